//
// Generated by NVIDIA NVVM Compiler
//
// Compiler Build ID: CL-36424714
// Cuda compilation tools, release 13.0, V13.0.88
// Based on NVVM 20.0.0
//

.version 9.0
.target sm_100
.address_size 64

	// .globl	mega_fused_pocket_detection
.const .align 16 .b8 d_default_params[144] = {0, 0, 64, 65, 0, 0, 192, 64, 15, 0, 0, 0, 10, 0, 0, 0, 205, 204, 204, 62, 0, 0, 0, 63, 154, 153, 153, 62, 102, 102, 230, 62, 2, 0, 0, 0, 51, 51, 179, 62, 205, 204, 204, 62, 154, 153, 153, 62, 205, 204, 76, 62, 205, 204, 204, 61, 102, 102, 102, 63, 154, 153, 153, 62, 0, 0, 128, 62, 0, 0, 128, 62, 205, 204, 76, 62, 51, 51, 51, 63, 0, 0, 128, 63, 51, 51, 147, 63, 102, 102, 166, 63, 51, 51, 51, 63, 205, 204, 204, 62, 3, 0, 0, 0, 2, 0, 0, 0, 205, 204, 76, 62, 205, 204, 140, 63, 154, 153, 25, 63, 205, 204, 204, 62, 0, 0, 32, 67, 0, 0, 150, 69, 154, 153, 25, 63, 80, 0, 0, 0, 10};
.const .align 4 .b8 c_reservoir_input_weights[8192];
.const .align 4 .b8 c_branch_weights[4096];
.const .align 4 .b8 c_readout_weights[1024];
.const .align 4 .b8 c_hydrophobicity[80] = {51, 51, 51, 63, 0, 0, 0, 0, 248, 83, 227, 61, 248, 83, 227, 61, 2, 43, 71, 63, 248, 83, 227, 61, 248, 83, 227, 61, 0, 0, 0, 0, 188, 116, 19, 62, 0, 0, 128, 63, 49, 8, 108, 63, 76, 55, 137, 61, 25, 4, 54, 63, 178, 157, 79, 63, 0, 0, 0, 0, 152, 110, 210, 62, 250, 126, 170, 62, 205, 204, 204, 62, 162, 69, 182, 62, 80, 141, 119, 63};
.const .align 4 .b8 c_residue_charge[80] = {0, 0, 0, 0, 0, 0, 128, 63, 0, 0, 0, 0, 0, 0, 128, 191, 0, 0, 0, 0, 0, 0, 0, 0, 0, 0, 128, 191, 0, 0, 0, 0, 0, 0, 0, 63, 0, 0, 0, 0, 0, 0, 0, 0, 0, 0, 128, 63};
.const .align 4 .b8 c_residue_volume[80] = {227, 165, 27, 62, 70, 182, 243, 62, 254, 212, 120, 62, 174, 71, 97, 62, 92, 143, 66, 62, 190, 159, 154, 62, 41, 92, 143, 62, 205, 204, 204, 61, 250, 126, 170, 62, 141, 151, 174, 62, 141, 151, 174, 62, 219, 249, 190, 62, 84, 227, 165, 62, 242, 210, 205, 62, 174, 71, 97, 62, 195, 245, 40, 62, 174, 71, 97, 62, 70, 182, 243, 62, 98, 16, 216, 62, 205, 204, 140, 62};
// _ZZ27mega_fused_pocket_detectionE4smem has been demoted
// _ZZ26mega_fused_batch_detectionE4smem has been demoted
// _ZZ46mega_fused_pocket_detection_batch_with_metricsE4smem has been demoted
// _ZZ46mega_fused_pocket_detection_batch_with_metricsE16s_residue_offset has been demoted
// _ZZ46mega_fused_pocket_detection_batch_with_metricsE12s_n_residues has been demoted
// _ZZ46mega_fused_pocket_detection_batch_with_metricsE10s_tile_idx has been demoted
.global .align 4 .b8 __cudart_i2opi_f[24] = {65, 144, 67, 60, 153, 149, 98, 219, 192, 221, 52, 245, 209, 87, 39, 252, 41, 21, 68, 78, 110, 131, 249, 162};

.visible .entry mega_fused_pocket_detection(
	.param .u64 .ptr .align 1 mega_fused_pocket_detection_param_0,
	.param .u64 .ptr .align 1 mega_fused_pocket_detection_param_1,
	.param .u64 .ptr .align 1 mega_fused_pocket_detection_param_2,
	.param .u64 .ptr .align 1 mega_fused_pocket_detection_param_3,
	.param .u64 .ptr .align 1 mega_fused_pocket_detection_param_4,
	.param .u64 .ptr .align 1 mega_fused_pocket_detection_param_5,
	.param .u32 mega_fused_pocket_detection_param_6,
	.param .u32 mega_fused_pocket_detection_param_7,
	.param .u64 .ptr .align 1 mega_fused_pocket_detection_param_8,
	.param .u64 .ptr .align 1 mega_fused_pocket_detection_param_9,
	.param .u64 .ptr .align 1 mega_fused_pocket_detection_param_10,
	.param .u64 .ptr .align 1 mega_fused_pocket_detection_param_11,
	.param .u64 .ptr .align 1 mega_fused_pocket_detection_param_12,
	.param .u64 .ptr .align 1 mega_fused_pocket_detection_param_13,
	.param .u64 .ptr .align 1 mega_fused_pocket_detection_param_14,
	.param .u64 .ptr .align 1 mega_fused_pocket_detection_param_15,
	.param .u64 .ptr .align 1 mega_fused_pocket_detection_param_16,
	.param .u64 .ptr .align 1 mega_fused_pocket_detection_param_17,
	.param .u64 .ptr .align 1 mega_fused_pocket_detection_param_18,
	.param .u64 .ptr .align 1 mega_fused_pocket_detection_param_19
)
.maxntid 256
.minnctapersm 4
{
	.local .align 4 .b8 	__local_depot0[28];
	.reg .b64 	%SP;
	.reg .b64 	%SPL;
	.reg .pred 	%p<958>;
	.reg .b32 	%r<2469>;
	.reg .b32 	%f<3636>;
	.reg .b64 	%rd<550>;
	.reg .b64 	%fd<41>;
	// demoted variable
	.shared .align 16 .b8 _ZZ27mega_fused_pocket_detectionE4smem[38016];
	mov.u64 	%SPL, __local_depot0;
	ld.param.u64 	%rd150, [mega_fused_pocket_detection_param_0];
	ld.param.u64 	%rd151, [mega_fused_pocket_detection_param_1];
	ld.param.u64 	%rd152, [mega_fused_pocket_detection_param_2];
	ld.param.u64 	%rd165, [mega_fused_pocket_detection_param_3];
	ld.param.u64 	%rd153, [mega_fused_pocket_detection_param_4];
	ld.param.u64 	%rd154, [mega_fused_pocket_detection_param_5];
	ld.param.u32 	%r827, [mega_fused_pocket_detection_param_7];
	ld.param.u64 	%rd155, [mega_fused_pocket_detection_param_8];
	ld.param.u64 	%rd156, [mega_fused_pocket_detection_param_9];
	ld.param.u64 	%rd166, [mega_fused_pocket_detection_param_10];
	ld.param.u64 	%rd157, [mega_fused_pocket_detection_param_11];
	ld.param.u64 	%rd158, [mega_fused_pocket_detection_param_12];
	ld.param.u64 	%rd160, [mega_fused_pocket_detection_param_14];
	ld.param.u64 	%rd163, [mega_fused_pocket_detection_param_17];
	ld.param.u64 	%rd164, [mega_fused_pocket_detection_param_18];
	ld.param.u64 	%rd167, [mega_fused_pocket_detection_param_19];
	cvta.to.global.u64 	%rd1, %rd166;
	cvta.to.global.u64 	%rd2, %rd165;
	cvta.to.global.u64 	%rd3, %rd167;
	add.u64 	%rd4, %SPL, 0;
	add.u64 	%rd5, %SPL, 0;
	add.u64 	%rd6, %SPL, 0;
	mov.u32 	%r828, %ctaid.x;
	mov.u32 	%r1, %tid.x;
	shl.b32 	%r2, %r828, 5;
	add.s32 	%r3, %r2, %r1;
	or.b32  	%r829, %r828, %r1;
	setp.ne.s32 	%p2, %r829, 0;
	@%p2 bra 	$L__BB0_2;
	cvta.to.global.u64 	%rd171, %rd164;
	mov.b32 	%r830, 1148829696;
	st.global.u32 	[%rd171], %r830;
	mov.b32 	%r831, 1147011072;
	st.global.u32 	[%rd171+4], %r831;
$L__BB0_2:
	bar.sync 	0;
	setp.gt.u32 	%p3, %r1, 31;
	shl.b32 	%r832, %r1, 5;
	mov.u32 	%r833, _ZZ27mega_fused_pocket_detectionE4smem;
	add.s32 	%r834, %r833, %r832;
	add.s32 	%r4, %r834, 17152;
	shl.b32 	%r835, %r1, 2;
	add.s32 	%r836, %r833, %r835;
	add.s32 	%r5, %r836, 19840;
	@%p3 bra 	$L__BB0_4;
	mov.b32 	%r837, 0;
	st.shared.u32 	[%r4], %r837;
	st.shared.u32 	[%r5], %r837;
$L__BB0_4:
	setp.gt.u32 	%p4, %r1, 31;
	bar.sync 	0;
	and.b32  	%r6, %r1, 31;
	shr.u32 	%r7, %r1, 5;
	add.s32 	%r838, %r2, %r6;
	setp.ge.s32 	%p5, %r838, %r827;
	mad.lo.s32 	%r840, %r1, 12, %r833;
	add.s32 	%r9, %r840, 8192;
	or.pred  	%p6, %p4, %p5;
	@%p6 bra 	$L__BB0_8;
	cvta.to.global.u64 	%rd172, %rd151;
	mul.wide.u32 	%rd173, %r838, 4;
	add.s64 	%rd174, %rd172, %rd173;
	ld.global.nc.u32 	%r10, [%rd174];
	setp.lt.s32 	%p7, %r10, 0;
	@%p7 bra 	$L__BB0_7;
	mul.lo.s32 	%r842, %r10, 3;
	cvta.to.global.u64 	%rd175, %rd150;
	mul.wide.u32 	%rd176, %r842, 4;
	add.s64 	%rd177, %rd175, %rd176;
	ld.global.nc.f32 	%f741, [%rd177];
	ld.global.nc.f32 	%f742, [%rd177+4];
	ld.global.nc.f32 	%f743, [%rd177+8];
	st.shared.f32 	[%r9], %f741;
	st.shared.f32 	[%r9+4], %f742;
	st.shared.f32 	[%r9+8], %f743;
	bra.uni 	$L__BB0_8;
$L__BB0_7:
	mov.b32 	%r841, 0;
	st.shared.u32 	[%r9], %r841;
	st.shared.u32 	[%r9+4], %r841;
	st.shared.u32 	[%r9+8], %r841;
$L__BB0_8:
	bar.sync 	0;
	add.s32 	%r843, %r2, %r7;
	max.s32 	%r845, %r838, %r843;
	setp.ge.s32 	%p8, %r845, %r827;
	mov.f32 	%f3361, 0f00000000;
	@%p8 bra 	$L__BB0_13;
	add.s32 	%r847, %r833, 8192;
	mad.lo.s32 	%r848, %r6, 12, %r847;
	ld.shared.f32 	%f745, [%r848];
	ld.shared.f32 	%f746, [%r848+4];
	ld.shared.f32 	%f747, [%r848+8];
	mad.lo.s32 	%r849, %r7, 12, %r847;
	ld.shared.f32 	%f748, [%r849];
	ld.shared.f32 	%f749, [%r849+4];
	ld.shared.f32 	%f750, [%r849+8];
	sub.f32 	%f751, %f745, %f748;
	sub.f32 	%f752, %f746, %f749;
	sub.f32 	%f753, %f747, %f750;
	mul.f32 	%f754, %f752, %f752;
	fma.rn.f32 	%f755, %f751, %f751, %f754;
	fma.rn.f32 	%f756, %f753, %f753, %f755;
	sqrt.rn.f32 	%f1, %f756;
	shl.b32 	%r850, %r6, 7;
	add.s32 	%r851, %r833, %r850;
	shl.b32 	%r852, %r7, 2;
	add.s32 	%r11, %r851, %r852;
	st.shared.f32 	[%r11], %f1;
	setp.leu.f32 	%p9, %f1, 0f00000000;
	@%p9 bra 	$L__BB0_12;
	ld.global.nc.f32 	%f758, [%rd3];
	setp.geu.f32 	%p10, %f1, %f758;
	@%p10 bra 	$L__BB0_12;
	ld.global.nc.f32 	%f759, [%rd3+4];
	neg.f32 	%f760, %f1;
	mul.f32 	%f761, %f1, %f760;
	add.f32 	%f762, %f759, %f759;
	mul.f32 	%f763, %f759, %f762;
	div.rn.f32 	%f764, %f761, %f763;
	fma.rn.f32 	%f765, %f764, 0f3BBB989D, 0f3F000000;
	cvt.sat.f32.f32 	%f766, %f765;
	mov.f32 	%f767, 0f4B400001;
	mov.f32 	%f768, 0f437C0000;
	fma.rm.f32 	%f769, %f766, %f768, %f767;
	add.f32 	%f770, %f769, 0fCB40007F;
	neg.f32 	%f771, %f770;
	fma.rn.f32 	%f772, %f764, 0f3FB8AA3B, %f771;
	fma.rn.f32 	%f773, %f764, 0f32A57060, %f772;
	mov.b32 	%r853, %f769;
	shl.b32 	%r854, %r853, 23;
	mov.b32 	%f774, %r854;
	ex2.approx.ftz.f32 	%f775, %f773;
	mul.f32 	%f3361, %f775, %f774;
$L__BB0_12:
	st.shared.f32 	[%r11+4096], %f3361;
$L__BB0_13:
	setp.lt.u32 	%p11, %r1, 32;
	bar.sync 	0;
	setp.lt.s32 	%p12, %r3, %r827;
	and.pred  	%p1, %p11, %p12;
	shl.b32 	%r856, %r1, 7;
	add.s32 	%r858, %r833, %r856;
	add.s32 	%r12, %r858, 4096;
	not.pred 	%p13, %p1;
	@%p13 bra 	$L__BB0_15;
	cvta.to.global.u64 	%rd178, %rd152;
	mul.wide.u32 	%rd179, %r3, 4;
	add.s64 	%rd180, %rd178, %rd179;
	ld.global.nc.f32 	%f776, [%rd180];
	st.shared.f32 	[%r5+-11264], %f776;
	add.s64 	%rd181, %rd2, %rd179;
	ld.global.nc.f32 	%f777, [%rd181];
	st.shared.f32 	[%r5+-11136], %f777;
	cvta.to.global.u64 	%rd182, %rd153;
	add.s64 	%rd183, %rd182, %rd179;
	ld.global.nc.f32 	%f778, [%rd183];
	st.shared.f32 	[%r5+-11008], %f778;
	ld.shared.v4.f32 	{%f779, %f780, %f781, %f782}, [%r12];
	add.f32 	%f783, %f779, 0f00000000;
	add.f32 	%f784, %f783, %f780;
	add.f32 	%f785, %f784, %f781;
	add.f32 	%f786, %f785, %f782;
	ld.shared.v4.f32 	{%f787, %f788, %f789, %f790}, [%r12+16];
	add.f32 	%f791, %f786, %f787;
	add.f32 	%f792, %f791, %f788;
	add.f32 	%f793, %f792, %f789;
	add.f32 	%f794, %f793, %f790;
	ld.shared.v4.f32 	{%f795, %f796, %f797, %f798}, [%r12+32];
	add.f32 	%f799, %f794, %f795;
	add.f32 	%f800, %f799, %f796;
	add.f32 	%f801, %f800, %f797;
	add.f32 	%f802, %f801, %f798;
	ld.shared.v4.f32 	{%f803, %f804, %f805, %f806}, [%r12+48];
	add.f32 	%f807, %f802, %f803;
	add.f32 	%f808, %f807, %f804;
	add.f32 	%f809, %f808, %f805;
	add.f32 	%f810, %f809, %f806;
	ld.shared.v4.f32 	{%f811, %f812, %f813, %f814}, [%r12+64];
	add.f32 	%f815, %f810, %f811;
	add.f32 	%f816, %f815, %f812;
	add.f32 	%f817, %f816, %f813;
	add.f32 	%f818, %f817, %f814;
	ld.shared.v4.f32 	{%f819, %f820, %f821, %f822}, [%r12+80];
	add.f32 	%f823, %f818, %f819;
	add.f32 	%f824, %f823, %f820;
	add.f32 	%f825, %f824, %f821;
	add.f32 	%f826, %f825, %f822;
	ld.shared.v4.f32 	{%f827, %f828, %f829, %f830}, [%r12+96];
	add.f32 	%f831, %f826, %f827;
	add.f32 	%f832, %f831, %f828;
	add.f32 	%f833, %f832, %f829;
	add.f32 	%f834, %f833, %f830;
	ld.shared.v4.f32 	{%f835, %f836, %f837, %f838}, [%r12+112];
	add.f32 	%f839, %f834, %f835;
	add.f32 	%f840, %f839, %f836;
	add.f32 	%f841, %f840, %f837;
	add.f32 	%f842, %f841, %f838;
	st.shared.f32 	[%r5+-10880], %f842;
$L__BB0_15:
	setp.gt.u32 	%p14, %r1, 31;
	bar.sync 	0;
	@%p14 bra 	$L__BB0_17;
	mov.f32 	%f843, 0f42000000;
	rsqrt.approx.f32 	%f844, %f843;
	st.shared.f32 	[%r5+-10624], %f844;
$L__BB0_17:
	bar.sync 	0;
	ld.global.nc.u32 	%r13, [%rd3+8];
	setp.lt.s32 	%p15, %r13, 1;
	@%p15 bra 	$L__BB0_24;
	mov.b32 	%r2136, 0;
$L__BB0_19:
	setp.gt.u32 	%p16, %r1, 31;
	@%p16 bra 	$L__BB0_21;
	ld.shared.v4.f32 	{%f845, %f846, %f847, %f848}, [%r12];
	ld.shared.v4.f32 	{%f849, %f850, %f851, %f852}, [_ZZ27mega_fused_pocket_detectionE4smem+9216];
	fma.rn.f32 	%f853, %f845, %f849, 0f00000000;
	fma.rn.f32 	%f854, %f846, %f850, %f853;
	fma.rn.f32 	%f855, %f847, %f851, %f854;
	fma.rn.f32 	%f856, %f848, %f852, %f855;
	ld.shared.v4.f32 	{%f857, %f858, %f859, %f860}, [%r12+16];
	ld.shared.v4.f32 	{%f861, %f862, %f863, %f864}, [_ZZ27mega_fused_pocket_detectionE4smem+9232];
	fma.rn.f32 	%f865, %f857, %f861, %f856;
	fma.rn.f32 	%f866, %f858, %f862, %f865;
	fma.rn.f32 	%f867, %f859, %f863, %f866;
	fma.rn.f32 	%f868, %f860, %f864, %f867;
	ld.shared.v4.f32 	{%f869, %f870, %f871, %f872}, [%r12+32];
	ld.shared.v4.f32 	{%f873, %f874, %f875, %f876}, [_ZZ27mega_fused_pocket_detectionE4smem+9248];
	fma.rn.f32 	%f877, %f869, %f873, %f868;
	fma.rn.f32 	%f878, %f870, %f874, %f877;
	fma.rn.f32 	%f879, %f871, %f875, %f878;
	fma.rn.f32 	%f880, %f872, %f876, %f879;
	ld.shared.v4.f32 	{%f881, %f882, %f883, %f884}, [%r12+48];
	ld.shared.v4.f32 	{%f885, %f886, %f887, %f888}, [_ZZ27mega_fused_pocket_detectionE4smem+9264];
	fma.rn.f32 	%f889, %f881, %f885, %f880;
	fma.rn.f32 	%f890, %f882, %f886, %f889;
	fma.rn.f32 	%f891, %f883, %f887, %f890;
	fma.rn.f32 	%f892, %f884, %f888, %f891;
	ld.shared.v4.f32 	{%f893, %f894, %f895, %f896}, [%r12+64];
	ld.shared.v4.f32 	{%f897, %f898, %f899, %f900}, [_ZZ27mega_fused_pocket_detectionE4smem+9280];
	fma.rn.f32 	%f901, %f893, %f897, %f892;
	fma.rn.f32 	%f902, %f894, %f898, %f901;
	fma.rn.f32 	%f903, %f895, %f899, %f902;
	fma.rn.f32 	%f904, %f896, %f900, %f903;
	ld.shared.v4.f32 	{%f905, %f906, %f907, %f908}, [%r12+80];
	ld.shared.v4.f32 	{%f909, %f910, %f911, %f912}, [_ZZ27mega_fused_pocket_detectionE4smem+9296];
	fma.rn.f32 	%f913, %f905, %f909, %f904;
	fma.rn.f32 	%f914, %f906, %f910, %f913;
	fma.rn.f32 	%f915, %f907, %f911, %f914;
	fma.rn.f32 	%f916, %f908, %f912, %f915;
	ld.shared.v4.f32 	{%f917, %f918, %f919, %f920}, [%r12+96];
	ld.shared.v4.f32 	{%f921, %f922, %f923, %f924}, [_ZZ27mega_fused_pocket_detectionE4smem+9312];
	fma.rn.f32 	%f925, %f917, %f921, %f916;
	fma.rn.f32 	%f926, %f918, %f922, %f925;
	fma.rn.f32 	%f927, %f919, %f923, %f926;
	fma.rn.f32 	%f928, %f920, %f924, %f927;
	ld.shared.v4.f32 	{%f929, %f930, %f931, %f932}, [%r12+112];
	ld.shared.v4.f32 	{%f933, %f934, %f935, %f936}, [_ZZ27mega_fused_pocket_detectionE4smem+9328];
	fma.rn.f32 	%f937, %f929, %f933, %f928;
	fma.rn.f32 	%f938, %f930, %f934, %f937;
	fma.rn.f32 	%f939, %f931, %f935, %f938;
	fma.rn.f32 	%f940, %f932, %f936, %f939;
	st.shared.f32 	[%r5+-10496], %f940;
$L__BB0_21:
	setp.gt.u32 	%p17, %r1, 31;
	bar.sync 	0;
	@%p17 bra 	$L__BB0_23;
	ld.shared.v4.f32 	{%f941, %f942, %f943, %f944}, [_ZZ27mega_fused_pocket_detectionE4smem+9344];
	fma.rn.f32 	%f945, %f941, %f941, 0f00000000;
	fma.rn.f32 	%f946, %f942, %f942, %f945;
	fma.rn.f32 	%f947, %f943, %f943, %f946;
	fma.rn.f32 	%f948, %f944, %f944, %f947;
	ld.shared.v4.f32 	{%f949, %f950, %f951, %f952}, [_ZZ27mega_fused_pocket_detectionE4smem+9360];
	fma.rn.f32 	%f953, %f949, %f949, %f948;
	fma.rn.f32 	%f954, %f950, %f950, %f953;
	fma.rn.f32 	%f955, %f951, %f951, %f954;
	fma.rn.f32 	%f956, %f952, %f952, %f955;
	ld.shared.v4.f32 	{%f957, %f958, %f959, %f960}, [_ZZ27mega_fused_pocket_detectionE4smem+9376];
	fma.rn.f32 	%f961, %f957, %f957, %f956;
	fma.rn.f32 	%f962, %f958, %f958, %f961;
	fma.rn.f32 	%f963, %f959, %f959, %f962;
	fma.rn.f32 	%f964, %f960, %f960, %f963;
	ld.shared.v4.f32 	{%f965, %f966, %f967, %f968}, [_ZZ27mega_fused_pocket_detectionE4smem+9392];
	fma.rn.f32 	%f969, %f965, %f965, %f964;
	fma.rn.f32 	%f970, %f966, %f966, %f969;
	fma.rn.f32 	%f971, %f967, %f967, %f970;
	fma.rn.f32 	%f972, %f968, %f968, %f971;
	ld.shared.v4.f32 	{%f973, %f974, %f975, %f976}, [_ZZ27mega_fused_pocket_detectionE4smem+9408];
	fma.rn.f32 	%f977, %f973, %f973, %f972;
	fma.rn.f32 	%f978, %f974, %f974, %f977;
	fma.rn.f32 	%f979, %f975, %f975, %f978;
	fma.rn.f32 	%f980, %f976, %f976, %f979;
	ld.shared.v4.f32 	{%f981, %f982, %f983, %f984}, [_ZZ27mega_fused_pocket_detectionE4smem+9424];
	fma.rn.f32 	%f985, %f981, %f981, %f980;
	fma.rn.f32 	%f986, %f982, %f982, %f985;
	fma.rn.f32 	%f987, %f983, %f983, %f986;
	fma.rn.f32 	%f988, %f984, %f984, %f987;
	ld.shared.v4.f32 	{%f989, %f990, %f991, %f992}, [_ZZ27mega_fused_pocket_detectionE4smem+9440];
	fma.rn.f32 	%f993, %f989, %f989, %f988;
	fma.rn.f32 	%f994, %f990, %f990, %f993;
	fma.rn.f32 	%f995, %f991, %f991, %f994;
	fma.rn.f32 	%f996, %f992, %f992, %f995;
	ld.shared.v4.f32 	{%f997, %f998, %f999, %f1000}, [_ZZ27mega_fused_pocket_detectionE4smem+9456];
	fma.rn.f32 	%f1001, %f997, %f997, %f996;
	fma.rn.f32 	%f1002, %f998, %f998, %f1001;
	fma.rn.f32 	%f1003, %f999, %f999, %f1002;
	fma.rn.f32 	%f1004, %f1000, %f1000, %f1003;
	add.f32 	%f1005, %f1004, 0f2EDBE6FF;
	rsqrt.approx.f32 	%f1006, %f1005;
	ld.shared.f32 	%f1007, [%r5+-10496];
	mul.f32 	%f1008, %f1006, %f1007;
	st.shared.f32 	[%r5+-10624], %f1008;
$L__BB0_23:
	bar.sync 	0;
	add.s32 	%r2136, %r2136, 1;
	setp.lt.s32 	%p18, %r2136, %r13;
	@%p18 bra 	$L__BB0_19;
$L__BB0_24:
	setp.gt.u32 	%p19, %r1, 31;
	@%p19 bra 	$L__BB0_26;
	ld.shared.v4.f32 	{%f1009, %f1010, %f1011, %f1012}, [_ZZ27mega_fused_pocket_detectionE4smem+8960];
	max.f32 	%f1013, %f1009, 0f00000000;
	max.f32 	%f1014, %f1013, %f1010;
	max.f32 	%f1015, %f1014, %f1011;
	max.f32 	%f1016, %f1015, %f1012;
	ld.shared.v4.f32 	{%f1017, %f1018, %f1019, %f1020}, [_ZZ27mega_fused_pocket_detectionE4smem+8976];
	max.f32 	%f1021, %f1016, %f1017;
	max.f32 	%f1022, %f1021, %f1018;
	max.f32 	%f1023, %f1022, %f1019;
	max.f32 	%f1024, %f1023, %f1020;
	ld.shared.v4.f32 	{%f1025, %f1026, %f1027, %f1028}, [_ZZ27mega_fused_pocket_detectionE4smem+8992];
	max.f32 	%f1029, %f1024, %f1025;
	max.f32 	%f1030, %f1029, %f1026;
	max.f32 	%f1031, %f1030, %f1027;
	max.f32 	%f1032, %f1031, %f1028;
	ld.shared.v4.f32 	{%f1033, %f1034, %f1035, %f1036}, [_ZZ27mega_fused_pocket_detectionE4smem+9008];
	max.f32 	%f1037, %f1032, %f1033;
	max.f32 	%f1038, %f1037, %f1034;
	max.f32 	%f1039, %f1038, %f1035;
	max.f32 	%f1040, %f1039, %f1036;
	ld.shared.v4.f32 	{%f1041, %f1042, %f1043, %f1044}, [_ZZ27mega_fused_pocket_detectionE4smem+9024];
	max.f32 	%f1045, %f1040, %f1041;
	max.f32 	%f1046, %f1045, %f1042;
	max.f32 	%f1047, %f1046, %f1043;
	max.f32 	%f1048, %f1047, %f1044;
	ld.shared.v4.f32 	{%f1049, %f1050, %f1051, %f1052}, [_ZZ27mega_fused_pocket_detectionE4smem+9040];
	max.f32 	%f1053, %f1048, %f1049;
	max.f32 	%f1054, %f1053, %f1050;
	max.f32 	%f1055, %f1054, %f1051;
	max.f32 	%f1056, %f1055, %f1052;
	ld.shared.v4.f32 	{%f1057, %f1058, %f1059, %f1060}, [_ZZ27mega_fused_pocket_detectionE4smem+9056];
	max.f32 	%f1061, %f1056, %f1057;
	max.f32 	%f1062, %f1061, %f1058;
	max.f32 	%f1063, %f1062, %f1059;
	max.f32 	%f1064, %f1063, %f1060;
	ld.shared.v4.f32 	{%f1065, %f1066, %f1067, %f1068}, [_ZZ27mega_fused_pocket_detectionE4smem+9072];
	max.f32 	%f1069, %f1064, %f1065;
	max.f32 	%f1070, %f1069, %f1066;
	max.f32 	%f1071, %f1070, %f1067;
	max.f32 	%f1072, %f1071, %f1068;
	ld.shared.f32 	%f1073, [%r5+-10880];
	add.f32 	%f1074, %f1072, 0f2EDBE6FF;
	div.rn.f32 	%f1075, %f1073, %f1074;
	ld.shared.f32 	%f1076, [%r5+-10624];
	abs.f32 	%f1077, %f1076;
	ld.global.nc.f32 	%f1078, [%rd3+116];
	ld.global.nc.f32 	%f1079, [%rd3+120];
	mul.f32 	%f1080, %f1077, %f1079;
	fma.rn.f32 	%f1081, %f1075, %f1078, %f1080;
	st.shared.f32 	[%r5+-10752], %f1081;
$L__BB0_26:
	bar.sync 	0;
	mov.b32 	%r860, 1090519040;
	st.local.u32 	[%rd6], %r860;
	mov.b32 	%r861, 1094713344;
	st.local.u32 	[%rd6+4], %r861;
	mov.b32 	%r862, 1098907648;
	st.local.u32 	[%rd6+8], %r862;
	mad.lo.s32 	%r864, %r1, 192, %r833;
	add.s32 	%r16, %r864, 9472;
	@%p13 bra 	$L__BB0_28;
	mov.f32 	%f1082, 0f00000000;
	st.shared.v4.f32 	[%r16], {%f1082, %f1082, %f1082, %f1082};
	st.shared.v4.f32 	[%r16+16], {%f1082, %f1082, %f1082, %f1082};
	st.shared.v4.f32 	[%r16+32], {%f1082, %f1082, %f1082, %f1082};
	st.shared.v4.f32 	[%r16+48], {%f1082, %f1082, %f1082, %f1082};
	st.shared.v4.f32 	[%r16+64], {%f1082, %f1082, %f1082, %f1082};
	st.shared.v4.f32 	[%r16+80], {%f1082, %f1082, %f1082, %f1082};
	st.shared.v4.f32 	[%r16+96], {%f1082, %f1082, %f1082, %f1082};
	st.shared.v4.f32 	[%r16+112], {%f1082, %f1082, %f1082, %f1082};
	st.shared.v4.f32 	[%r16+128], {%f1082, %f1082, %f1082, %f1082};
	st.shared.v4.f32 	[%r16+144], {%f1082, %f1082, %f1082, %f1082};
	st.shared.v4.f32 	[%r16+160], {%f1082, %f1082, %f1082, %f1082};
	st.shared.v4.f32 	[%r16+176], {%f1082, %f1082, %f1082, %f1082};
$L__BB0_28:
	bar.sync 	0;
	@%p13 bra 	$L__BB0_228;
	cvta.to.global.u64 	%rd184, %rd156;
	mul.wide.u32 	%rd185, %r3, 4;
	add.s64 	%rd186, %rd184, %rd185;
	ld.global.nc.u32 	%r17, [%rd186];
	add.s64 	%rd187, %rd1, %rd185;
	ld.global.nc.u32 	%r18, [%rd187];
	min.s32 	%r19, %r18, 64;
	cvta.to.global.u64 	%rd7, %rd155;
	mov.b32 	%r2137, 0;
$L__BB0_30:
	setp.lt.s32 	%p22, %r18, 1;
	mul.wide.u32 	%rd188, %r2137, 4;
	add.s64 	%rd189, %rd6, %rd188;
	ld.local.f32 	%f4, [%rd189];
	mov.b32 	%r2140, 0;
	@%p22 bra 	$L__BB0_35;
	mov.b32 	%r2138, 0;
	mov.u32 	%r2140, %r2138;
$L__BB0_32:
	add.s32 	%r868, %r2138, %r17;
	mul.lo.s32 	%r869, %r868, 3;
	mul.wide.s32 	%rd190, %r869, 4;
	add.s64 	%rd191, %rd7, %rd190;
	ld.global.nc.f32 	%f5, [%rd191];
	ld.global.nc.f32 	%f6, [%rd191+4];
	ld.global.nc.f32 	%f7, [%rd191+8];
	ld.shared.f32 	%f1083, [%r9];
	ld.shared.f32 	%f1084, [%r9+4];
	ld.shared.f32 	%f1085, [%r9+8];
	sub.f32 	%f1086, %f5, %f1083;
	sub.f32 	%f1087, %f6, %f1084;
	sub.f32 	%f1088, %f7, %f1085;
	mul.f32 	%f1089, %f1087, %f1087;
	fma.rn.f32 	%f1090, %f1086, %f1086, %f1089;
	fma.rn.f32 	%f1091, %f1088, %f1088, %f1090;
	sqrt.rn.f32 	%f1092, %f1091;
	setp.leu.f32 	%p23, %f1092, 0f00000000;
	setp.gtu.f32 	%p24, %f1092, %f4;
	or.pred  	%p25, %p23, %p24;
	@%p25 bra 	$L__BB0_34;
	mov.u32 	%r870, _ZZ27mega_fused_pocket_detectionE4smem;
	mad.lo.s32 	%r871, %r2140, 12, %r870;
	st.shared.f32 	[%r871+36736], %f5;
	st.shared.f32 	[%r871+36740], %f6;
	st.shared.f32 	[%r871+36744], %f7;
	add.s32 	%r2140, %r2140, 1;
$L__BB0_34:
	add.s32 	%r2138, %r2138, 1;
	setp.lt.s32 	%p26, %r2138, %r19;
	setp.lt.s32 	%p27, %r2140, 64;
	and.pred  	%p28, %p26, %p27;
	@%p28 bra 	$L__BB0_32;
$L__BB0_35:
	setp.eq.s32 	%p29, %r2140, 0;
	@%p29 bra 	$L__BB0_227;
	setp.lt.s32 	%p30, %r2140, 1;
	add.s32 	%r27, %r2140, -1;
	and.b32  	%r28, %r2140, 7;
	and.b32  	%r29, %r2140, 3;
	add.s32 	%r30, %r29, -1;
	mov.b32 	%r2158, 0;
	@%p30 bra 	$L__BB0_52;
	setp.lt.u32 	%p31, %r27, 7;
	mov.b32 	%r2142, 0;
	@%p31 bra 	$L__BB0_40;
	mov.u32 	%r876, _ZZ27mega_fused_pocket_detectionE4smem;
	add.s32 	%r2145, %r876, 36496;
	and.b32  	%r2142, %r2140, 2147483640;
	mov.b32 	%r2146, 0;
$L__BB0_39:
	.pragma "nounroll";
	add.s32 	%r877, %r2146, 1;
	add.s32 	%r878, %r2146, 2;
	add.s32 	%r879, %r2146, 3;
	st.shared.v4.u32 	[%r2145+-272], {%r2146, %r877, %r878, %r879};
	mov.b32 	%r880, 0;
	st.shared.v4.u32 	[%r2145+-16], {%r880, %r880, %r880, %r880};
	add.s32 	%r881, %r2146, 4;
	add.s32 	%r882, %r2146, 5;
	add.s32 	%r883, %r2146, 6;
	add.s32 	%r884, %r2146, 7;
	st.shared.v4.u32 	[%r2145+-256], {%r881, %r882, %r883, %r884};
	st.shared.v4.u32 	[%r2145], {%r880, %r880, %r880, %r880};
	add.s32 	%r2145, %r2145, 32;
	add.s32 	%r2146, %r2146, 8;
	setp.eq.s32 	%p32, %r2146, %r2142;
	@%p32 bra 	$L__BB0_40;
	bra.uni 	$L__BB0_39;
$L__BB0_40:
	setp.eq.s32 	%p33, %r28, 0;
	@%p33 bra 	$L__BB0_48;
	setp.lt.u32 	%p34, %r28, 4;
	@%p34 bra 	$L__BB0_43;
	shl.b32 	%r885, %r2142, 2;
	mov.u32 	%r886, _ZZ27mega_fused_pocket_detectionE4smem;
	add.s32 	%r887, %r886, %r885;
	st.shared.u32 	[%r887+36224], %r2142;
	mov.b32 	%r888, 0;
	st.shared.u32 	[%r887+36480], %r888;
	add.s32 	%r889, %r2142, 1;
	st.shared.u32 	[%r887+36228], %r889;
	st.shared.u32 	[%r887+36484], %r888;
	add.s32 	%r890, %r2142, 2;
	st.shared.u32 	[%r887+36232], %r890;
	st.shared.u32 	[%r887+36488], %r888;
	add.s32 	%r891, %r2142, 3;
	st.shared.u32 	[%r887+36236], %r891;
	st.shared.u32 	[%r887+36492], %r888;
	add.s32 	%r2142, %r2142, 4;
$L__BB0_43:
	setp.eq.s32 	%p35, %r29, 0;
	@%p35 bra 	$L__BB0_48;
	setp.eq.s32 	%p36, %r30, 0;
	@%p36 bra 	$L__BB0_46;
	shl.b32 	%r892, %r2142, 2;
	mov.u32 	%r893, _ZZ27mega_fused_pocket_detectionE4smem;
	add.s32 	%r894, %r893, %r892;
	st.shared.u32 	[%r894+36224], %r2142;
	mov.b32 	%r895, 0;
	st.shared.u32 	[%r894+36480], %r895;
	add.s32 	%r896, %r2142, 1;
	st.shared.u32 	[%r894+36228], %r896;
	st.shared.u32 	[%r894+36484], %r895;
	add.s32 	%r2142, %r2142, 2;
$L__BB0_46:
	and.b32  	%r897, %r2140, 1;
	setp.eq.b32 	%p37, %r897, 1;
	not.pred 	%p38, %p37;
	@%p38 bra 	$L__BB0_48;
	shl.b32 	%r898, %r2142, 2;
	mov.u32 	%r899, _ZZ27mega_fused_pocket_detectionE4smem;
	add.s32 	%r900, %r899, %r898;
	st.shared.u32 	[%r900+36224], %r2142;
	mov.b32 	%r901, 0;
	st.shared.u32 	[%r900+36480], %r901;
$L__BB0_48:
	mov.b32 	%r2148, 0;
	mov.u32 	%r2158, %r2148;
$L__BB0_49:
	add.s32 	%r45, %r2148, 1;
	setp.ge.s32 	%p39, %r45, %r2140;
	@%p39 bra 	$L__BB0_100;
	mov.u32 	%r903, _ZZ27mega_fused_pocket_detectionE4smem;
	mad.lo.s32 	%r904, %r2148, 12, %r903;
	ld.shared.f32 	%f8, [%r904+36736];
	ld.shared.f32 	%f9, [%r904+36740];
	ld.shared.f32 	%f10, [%r904+36744];
	shl.b32 	%r905, %r2148, 2;
	add.s32 	%r906, %r903, %r905;
	add.s32 	%r46, %r906, 36224;
	mov.u32 	%r2150, %r45;
$L__BB0_51:
	mad.lo.s32 	%r908, %r2150, 12, %r903;
	ld.shared.f32 	%f1094, [%r908+36736];
	ld.shared.f32 	%f1095, [%r908+36740];
	ld.shared.f32 	%f1096, [%r908+36744];
	sub.f32 	%f1097, %f8, %f1094;
	sub.f32 	%f1098, %f9, %f1095;
	sub.f32 	%f1099, %f10, %f1096;
	mul.f32 	%f1100, %f1098, %f1098;
	fma.rn.f32 	%f1101, %f1097, %f1097, %f1100;
	fma.rn.f32 	%f1102, %f1099, %f1099, %f1101;
	sqrt.rn.f32 	%f1103, %f1102;
	setp.gtu.f32 	%p40, %f1103, 0f40400000;
	@%p40 bra 	$L__BB0_99;
	bra.uni 	$L__BB0_89;
$L__BB0_52:
	setp.lt.s32 	%p50, %r2140, 1;
	mov.f32 	%f3362, 0f00000000;
	@%p50 bra 	$L__BB0_65;
	setp.lt.u32 	%p51, %r27, 7;
	mov.b32 	%r2163, 0;
	mov.u32 	%r2171, %r2163;
	@%p51 bra 	$L__BB0_56;
	and.b32  	%r2163, %r2140, 2147483640;
	mov.b32 	%r2160, 0;
	mov.u32 	%r2171, %r2160;
$L__BB0_55:
	.pragma "nounroll";
	shl.b32 	%r928, %r2160, 2;
	mov.u32 	%r929, _ZZ27mega_fused_pocket_detectionE4smem;
	add.s32 	%r930, %r929, %r928;
	ld.shared.v4.u32 	{%r931, %r932, %r933, %r934}, [%r930+36224];
	setp.eq.s32 	%p52, %r931, %r2160;
	selp.u32 	%r935, 1, 0, %p52;
	add.s32 	%r936, %r2171, %r935;
	add.s32 	%r937, %r2160, 1;
	setp.eq.s32 	%p53, %r932, %r937;
	selp.u32 	%r938, 1, 0, %p53;
	add.s32 	%r939, %r936, %r938;
	add.s32 	%r940, %r2160, 2;
	setp.eq.s32 	%p54, %r933, %r940;
	selp.u32 	%r941, 1, 0, %p54;
	add.s32 	%r942, %r939, %r941;
	add.s32 	%r943, %r2160, 3;
	setp.eq.s32 	%p55, %r934, %r943;
	selp.u32 	%r944, 1, 0, %p55;
	add.s32 	%r945, %r942, %r944;
	add.s32 	%r946, %r2160, 4;
	ld.shared.v4.u32 	{%r947, %r948, %r949, %r950}, [%r930+36240];
	setp.eq.s32 	%p56, %r947, %r946;
	selp.u32 	%r951, 1, 0, %p56;
	add.s32 	%r952, %r945, %r951;
	add.s32 	%r953, %r2160, 5;
	setp.eq.s32 	%p57, %r948, %r953;
	selp.u32 	%r954, 1, 0, %p57;
	add.s32 	%r955, %r952, %r954;
	add.s32 	%r956, %r2160, 6;
	setp.eq.s32 	%p58, %r949, %r956;
	selp.u32 	%r957, 1, 0, %p58;
	add.s32 	%r958, %r955, %r957;
	add.s32 	%r959, %r2160, 7;
	setp.eq.s32 	%p59, %r950, %r959;
	selp.u32 	%r960, 1, 0, %p59;
	add.s32 	%r2171, %r958, %r960;
	add.s32 	%r2160, %r2160, 8;
	setp.ne.s32 	%p60, %r2160, %r2163;
	@%p60 bra 	$L__BB0_55;
$L__BB0_56:
	setp.eq.s32 	%p61, %r28, 0;
	@%p61 bra 	$L__BB0_64;
	setp.lt.u32 	%p62, %r28, 4;
	@%p62 bra 	$L__BB0_59;
	shl.b32 	%r962, %r2163, 2;
	mov.u32 	%r963, _ZZ27mega_fused_pocket_detectionE4smem;
	add.s32 	%r964, %r963, %r962;
	ld.shared.u32 	%r965, [%r964+36224];
	setp.eq.s32 	%p63, %r965, %r2163;
	selp.u32 	%r966, 1, 0, %p63;
	add.s32 	%r967, %r2171, %r966;
	add.s32 	%r968, %r2163, 1;
	ld.shared.u32 	%r969, [%r964+36228];
	setp.eq.s32 	%p64, %r969, %r968;
	selp.u32 	%r970, 1, 0, %p64;
	add.s32 	%r971, %r967, %r970;
	add.s32 	%r972, %r2163, 2;
	ld.shared.u32 	%r973, [%r964+36232];
	setp.eq.s32 	%p65, %r973, %r972;
	selp.u32 	%r974, 1, 0, %p65;
	add.s32 	%r975, %r971, %r974;
	add.s32 	%r976, %r2163, 3;
	ld.shared.u32 	%r977, [%r964+36236];
	setp.eq.s32 	%p66, %r977, %r976;
	selp.u32 	%r978, 1, 0, %p66;
	add.s32 	%r2171, %r975, %r978;
	add.s32 	%r2163, %r2163, 4;
$L__BB0_59:
	setp.eq.s32 	%p67, %r29, 0;
	@%p67 bra 	$L__BB0_64;
	setp.eq.s32 	%p68, %r30, 0;
	@%p68 bra 	$L__BB0_62;
	shl.b32 	%r980, %r2163, 2;
	mov.u32 	%r981, _ZZ27mega_fused_pocket_detectionE4smem;
	add.s32 	%r982, %r981, %r980;
	ld.shared.u32 	%r983, [%r982+36224];
	setp.eq.s32 	%p69, %r983, %r2163;
	selp.u32 	%r984, 1, 0, %p69;
	add.s32 	%r985, %r2171, %r984;
	add.s32 	%r986, %r2163, 1;
	ld.shared.u32 	%r987, [%r982+36228];
	setp.eq.s32 	%p70, %r987, %r986;
	selp.u32 	%r988, 1, 0, %p70;
	add.s32 	%r2171, %r985, %r988;
	add.s32 	%r2163, %r2163, 2;
$L__BB0_62:
	and.b32  	%r989, %r2140, 1;
	setp.eq.b32 	%p71, %r989, 1;
	not.pred 	%p72, %p71;
	@%p72 bra 	$L__BB0_64;
	shl.b32 	%r990, %r2163, 2;
	mov.u32 	%r991, _ZZ27mega_fused_pocket_detectionE4smem;
	add.s32 	%r992, %r991, %r990;
	ld.shared.u32 	%r993, [%r992+36224];
	setp.eq.s32 	%p73, %r993, %r2163;
	selp.u32 	%r994, 1, 0, %p73;
	add.s32 	%r2171, %r2171, %r994;
$L__BB0_64:
	cvt.rn.f32.u32 	%f3362, %r2171;
$L__BB0_65:
	setp.lt.s32 	%p74, %r2140, 1;
	sub.s32 	%r996, %r2158, %r2140;
	cvt.rn.f32.s32 	%f1105, %r996;
	add.f32 	%f13, %f3362, %f1105;
	mov.b32 	%r2186, 0;
	@%p74 bra 	$L__BB0_106;
	setp.lt.u32 	%p75, %r27, 7;
	mov.b32 	%r2174, 0;
	@%p75 bra 	$L__BB0_69;
	and.b32  	%r2174, %r2140, 2147483640;
	mov.b32 	%r2172, 0;
$L__BB0_68:
	.pragma "nounroll";
	shl.b32 	%r999, %r2172, 2;
	mov.u32 	%r1000, _ZZ27mega_fused_pocket_detectionE4smem;
	add.s32 	%r1001, %r1000, %r999;
	add.s32 	%r1002, %r2172, 1;
	add.s32 	%r1003, %r2172, 2;
	add.s32 	%r1004, %r2172, 3;
	st.shared.v4.u32 	[%r1001+36224], {%r2172, %r1002, %r1003, %r1004};
	mov.b32 	%r1005, 0;
	st.shared.v4.u32 	[%r1001+36480], {%r1005, %r1005, %r1005, %r1005};
	add.s32 	%r1006, %r2172, 4;
	add.s32 	%r1007, %r2172, 5;
	add.s32 	%r1008, %r2172, 6;
	add.s32 	%r1009, %r2172, 7;
	st.shared.v4.u32 	[%r1001+36240], {%r1006, %r1007, %r1008, %r1009};
	st.shared.v4.u32 	[%r1001+36496], {%r1005, %r1005, %r1005, %r1005};
	add.s32 	%r2172, %r2172, 8;
	setp.ne.s32 	%p76, %r2172, %r2174;
	@%p76 bra 	$L__BB0_68;
$L__BB0_69:
	setp.eq.s32 	%p77, %r28, 0;
	@%p77 bra 	$L__BB0_77;
	setp.lt.u32 	%p78, %r28, 4;
	@%p78 bra 	$L__BB0_72;
	shl.b32 	%r1010, %r2174, 2;
	mov.u32 	%r1011, _ZZ27mega_fused_pocket_detectionE4smem;
	add.s32 	%r1012, %r1011, %r1010;
	st.shared.u32 	[%r1012+36224], %r2174;
	mov.b32 	%r1013, 0;
	st.shared.u32 	[%r1012+36480], %r1013;
	add.s32 	%r1014, %r2174, 1;
	st.shared.u32 	[%r1012+36228], %r1014;
	st.shared.u32 	[%r1012+36484], %r1013;
	add.s32 	%r1015, %r2174, 2;
	st.shared.u32 	[%r1012+36232], %r1015;
	st.shared.u32 	[%r1012+36488], %r1013;
	add.s32 	%r1016, %r2174, 3;
	st.shared.u32 	[%r1012+36236], %r1016;
	st.shared.u32 	[%r1012+36492], %r1013;
	add.s32 	%r2174, %r2174, 4;
$L__BB0_72:
	setp.eq.s32 	%p79, %r29, 0;
	@%p79 bra 	$L__BB0_77;
	setp.eq.s32 	%p80, %r30, 0;
	@%p80 bra 	$L__BB0_75;
	shl.b32 	%r1017, %r2174, 2;
	mov.u32 	%r1018, _ZZ27mega_fused_pocket_detectionE4smem;
	add.s32 	%r1019, %r1018, %r1017;
	st.shared.u32 	[%r1019+36224], %r2174;
	mov.b32 	%r1020, 0;
	st.shared.u32 	[%r1019+36480], %r1020;
	add.s32 	%r1021, %r2174, 1;
	st.shared.u32 	[%r1019+36228], %r1021;
	st.shared.u32 	[%r1019+36484], %r1020;
	add.s32 	%r2174, %r2174, 2;
$L__BB0_75:
	and.b32  	%r1022, %r2140, 1;
	setp.eq.b32 	%p81, %r1022, 1;
	not.pred 	%p82, %p81;
	@%p82 bra 	$L__BB0_77;
	shl.b32 	%r1023, %r2174, 2;
	mov.u32 	%r1024, _ZZ27mega_fused_pocket_detectionE4smem;
	add.s32 	%r1025, %r1024, %r1023;
	st.shared.u32 	[%r1025+36224], %r2174;
	mov.b32 	%r1026, 0;
	st.shared.u32 	[%r1025+36480], %r1026;
$L__BB0_77:
	mov.b32 	%r2176, 0;
	mov.u32 	%r2186, %r2176;
$L__BB0_78:
	add.s32 	%r98, %r2176, 1;
	setp.ge.s32 	%p83, %r98, %r2140;
	@%p83 bra 	$L__BB0_105;
	mov.u32 	%r1028, _ZZ27mega_fused_pocket_detectionE4smem;
	mad.lo.s32 	%r1029, %r2176, 12, %r1028;
	ld.shared.f32 	%f14, [%r1029+36736];
	ld.shared.f32 	%f15, [%r1029+36740];
	ld.shared.f32 	%f16, [%r1029+36744];
	shl.b32 	%r1030, %r2176, 2;
	add.s32 	%r1031, %r1028, %r1030;
	add.s32 	%r99, %r1031, 36224;
	mov.u32 	%r2178, %r98;
$L__BB0_80:
	mad.lo.s32 	%r1033, %r2178, 12, %r1028;
	ld.shared.f32 	%f1106, [%r1033+36736];
	ld.shared.f32 	%f1107, [%r1033+36740];
	ld.shared.f32 	%f1108, [%r1033+36744];
	sub.f32 	%f1109, %f14, %f1106;
	sub.f32 	%f1110, %f15, %f1107;
	sub.f32 	%f1111, %f16, %f1108;
	mul.f32 	%f1112, %f1110, %f1110;
	fma.rn.f32 	%f1113, %f1109, %f1109, %f1112;
	fma.rn.f32 	%f1114, %f1111, %f1111, %f1113;
	sqrt.rn.f32 	%f1115, %f1114;
	setp.gtu.f32 	%p84, %f1115, 0f40A00000;
	@%p84 bra 	$L__BB0_104;
	ld.shared.u32 	%r2180, [%r99];
	setp.eq.s32 	%p85, %r2180, %r2176;
	mov.u32 	%r2181, %r2176;
	mov.u32 	%r2182, %r99;
	@%p85 bra 	$L__BB0_83;
$L__BB0_82:
	mov.u32 	%r2181, %r2180;
	shl.b32 	%r1034, %r2181, 2;
	add.s32 	%r1036, %r1028, %r1034;
	add.s32 	%r2182, %r1036, 36224;
	ld.shared.u32 	%r2180, [%r1036+36224];
	setp.ne.s32 	%p86, %r2180, %r2181;
	@%p86 bra 	$L__BB0_82;
$L__BB0_83:
	shl.b32 	%r1037, %r2178, 2;
	add.s32 	%r1039, %r1028, %r1037;
	add.s32 	%r2185, %r1039, 36224;
	ld.shared.u32 	%r2183, [%r1039+36224];
	setp.eq.s32 	%p87, %r2183, %r2178;
	mov.u32 	%r2184, %r2178;
	@%p87 bra 	$L__BB0_85;
$L__BB0_84:
	mov.u32 	%r2184, %r2183;
	shl.b32 	%r1040, %r2184, 2;
	add.s32 	%r1042, %r1028, %r1040;
	add.s32 	%r2185, %r1042, 36224;
	ld.shared.u32 	%r2183, [%r1042+36224];
	setp.ne.s32 	%p88, %r2183, %r2184;
	@%p88 bra 	$L__BB0_84;
$L__BB0_85:
	setp.eq.s32 	%p89, %r2181, %r2184;
	@%p89 bra 	$L__BB0_103;
	shl.b32 	%r1043, %r2181, 2;
	add.s32 	%r1045, %r1028, 36480;
	add.s32 	%r115, %r1045, %r1043;
	ld.shared.u32 	%r116, [%r115];
	shl.b32 	%r1046, %r2184, 2;
	add.s32 	%r1047, %r1045, %r1046;
	ld.shared.u32 	%r117, [%r1047];
	setp.lt.s32 	%p90, %r116, %r117;
	@%p90 bra 	$L__BB0_102;
	setp.gt.s32 	%p91, %r116, %r117;
	@%p91 bra 	$L__BB0_101;
	st.shared.u32 	[%r2185], %r2181;
	ld.shared.u32 	%r1048, [%r115];
	add.s32 	%r1049, %r1048, 1;
	st.shared.u32 	[%r115], %r1049;
	bra.uni 	$L__BB0_103;
$L__BB0_89:
	ld.shared.u32 	%r2154, [%r46];
	setp.eq.s32 	%p41, %r2154, %r2148;
	mov.u32 	%r50, %r2148;
	mov.u32 	%r2153, %r46;
	@%p41 bra 	$L__BB0_90;
	bra.uni 	$L__BB0_790;
$L__BB0_90:
	shl.b32 	%r912, %r2150, 2;
	add.s32 	%r914, %r903, %r912;
	add.s32 	%r61, %r914, 36224;
	ld.shared.u32 	%r2155, [%r914+36224];
	setp.eq.s32 	%p43, %r2155, %r2150;
	mov.u32 	%r2156, %r2150;
	@%p43 bra 	$L__BB0_92;
$L__BB0_91:
	mov.u32 	%r2156, %r2155;
	shl.b32 	%r915, %r2156, 2;
	add.s32 	%r917, %r903, %r915;
	add.s32 	%r61, %r917, 36224;
	ld.shared.u32 	%r2155, [%r917+36224];
	setp.ne.s32 	%p44, %r2155, %r2156;
	@%p44 bra 	$L__BB0_91;
$L__BB0_92:
	setp.eq.s32 	%p45, %r50, %r2156;
	@%p45 bra 	$L__BB0_98;
	shl.b32 	%r918, %r50, 2;
	add.s32 	%r920, %r903, 36480;
	add.s32 	%r62, %r920, %r918;
	ld.shared.u32 	%r63, [%r62];
	shl.b32 	%r921, %r2156, 2;
	add.s32 	%r922, %r920, %r921;
	ld.shared.u32 	%r64, [%r922];
	setp.ge.s32 	%p46, %r63, %r64;
	@%p46 bra 	$L__BB0_95;
	st.shared.u32 	[%r2153], %r2156;
	bra.uni 	$L__BB0_98;
$L__BB0_95:
	setp.le.s32 	%p47, %r63, %r64;
	@%p47 bra 	$L__BB0_97;
	st.shared.u32 	[%r61], %r50;
	bra.uni 	$L__BB0_98;
$L__BB0_97:
	st.shared.u32 	[%r61], %r50;
	ld.shared.u32 	%r923, [%r62];
	add.s32 	%r924, %r923, 1;
	st.shared.u32 	[%r62], %r924;
$L__BB0_98:
	add.s32 	%r2158, %r2158, 1;
$L__BB0_99:
	add.s32 	%r2150, %r2150, 1;
	setp.ne.s32 	%p48, %r2150, %r2140;
	@%p48 bra 	$L__BB0_51;
$L__BB0_100:
	setp.eq.s32 	%p49, %r45, %r2140;
	mov.u32 	%r2148, %r45;
	@%p49 bra 	$L__BB0_52;
	bra.uni 	$L__BB0_49;
$L__BB0_101:
	st.shared.u32 	[%r2185], %r2181;
	bra.uni 	$L__BB0_103;
$L__BB0_102:
	st.shared.u32 	[%r2182], %r2184;
$L__BB0_103:
	add.s32 	%r2186, %r2186, 1;
$L__BB0_104:
	add.s32 	%r2178, %r2178, 1;
	setp.ne.s32 	%p92, %r2178, %r2140;
	@%p92 bra 	$L__BB0_80;
$L__BB0_105:
	setp.ne.s32 	%p93, %r98, %r2140;
	mov.u32 	%r2176, %r98;
	@%p93 bra 	$L__BB0_78;
$L__BB0_106:
	setp.lt.s32 	%p94, %r2140, 1;
	mov.f32 	%f3363, 0f00000000;
	@%p94 bra 	$L__BB0_119;
	setp.lt.u32 	%p95, %r27, 7;
	mov.b32 	%r2195, 0;
	mov.u32 	%r2200, %r2195;
	@%p95 bra 	$L__BB0_110;
	and.b32  	%r2195, %r2140, 2147483640;
	mov.b32 	%r2189, 0;
	mov.u32 	%r2200, %r2189;
$L__BB0_109:
	.pragma "nounroll";
	shl.b32 	%r1053, %r2189, 2;
	mov.u32 	%r1054, _ZZ27mega_fused_pocket_detectionE4smem;
	add.s32 	%r1055, %r1054, %r1053;
	ld.shared.v4.u32 	{%r1056, %r1057, %r1058, %r1059}, [%r1055+36224];
	setp.eq.s32 	%p96, %r1056, %r2189;
	selp.u32 	%r1060, 1, 0, %p96;
	add.s32 	%r1061, %r2200, %r1060;
	add.s32 	%r1062, %r2189, 1;
	setp.eq.s32 	%p97, %r1057, %r1062;
	selp.u32 	%r1063, 1, 0, %p97;
	add.s32 	%r1064, %r1061, %r1063;
	add.s32 	%r1065, %r2189, 2;
	setp.eq.s32 	%p98, %r1058, %r1065;
	selp.u32 	%r1066, 1, 0, %p98;
	add.s32 	%r1067, %r1064, %r1066;
	add.s32 	%r1068, %r2189, 3;
	setp.eq.s32 	%p99, %r1059, %r1068;
	selp.u32 	%r1069, 1, 0, %p99;
	add.s32 	%r1070, %r1067, %r1069;
	add.s32 	%r1071, %r2189, 4;
	ld.shared.v4.u32 	{%r1072, %r1073, %r1074, %r1075}, [%r1055+36240];
	setp.eq.s32 	%p100, %r1072, %r1071;
	selp.u32 	%r1076, 1, 0, %p100;
	add.s32 	%r1077, %r1070, %r1076;
	add.s32 	%r1078, %r2189, 5;
	setp.eq.s32 	%p101, %r1073, %r1078;
	selp.u32 	%r1079, 1, 0, %p101;
	add.s32 	%r1080, %r1077, %r1079;
	add.s32 	%r1081, %r2189, 6;
	setp.eq.s32 	%p102, %r1074, %r1081;
	selp.u32 	%r1082, 1, 0, %p102;
	add.s32 	%r1083, %r1080, %r1082;
	add.s32 	%r1084, %r2189, 7;
	setp.eq.s32 	%p103, %r1075, %r1084;
	selp.u32 	%r1085, 1, 0, %p103;
	add.s32 	%r2200, %r1083, %r1085;
	add.s32 	%r2189, %r2189, 8;
	setp.ne.s32 	%p104, %r2189, %r2195;
	@%p104 bra 	$L__BB0_109;
$L__BB0_110:
	setp.eq.s32 	%p105, %r28, 0;
	@%p105 bra 	$L__BB0_118;
	setp.lt.u32 	%p106, %r28, 4;
	@%p106 bra 	$L__BB0_113;
	shl.b32 	%r1087, %r2195, 2;
	mov.u32 	%r1088, _ZZ27mega_fused_pocket_detectionE4smem;
	add.s32 	%r1089, %r1088, %r1087;
	ld.shared.u32 	%r1090, [%r1089+36224];
	setp.eq.s32 	%p107, %r1090, %r2195;
	selp.u32 	%r1091, 1, 0, %p107;
	add.s32 	%r1092, %r2200, %r1091;
	add.s32 	%r1093, %r2195, 1;
	ld.shared.u32 	%r1094, [%r1089+36228];
	setp.eq.s32 	%p108, %r1094, %r1093;
	selp.u32 	%r1095, 1, 0, %p108;
	add.s32 	%r1096, %r1092, %r1095;
	add.s32 	%r1097, %r2195, 2;
	ld.shared.u32 	%r1098, [%r1089+36232];
	setp.eq.s32 	%p109, %r1098, %r1097;
	selp.u32 	%r1099, 1, 0, %p109;
	add.s32 	%r1100, %r1096, %r1099;
	add.s32 	%r1101, %r2195, 3;
	ld.shared.u32 	%r1102, [%r1089+36236];
	setp.eq.s32 	%p110, %r1102, %r1101;
	selp.u32 	%r1103, 1, 0, %p110;
	add.s32 	%r2200, %r1100, %r1103;
	add.s32 	%r2195, %r2195, 4;
$L__BB0_113:
	setp.eq.s32 	%p111, %r29, 0;
	@%p111 bra 	$L__BB0_118;
	setp.eq.s32 	%p112, %r30, 0;
	@%p112 bra 	$L__BB0_116;
	shl.b32 	%r1105, %r2195, 2;
	mov.u32 	%r1106, _ZZ27mega_fused_pocket_detectionE4smem;
	add.s32 	%r1107, %r1106, %r1105;
	ld.shared.u32 	%r1108, [%r1107+36224];
	setp.eq.s32 	%p113, %r1108, %r2195;
	selp.u32 	%r1109, 1, 0, %p113;
	add.s32 	%r1110, %r2200, %r1109;
	add.s32 	%r1111, %r2195, 1;
	ld.shared.u32 	%r1112, [%r1107+36228];
	setp.eq.s32 	%p114, %r1112, %r1111;
	selp.u32 	%r1113, 1, 0, %p114;
	add.s32 	%r2200, %r1110, %r1113;
	add.s32 	%r2195, %r2195, 2;
$L__BB0_116:
	and.b32  	%r1114, %r2140, 1;
	setp.eq.b32 	%p115, %r1114, 1;
	not.pred 	%p116, %p115;
	@%p116 bra 	$L__BB0_118;
	shl.b32 	%r1115, %r2195, 2;
	mov.u32 	%r1116, _ZZ27mega_fused_pocket_detectionE4smem;
	add.s32 	%r1117, %r1116, %r1115;
	ld.shared.u32 	%r1118, [%r1117+36224];
	setp.eq.s32 	%p117, %r1118, %r2195;
	selp.u32 	%r1119, 1, 0, %p117;
	add.s32 	%r2200, %r2200, %r1119;
$L__BB0_118:
	cvt.rn.f32.u32 	%f3363, %r2200;
$L__BB0_119:
	setp.lt.s32 	%p118, %r2140, 1;
	sub.s32 	%r1121, %r2186, %r2140;
	cvt.rn.f32.s32 	%f1117, %r1121;
	add.f32 	%f19, %f3363, %f1117;
	mov.b32 	%r2215, 0;
	@%p118 bra 	$L__BB0_148;
	setp.lt.u32 	%p119, %r27, 7;
	mov.b32 	%r2203, 0;
	@%p119 bra 	$L__BB0_123;
	and.b32  	%r2203, %r2140, 2147483640;
	mov.b32 	%r2201, 0;
$L__BB0_122:
	.pragma "nounroll";
	shl.b32 	%r1124, %r2201, 2;
	mov.u32 	%r1125, _ZZ27mega_fused_pocket_detectionE4smem;
	add.s32 	%r1126, %r1125, %r1124;
	add.s32 	%r1127, %r2201, 1;
	add.s32 	%r1128, %r2201, 2;
	add.s32 	%r1129, %r2201, 3;
	st.shared.v4.u32 	[%r1126+36224], {%r2201, %r1127, %r1128, %r1129};
	mov.b32 	%r1130, 0;
	st.shared.v4.u32 	[%r1126+36480], {%r1130, %r1130, %r1130, %r1130};
	add.s32 	%r1131, %r2201, 4;
	add.s32 	%r1132, %r2201, 5;
	add.s32 	%r1133, %r2201, 6;
	add.s32 	%r1134, %r2201, 7;
	st.shared.v4.u32 	[%r1126+36240], {%r1131, %r1132, %r1133, %r1134};
	st.shared.v4.u32 	[%r1126+36496], {%r1130, %r1130, %r1130, %r1130};
	add.s32 	%r2201, %r2201, 8;
	setp.ne.s32 	%p120, %r2201, %r2203;
	@%p120 bra 	$L__BB0_122;
$L__BB0_123:
	setp.eq.s32 	%p121, %r28, 0;
	@%p121 bra 	$L__BB0_131;
	setp.lt.u32 	%p122, %r28, 4;
	@%p122 bra 	$L__BB0_126;
	shl.b32 	%r1135, %r2203, 2;
	mov.u32 	%r1136, _ZZ27mega_fused_pocket_detectionE4smem;
	add.s32 	%r1137, %r1136, %r1135;
	st.shared.u32 	[%r1137+36224], %r2203;
	mov.b32 	%r1138, 0;
	st.shared.u32 	[%r1137+36480], %r1138;
	add.s32 	%r1139, %r2203, 1;
	st.shared.u32 	[%r1137+36228], %r1139;
	st.shared.u32 	[%r1137+36484], %r1138;
	add.s32 	%r1140, %r2203, 2;
	st.shared.u32 	[%r1137+36232], %r1140;
	st.shared.u32 	[%r1137+36488], %r1138;
	add.s32 	%r1141, %r2203, 3;
	st.shared.u32 	[%r1137+36236], %r1141;
	st.shared.u32 	[%r1137+36492], %r1138;
	add.s32 	%r2203, %r2203, 4;
$L__BB0_126:
	setp.eq.s32 	%p123, %r29, 0;
	@%p123 bra 	$L__BB0_131;
	setp.eq.s32 	%p124, %r30, 0;
	@%p124 bra 	$L__BB0_129;
	shl.b32 	%r1142, %r2203, 2;
	mov.u32 	%r1143, _ZZ27mega_fused_pocket_detectionE4smem;
	add.s32 	%r1144, %r1143, %r1142;
	st.shared.u32 	[%r1144+36224], %r2203;
	mov.b32 	%r1145, 0;
	st.shared.u32 	[%r1144+36480], %r1145;
	add.s32 	%r1146, %r2203, 1;
	st.shared.u32 	[%r1144+36228], %r1146;
	st.shared.u32 	[%r1144+36484], %r1145;
	add.s32 	%r2203, %r2203, 2;
$L__BB0_129:
	and.b32  	%r1147, %r2140, 1;
	setp.eq.b32 	%p125, %r1147, 1;
	not.pred 	%p126, %p125;
	@%p126 bra 	$L__BB0_131;
	shl.b32 	%r1148, %r2203, 2;
	mov.u32 	%r1149, _ZZ27mega_fused_pocket_detectionE4smem;
	add.s32 	%r1150, %r1149, %r1148;
	st.shared.u32 	[%r1150+36224], %r2203;
	mov.b32 	%r1151, 0;
	st.shared.u32 	[%r1150+36480], %r1151;
$L__BB0_131:
	mov.b32 	%r2205, 0;
	mov.u32 	%r2215, %r2205;
$L__BB0_132:
	add.s32 	%r153, %r2205, 1;
	setp.ge.s32 	%p127, %r153, %r2140;
	@%p127 bra 	$L__BB0_147;
	mov.u32 	%r1153, _ZZ27mega_fused_pocket_detectionE4smem;
	mad.lo.s32 	%r1154, %r2205, 12, %r1153;
	ld.shared.f32 	%f20, [%r1154+36736];
	ld.shared.f32 	%f21, [%r1154+36740];
	ld.shared.f32 	%f22, [%r1154+36744];
	shl.b32 	%r1155, %r2205, 2;
	add.s32 	%r1156, %r1153, %r1155;
	add.s32 	%r154, %r1156, 36224;
	mov.u32 	%r2207, %r153;
$L__BB0_134:
	mad.lo.s32 	%r1158, %r2207, 12, %r1153;
	ld.shared.f32 	%f1118, [%r1158+36736];
	ld.shared.f32 	%f1119, [%r1158+36740];
	ld.shared.f32 	%f1120, [%r1158+36744];
	sub.f32 	%f1121, %f20, %f1118;
	sub.f32 	%f1122, %f21, %f1119;
	sub.f32 	%f1123, %f22, %f1120;
	mul.f32 	%f1124, %f1122, %f1122;
	fma.rn.f32 	%f1125, %f1121, %f1121, %f1124;
	fma.rn.f32 	%f1126, %f1123, %f1123, %f1125;
	sqrt.rn.f32 	%f1127, %f1126;
	setp.gtu.f32 	%p128, %f1127, 0f40E00000;
	@%p128 bra 	$L__BB0_146;
	ld.shared.u32 	%r2209, [%r154];
	setp.eq.s32 	%p129, %r2209, %r2205;
	mov.u32 	%r2210, %r2205;
	mov.u32 	%r2211, %r154;
	@%p129 bra 	$L__BB0_137;
$L__BB0_136:
	mov.u32 	%r2210, %r2209;
	shl.b32 	%r1159, %r2210, 2;
	add.s32 	%r1161, %r1153, %r1159;
	add.s32 	%r2211, %r1161, 36224;
	ld.shared.u32 	%r2209, [%r1161+36224];
	setp.ne.s32 	%p130, %r2209, %r2210;
	@%p130 bra 	$L__BB0_136;
$L__BB0_137:
	shl.b32 	%r1162, %r2207, 2;
	add.s32 	%r1164, %r1153, %r1162;
	add.s32 	%r2214, %r1164, 36224;
	ld.shared.u32 	%r2212, [%r1164+36224];
	setp.eq.s32 	%p131, %r2212, %r2207;
	mov.u32 	%r2213, %r2207;
	@%p131 bra 	$L__BB0_139;
$L__BB0_138:
	mov.u32 	%r2213, %r2212;
	shl.b32 	%r1165, %r2213, 2;
	add.s32 	%r1167, %r1153, %r1165;
	add.s32 	%r2214, %r1167, 36224;
	ld.shared.u32 	%r2212, [%r1167+36224];
	setp.ne.s32 	%p132, %r2212, %r2213;
	@%p132 bra 	$L__BB0_138;
$L__BB0_139:
	setp.eq.s32 	%p133, %r2210, %r2213;
	@%p133 bra 	$L__BB0_145;
	shl.b32 	%r1168, %r2210, 2;
	add.s32 	%r1170, %r1153, 36480;
	add.s32 	%r170, %r1170, %r1168;
	ld.shared.u32 	%r171, [%r170];
	shl.b32 	%r1171, %r2213, 2;
	add.s32 	%r1172, %r1170, %r1171;
	ld.shared.u32 	%r172, [%r1172];
	setp.lt.s32 	%p134, %r171, %r172;
	@%p134 bra 	$L__BB0_144;
	setp.gt.s32 	%p135, %r171, %r172;
	@%p135 bra 	$L__BB0_143;
	st.shared.u32 	[%r2214], %r2210;
	ld.shared.u32 	%r1173, [%r170];
	add.s32 	%r1174, %r1173, 1;
	st.shared.u32 	[%r170], %r1174;
	bra.uni 	$L__BB0_145;
$L__BB0_143:
	st.shared.u32 	[%r2214], %r2210;
	bra.uni 	$L__BB0_145;
$L__BB0_144:
	st.shared.u32 	[%r2211], %r2213;
$L__BB0_145:
	add.s32 	%r2215, %r2215, 1;
$L__BB0_146:
	add.s32 	%r2207, %r2207, 1;
	setp.ne.s32 	%p136, %r2207, %r2140;
	@%p136 bra 	$L__BB0_134;
$L__BB0_147:
	setp.ne.s32 	%p137, %r153, %r2140;
	mov.u32 	%r2205, %r153;
	@%p137 bra 	$L__BB0_132;
$L__BB0_148:
	setp.lt.s32 	%p138, %r2140, 1;
	mov.f32 	%f3364, 0f00000000;
	@%p138 bra 	$L__BB0_161;
	setp.lt.u32 	%p139, %r27, 7;
	mov.b32 	%r2224, 0;
	mov.u32 	%r2229, %r2224;
	@%p139 bra 	$L__BB0_152;
	and.b32  	%r2224, %r2140, 2147483640;
	mov.b32 	%r2218, 0;
	mov.u32 	%r2229, %r2218;
$L__BB0_151:
	.pragma "nounroll";
	shl.b32 	%r1178, %r2218, 2;
	mov.u32 	%r1179, _ZZ27mega_fused_pocket_detectionE4smem;
	add.s32 	%r1180, %r1179, %r1178;
	ld.shared.v4.u32 	{%r1181, %r1182, %r1183, %r1184}, [%r1180+36224];
	setp.eq.s32 	%p140, %r1181, %r2218;
	selp.u32 	%r1185, 1, 0, %p140;
	add.s32 	%r1186, %r2229, %r1185;
	add.s32 	%r1187, %r2218, 1;
	setp.eq.s32 	%p141, %r1182, %r1187;
	selp.u32 	%r1188, 1, 0, %p141;
	add.s32 	%r1189, %r1186, %r1188;
	add.s32 	%r1190, %r2218, 2;
	setp.eq.s32 	%p142, %r1183, %r1190;
	selp.u32 	%r1191, 1, 0, %p142;
	add.s32 	%r1192, %r1189, %r1191;
	add.s32 	%r1193, %r2218, 3;
	setp.eq.s32 	%p143, %r1184, %r1193;
	selp.u32 	%r1194, 1, 0, %p143;
	add.s32 	%r1195, %r1192, %r1194;
	add.s32 	%r1196, %r2218, 4;
	ld.shared.v4.u32 	{%r1197, %r1198, %r1199, %r1200}, [%r1180+36240];
	setp.eq.s32 	%p144, %r1197, %r1196;
	selp.u32 	%r1201, 1, 0, %p144;
	add.s32 	%r1202, %r1195, %r1201;
	add.s32 	%r1203, %r2218, 5;
	setp.eq.s32 	%p145, %r1198, %r1203;
	selp.u32 	%r1204, 1, 0, %p145;
	add.s32 	%r1205, %r1202, %r1204;
	add.s32 	%r1206, %r2218, 6;
	setp.eq.s32 	%p146, %r1199, %r1206;
	selp.u32 	%r1207, 1, 0, %p146;
	add.s32 	%r1208, %r1205, %r1207;
	add.s32 	%r1209, %r2218, 7;
	setp.eq.s32 	%p147, %r1200, %r1209;
	selp.u32 	%r1210, 1, 0, %p147;
	add.s32 	%r2229, %r1208, %r1210;
	add.s32 	%r2218, %r2218, 8;
	setp.ne.s32 	%p148, %r2218, %r2224;
	@%p148 bra 	$L__BB0_151;
$L__BB0_152:
	setp.eq.s32 	%p149, %r28, 0;
	@%p149 bra 	$L__BB0_160;
	setp.lt.u32 	%p150, %r28, 4;
	@%p150 bra 	$L__BB0_155;
	shl.b32 	%r1212, %r2224, 2;
	mov.u32 	%r1213, _ZZ27mega_fused_pocket_detectionE4smem;
	add.s32 	%r1214, %r1213, %r1212;
	ld.shared.u32 	%r1215, [%r1214+36224];
	setp.eq.s32 	%p151, %r1215, %r2224;
	selp.u32 	%r1216, 1, 0, %p151;
	add.s32 	%r1217, %r2229, %r1216;
	add.s32 	%r1218, %r2224, 1;
	ld.shared.u32 	%r1219, [%r1214+36228];
	setp.eq.s32 	%p152, %r1219, %r1218;
	selp.u32 	%r1220, 1, 0, %p152;
	add.s32 	%r1221, %r1217, %r1220;
	add.s32 	%r1222, %r2224, 2;
	ld.shared.u32 	%r1223, [%r1214+36232];
	setp.eq.s32 	%p153, %r1223, %r1222;
	selp.u32 	%r1224, 1, 0, %p153;
	add.s32 	%r1225, %r1221, %r1224;
	add.s32 	%r1226, %r2224, 3;
	ld.shared.u32 	%r1227, [%r1214+36236];
	setp.eq.s32 	%p154, %r1227, %r1226;
	selp.u32 	%r1228, 1, 0, %p154;
	add.s32 	%r2229, %r1225, %r1228;
	add.s32 	%r2224, %r2224, 4;
$L__BB0_155:
	setp.eq.s32 	%p155, %r29, 0;
	@%p155 bra 	$L__BB0_160;
	setp.eq.s32 	%p156, %r30, 0;
	@%p156 bra 	$L__BB0_158;
	shl.b32 	%r1230, %r2224, 2;
	mov.u32 	%r1231, _ZZ27mega_fused_pocket_detectionE4smem;
	add.s32 	%r1232, %r1231, %r1230;
	ld.shared.u32 	%r1233, [%r1232+36224];
	setp.eq.s32 	%p157, %r1233, %r2224;
	selp.u32 	%r1234, 1, 0, %p157;
	add.s32 	%r1235, %r2229, %r1234;
	add.s32 	%r1236, %r2224, 1;
	ld.shared.u32 	%r1237, [%r1232+36228];
	setp.eq.s32 	%p158, %r1237, %r1236;
	selp.u32 	%r1238, 1, 0, %p158;
	add.s32 	%r2229, %r1235, %r1238;
	add.s32 	%r2224, %r2224, 2;
$L__BB0_158:
	and.b32  	%r1239, %r2140, 1;
	setp.eq.b32 	%p159, %r1239, 1;
	not.pred 	%p160, %p159;
	@%p160 bra 	$L__BB0_160;
	shl.b32 	%r1240, %r2224, 2;
	mov.u32 	%r1241, _ZZ27mega_fused_pocket_detectionE4smem;
	add.s32 	%r1242, %r1241, %r1240;
	ld.shared.u32 	%r1243, [%r1242+36224];
	setp.eq.s32 	%p161, %r1243, %r2224;
	selp.u32 	%r1244, 1, 0, %p161;
	add.s32 	%r2229, %r2229, %r1244;
$L__BB0_160:
	cvt.rn.f32.u32 	%f3364, %r2229;
$L__BB0_161:
	setp.lt.s32 	%p162, %r2140, 1;
	sub.s32 	%r1246, %r2215, %r2140;
	cvt.rn.f32.s32 	%f1129, %r1246;
	add.f32 	%f25, %f3364, %f1129;
	mov.b32 	%r2244, 0;
	@%p162 bra 	$L__BB0_190;
	setp.lt.u32 	%p163, %r27, 7;
	mov.b32 	%r2232, 0;
	@%p163 bra 	$L__BB0_165;
	and.b32  	%r2232, %r2140, 2147483640;
	mov.b32 	%r2230, 0;
$L__BB0_164:
	.pragma "nounroll";
	shl.b32 	%r1249, %r2230, 2;
	mov.u32 	%r1250, _ZZ27mega_fused_pocket_detectionE4smem;
	add.s32 	%r1251, %r1250, %r1249;
	add.s32 	%r1252, %r2230, 1;
	add.s32 	%r1253, %r2230, 2;
	add.s32 	%r1254, %r2230, 3;
	st.shared.v4.u32 	[%r1251+36224], {%r2230, %r1252, %r1253, %r1254};
	mov.b32 	%r1255, 0;
	st.shared.v4.u32 	[%r1251+36480], {%r1255, %r1255, %r1255, %r1255};
	add.s32 	%r1256, %r2230, 4;
	add.s32 	%r1257, %r2230, 5;
	add.s32 	%r1258, %r2230, 6;
	add.s32 	%r1259, %r2230, 7;
	st.shared.v4.u32 	[%r1251+36240], {%r1256, %r1257, %r1258, %r1259};
	st.shared.v4.u32 	[%r1251+36496], {%r1255, %r1255, %r1255, %r1255};
	add.s32 	%r2230, %r2230, 8;
	setp.ne.s32 	%p164, %r2230, %r2232;
	@%p164 bra 	$L__BB0_164;
$L__BB0_165:
	setp.eq.s32 	%p165, %r28, 0;
	@%p165 bra 	$L__BB0_173;
	setp.lt.u32 	%p166, %r28, 4;
	@%p166 bra 	$L__BB0_168;
	shl.b32 	%r1260, %r2232, 2;
	mov.u32 	%r1261, _ZZ27mega_fused_pocket_detectionE4smem;
	add.s32 	%r1262, %r1261, %r1260;
	st.shared.u32 	[%r1262+36224], %r2232;
	mov.b32 	%r1263, 0;
	st.shared.u32 	[%r1262+36480], %r1263;
	add.s32 	%r1264, %r2232, 1;
	st.shared.u32 	[%r1262+36228], %r1264;
	st.shared.u32 	[%r1262+36484], %r1263;
	add.s32 	%r1265, %r2232, 2;
	st.shared.u32 	[%r1262+36232], %r1265;
	st.shared.u32 	[%r1262+36488], %r1263;
	add.s32 	%r1266, %r2232, 3;
	st.shared.u32 	[%r1262+36236], %r1266;
	st.shared.u32 	[%r1262+36492], %r1263;
	add.s32 	%r2232, %r2232, 4;
$L__BB0_168:
	setp.eq.s32 	%p167, %r29, 0;
	@%p167 bra 	$L__BB0_173;
	setp.eq.s32 	%p168, %r30, 0;
	@%p168 bra 	$L__BB0_171;
	shl.b32 	%r1267, %r2232, 2;
	mov.u32 	%r1268, _ZZ27mega_fused_pocket_detectionE4smem;
	add.s32 	%r1269, %r1268, %r1267;
	st.shared.u32 	[%r1269+36224], %r2232;
	mov.b32 	%r1270, 0;
	st.shared.u32 	[%r1269+36480], %r1270;
	add.s32 	%r1271, %r2232, 1;
	st.shared.u32 	[%r1269+36228], %r1271;
	st.shared.u32 	[%r1269+36484], %r1270;
	add.s32 	%r2232, %r2232, 2;
$L__BB0_171:
	and.b32  	%r1272, %r2140, 1;
	setp.eq.b32 	%p169, %r1272, 1;
	not.pred 	%p170, %p169;
	@%p170 bra 	$L__BB0_173;
	shl.b32 	%r1273, %r2232, 2;
	mov.u32 	%r1274, _ZZ27mega_fused_pocket_detectionE4smem;
	add.s32 	%r1275, %r1274, %r1273;
	st.shared.u32 	[%r1275+36224], %r2232;
	mov.b32 	%r1276, 0;
	st.shared.u32 	[%r1275+36480], %r1276;
$L__BB0_173:
	mov.b32 	%r2234, 0;
	mov.u32 	%r2244, %r2234;
$L__BB0_174:
	add.s32 	%r208, %r2234, 1;
	setp.ge.s32 	%p171, %r208, %r2140;
	@%p171 bra 	$L__BB0_189;
	mov.u32 	%r1278, _ZZ27mega_fused_pocket_detectionE4smem;
	mad.lo.s32 	%r1279, %r2234, 12, %r1278;
	ld.shared.f32 	%f26, [%r1279+36736];
	ld.shared.f32 	%f27, [%r1279+36740];
	ld.shared.f32 	%f28, [%r1279+36744];
	shl.b32 	%r1280, %r2234, 2;
	add.s32 	%r1281, %r1278, %r1280;
	add.s32 	%r209, %r1281, 36224;
	mov.u32 	%r2236, %r208;
$L__BB0_176:
	mov.u32 	%r1282, _ZZ27mega_fused_pocket_detectionE4smem;
	mad.lo.s32 	%r1283, %r2236, 12, %r1282;
	ld.shared.f32 	%f1130, [%r1283+36736];
	ld.shared.f32 	%f1131, [%r1283+36740];
	ld.shared.f32 	%f1132, [%r1283+36744];
	sub.f32 	%f1133, %f26, %f1130;
	sub.f32 	%f1134, %f27, %f1131;
	sub.f32 	%f1135, %f28, %f1132;
	mul.f32 	%f1136, %f1134, %f1134;
	fma.rn.f32 	%f1137, %f1133, %f1133, %f1136;
	fma.rn.f32 	%f1138, %f1135, %f1135, %f1137;
	sqrt.rn.f32 	%f1139, %f1138;
	setp.gtu.f32 	%p172, %f1139, 0f41100000;
	@%p172 bra 	$L__BB0_188;
	ld.shared.u32 	%r2238, [%r209];
	setp.eq.s32 	%p173, %r2238, %r2234;
	mov.u32 	%r2239, %r2234;
	mov.u32 	%r2240, %r209;
	@%p173 bra 	$L__BB0_179;
$L__BB0_178:
	mov.u32 	%r2239, %r2238;
	shl.b32 	%r1284, %r2239, 2;
	add.s32 	%r1286, %r1282, %r1284;
	add.s32 	%r2240, %r1286, 36224;
	ld.shared.u32 	%r2238, [%r1286+36224];
	setp.ne.s32 	%p174, %r2238, %r2239;
	@%p174 bra 	$L__BB0_178;
$L__BB0_179:
	shl.b32 	%r1287, %r2236, 2;
	add.s32 	%r1289, %r1282, %r1287;
	add.s32 	%r2243, %r1289, 36224;
	ld.shared.u32 	%r2241, [%r1289+36224];
	setp.eq.s32 	%p175, %r2241, %r2236;
	mov.u32 	%r2242, %r2236;
	@%p175 bra 	$L__BB0_181;
$L__BB0_180:
	mov.u32 	%r2242, %r2241;
	shl.b32 	%r1290, %r2242, 2;
	add.s32 	%r1292, %r1282, %r1290;
	add.s32 	%r2243, %r1292, 36224;
	ld.shared.u32 	%r2241, [%r1292+36224];
	setp.ne.s32 	%p176, %r2241, %r2242;
	@%p176 bra 	$L__BB0_180;
$L__BB0_181:
	setp.eq.s32 	%p177, %r2239, %r2242;
	@%p177 bra 	$L__BB0_187;
	shl.b32 	%r1293, %r2239, 2;
	mov.u32 	%r1294, _ZZ27mega_fused_pocket_detectionE4smem;
	add.s32 	%r1295, %r1294, 36480;
	add.s32 	%r225, %r1295, %r1293;
	ld.shared.u32 	%r226, [%r225];
	shl.b32 	%r1296, %r2242, 2;
	add.s32 	%r1297, %r1295, %r1296;
	ld.shared.u32 	%r227, [%r1297];
	setp.lt.s32 	%p178, %r226, %r227;
	@%p178 bra 	$L__BB0_186;
	setp.gt.s32 	%p179, %r226, %r227;
	@%p179 bra 	$L__BB0_185;
	st.shared.u32 	[%r2243], %r2239;
	ld.shared.u32 	%r1298, [%r225];
	add.s32 	%r1299, %r1298, 1;
	st.shared.u32 	[%r225], %r1299;
	bra.uni 	$L__BB0_187;
$L__BB0_185:
	st.shared.u32 	[%r2243], %r2239;
	bra.uni 	$L__BB0_187;
$L__BB0_186:
	st.shared.u32 	[%r2240], %r2242;
$L__BB0_187:
	add.s32 	%r2244, %r2244, 1;
$L__BB0_188:
	add.s32 	%r2236, %r2236, 1;
	setp.ne.s32 	%p180, %r2236, %r2140;
	@%p180 bra 	$L__BB0_176;
$L__BB0_189:
	setp.ne.s32 	%p181, %r208, %r2140;
	mov.u32 	%r2234, %r208;
	@%p181 bra 	$L__BB0_174;
$L__BB0_190:
	setp.lt.s32 	%p182, %r2140, 1;
	mov.f32 	%f3365, 0f00000000;
	@%p182 bra 	$L__BB0_203;
	setp.lt.u32 	%p183, %r27, 7;
	mov.b32 	%r2253, 0;
	mov.u32 	%r2258, %r2253;
	@%p183 bra 	$L__BB0_194;
	and.b32  	%r2253, %r2140, 2147483640;
	mov.b32 	%r2247, 0;
	mov.u32 	%r2258, %r2247;
$L__BB0_193:
	.pragma "nounroll";
	shl.b32 	%r1303, %r2247, 2;
	mov.u32 	%r1304, _ZZ27mega_fused_pocket_detectionE4smem;
	add.s32 	%r1305, %r1304, %r1303;
	ld.shared.v4.u32 	{%r1306, %r1307, %r1308, %r1309}, [%r1305+36224];
	setp.eq.s32 	%p184, %r1306, %r2247;
	selp.u32 	%r1310, 1, 0, %p184;
	add.s32 	%r1311, %r2258, %r1310;
	add.s32 	%r1312, %r2247, 1;
	setp.eq.s32 	%p185, %r1307, %r1312;
	selp.u32 	%r1313, 1, 0, %p185;
	add.s32 	%r1314, %r1311, %r1313;
	add.s32 	%r1315, %r2247, 2;
	setp.eq.s32 	%p186, %r1308, %r1315;
	selp.u32 	%r1316, 1, 0, %p186;
	add.s32 	%r1317, %r1314, %r1316;
	add.s32 	%r1318, %r2247, 3;
	setp.eq.s32 	%p187, %r1309, %r1318;
	selp.u32 	%r1319, 1, 0, %p187;
	add.s32 	%r1320, %r1317, %r1319;
	add.s32 	%r1321, %r2247, 4;
	ld.shared.v4.u32 	{%r1322, %r1323, %r1324, %r1325}, [%r1305+36240];
	setp.eq.s32 	%p188, %r1322, %r1321;
	selp.u32 	%r1326, 1, 0, %p188;
	add.s32 	%r1327, %r1320, %r1326;
	add.s32 	%r1328, %r2247, 5;
	setp.eq.s32 	%p189, %r1323, %r1328;
	selp.u32 	%r1329, 1, 0, %p189;
	add.s32 	%r1330, %r1327, %r1329;
	add.s32 	%r1331, %r2247, 6;
	setp.eq.s32 	%p190, %r1324, %r1331;
	selp.u32 	%r1332, 1, 0, %p190;
	add.s32 	%r1333, %r1330, %r1332;
	add.s32 	%r1334, %r2247, 7;
	setp.eq.s32 	%p191, %r1325, %r1334;
	selp.u32 	%r1335, 1, 0, %p191;
	add.s32 	%r2258, %r1333, %r1335;
	add.s32 	%r2247, %r2247, 8;
	setp.ne.s32 	%p192, %r2247, %r2253;
	@%p192 bra 	$L__BB0_193;
$L__BB0_194:
	setp.eq.s32 	%p193, %r28, 0;
	@%p193 bra 	$L__BB0_202;
	setp.lt.u32 	%p194, %r28, 4;
	@%p194 bra 	$L__BB0_197;
	shl.b32 	%r1337, %r2253, 2;
	mov.u32 	%r1338, _ZZ27mega_fused_pocket_detectionE4smem;
	add.s32 	%r1339, %r1338, %r1337;
	ld.shared.u32 	%r1340, [%r1339+36224];
	setp.eq.s32 	%p195, %r1340, %r2253;
	selp.u32 	%r1341, 1, 0, %p195;
	add.s32 	%r1342, %r2258, %r1341;
	add.s32 	%r1343, %r2253, 1;
	ld.shared.u32 	%r1344, [%r1339+36228];
	setp.eq.s32 	%p196, %r1344, %r1343;
	selp.u32 	%r1345, 1, 0, %p196;
	add.s32 	%r1346, %r1342, %r1345;
	add.s32 	%r1347, %r2253, 2;
	ld.shared.u32 	%r1348, [%r1339+36232];
	setp.eq.s32 	%p197, %r1348, %r1347;
	selp.u32 	%r1349, 1, 0, %p197;
	add.s32 	%r1350, %r1346, %r1349;
	add.s32 	%r1351, %r2253, 3;
	ld.shared.u32 	%r1352, [%r1339+36236];
	setp.eq.s32 	%p198, %r1352, %r1351;
	selp.u32 	%r1353, 1, 0, %p198;
	add.s32 	%r2258, %r1350, %r1353;
	add.s32 	%r2253, %r2253, 4;
$L__BB0_197:
	setp.eq.s32 	%p199, %r29, 0;
	@%p199 bra 	$L__BB0_202;
	setp.eq.s32 	%p200, %r30, 0;
	@%p200 bra 	$L__BB0_200;
	shl.b32 	%r1355, %r2253, 2;
	mov.u32 	%r1356, _ZZ27mega_fused_pocket_detectionE4smem;
	add.s32 	%r1357, %r1356, %r1355;
	ld.shared.u32 	%r1358, [%r1357+36224];
	setp.eq.s32 	%p201, %r1358, %r2253;
	selp.u32 	%r1359, 1, 0, %p201;
	add.s32 	%r1360, %r2258, %r1359;
	add.s32 	%r1361, %r2253, 1;
	ld.shared.u32 	%r1362, [%r1357+36228];
	setp.eq.s32 	%p202, %r1362, %r1361;
	selp.u32 	%r1363, 1, 0, %p202;
	add.s32 	%r2258, %r1360, %r1363;
	add.s32 	%r2253, %r2253, 2;
$L__BB0_200:
	and.b32  	%r1364, %r2140, 1;
	setp.eq.b32 	%p203, %r1364, 1;
	not.pred 	%p204, %p203;
	@%p204 bra 	$L__BB0_202;
	shl.b32 	%r1365, %r2253, 2;
	mov.u32 	%r1366, _ZZ27mega_fused_pocket_detectionE4smem;
	add.s32 	%r1367, %r1366, %r1365;
	ld.shared.u32 	%r1368, [%r1367+36224];
	setp.eq.s32 	%p205, %r1368, %r2253;
	selp.u32 	%r1369, 1, 0, %p205;
	add.s32 	%r2258, %r2258, %r1369;
$L__BB0_202:
	cvt.rn.f32.u32 	%f3365, %r2258;
$L__BB0_203:
	sub.s32 	%r1370, %r2244, %r2140;
	cvt.rn.f32.s32 	%f1142, %r1370;
	add.f32 	%f1143, %f3365, %f1142;
	max.f32 	%f1144, %f1143, 0f00000000;
	shl.b32 	%r1371, %r2137, 6;
	add.s32 	%r253, %r16, %r1371;
	st.shared.v4.f32 	[%r253], {%f3362, %f3363, %f3364, %f3365};
	max.f32 	%f1145, %f13, 0f00000000;
	max.f32 	%f1146, %f19, 0f00000000;
	max.f32 	%f1147, %f25, 0f00000000;
	st.shared.v4.f32 	[%r253+16], {%f1145, %f1146, %f1147, %f1144};
	sub.f32 	%f31, %f3362, %f3363;
	setp.gt.f32 	%p206, %f31, 0f00000000;
	add.f32 	%f32, %f31, %f31;
	add.f32 	%f1148, %f32, 0f00000000;
	max.f32 	%f1149, %f31, 0f00000000;
	selp.f32 	%f1150, 0f40000000, 0f00000000, %p206;
	selp.f32 	%f1151, %f1148, 0f00000000, %p206;
	sub.f32 	%f33, %f3363, %f3364;
	setp.gt.f32 	%p207, %f33, 0f00000000;
	add.f32 	%f34, %f33, %f33;
	add.f32 	%f1152, %f1151, %f34;
	max.f32 	%f1153, %f1150, 0f40000000;
	selp.f32 	%f1154, %f33, 0f80000000, %p207;
	add.f32 	%f1155, %f1149, %f1154;
	selp.f32 	%f1156, %f1153, %f1150, %p207;
	selp.f32 	%f1157, %f1152, %f1151, %p207;
	sub.f32 	%f35, %f3364, %f3365;
	setp.gt.f32 	%p208, %f35, 0f00000000;
	add.f32 	%f36, %f35, %f35;
	add.f32 	%f1158, %f1157, %f36;
	max.f32 	%f1159, %f1156, 0f40000000;
	add.f32 	%f1160, %f1155, %f35;
	selp.f32 	%f37, %f1160, %f1155, %p208;
	selp.f32 	%f38, %f1159, %f1156, %p208;
	selp.f32 	%f39, %f1158, %f1157, %p208;
	setp.leu.f32 	%p209, %f39, 0f00000000;
	mov.f32 	%f3368, 0f00000000;
	mov.f32 	%f3354, 0f00000000;
	@%p209 bra 	$L__BB0_213;
	setp.leu.f32 	%p210, %f31, 0f00000000;
	mov.f32 	%f3368, %f3354;
	@%p210 bra 	$L__BB0_207;
	div.rn.f32 	%f40, %f32, %f39;
	setp.leu.f32 	%p211, %f40, 0f00000000;
	@%p211 bra 	$L__BB0_207;
	setp.lt.f32 	%p212, %f40, 0f00800000;
	mul.f32 	%f1163, %f40, 0f4B000000;
	selp.f32 	%f1164, %f1163, %f40, %p212;
	selp.f32 	%f1165, 0fC1B80000, 0f00000000, %p212;
	mov.b32 	%r1372, %f1164;
	add.s32 	%r1373, %r1372, -1059760811;
	and.b32  	%r1374, %r1373, -8388608;
	sub.s32 	%r1375, %r1372, %r1374;
	mov.b32 	%f1166, %r1375;
	cvt.rn.f32.s32 	%f1167, %r1374;
	fma.rn.f32 	%f1168, %f1167, 0f34000000, %f1165;
	add.f32 	%f1169, %f1166, 0fBF800000;
	fma.rn.f32 	%f1170, %f1169, 0fBE055027, 0f3E1039F6;
	fma.rn.f32 	%f1171, %f1170, %f1169, 0fBDF8CDCC;
	fma.rn.f32 	%f1172, %f1171, %f1169, 0f3E0F2955;
	fma.rn.f32 	%f1173, %f1172, %f1169, 0fBE2AD8B9;
	fma.rn.f32 	%f1174, %f1173, %f1169, 0f3E4CED0B;
	fma.rn.f32 	%f1175, %f1174, %f1169, 0fBE7FFF22;
	fma.rn.f32 	%f1176, %f1175, %f1169, 0f3EAAAA78;
	fma.rn.f32 	%f1177, %f1176, %f1169, 0fBF000000;
	mul.f32 	%f1178, %f1169, %f1177;
	fma.rn.f32 	%f1179, %f1178, %f1169, %f1169;
	fma.rn.f32 	%f1180, %f1168, 0f3F317218, %f1179;
	setp.gt.u32 	%p213, %r1372, 2139095039;
	fma.rn.f32 	%f1181, %f1164, 0f7F800000, 0f7F800000;
	selp.f32 	%f1182, %f1181, %f1180, %p213;
	setp.eq.f32 	%p214, %f1164, 0f00000000;
	selp.f32 	%f1183, 0fFF800000, %f1182, %p214;
	mul.f32 	%f1184, %f40, %f1183;
	mov.f32 	%f1185, 0f00000000;
	sub.f32 	%f3368, %f1185, %f1184;
$L__BB0_207:
	setp.leu.f32 	%p215, %f33, 0f00000000;
	@%p215 bra 	$L__BB0_210;
	div.rn.f32 	%f43, %f34, %f39;
	setp.leu.f32 	%p216, %f43, 0f00000000;
	@%p216 bra 	$L__BB0_210;
	setp.lt.f32 	%p217, %f43, 0f00800000;
	mul.f32 	%f1186, %f43, 0f4B000000;
	selp.f32 	%f1187, %f1186, %f43, %p217;
	selp.f32 	%f1188, 0fC1B80000, 0f00000000, %p217;
	mov.b32 	%r1376, %f1187;
	add.s32 	%r1377, %r1376, -1059760811;
	and.b32  	%r1378, %r1377, -8388608;
	sub.s32 	%r1379, %r1376, %r1378;
	mov.b32 	%f1189, %r1379;
	cvt.rn.f32.s32 	%f1190, %r1378;
	fma.rn.f32 	%f1191, %f1190, 0f34000000, %f1188;
	add.f32 	%f1192, %f1189, 0fBF800000;
	fma.rn.f32 	%f1193, %f1192, 0fBE055027, 0f3E1039F6;
	fma.rn.f32 	%f1194, %f1193, %f1192, 0fBDF8CDCC;
	fma.rn.f32 	%f1195, %f1194, %f1192, 0f3E0F2955;
	fma.rn.f32 	%f1196, %f1195, %f1192, 0fBE2AD8B9;
	fma.rn.f32 	%f1197, %f1196, %f1192, 0f3E4CED0B;
	fma.rn.f32 	%f1198, %f1197, %f1192, 0fBE7FFF22;
	fma.rn.f32 	%f1199, %f1198, %f1192, 0f3EAAAA78;
	fma.rn.f32 	%f1200, %f1199, %f1192, 0fBF000000;
	mul.f32 	%f1201, %f1192, %f1200;
	fma.rn.f32 	%f1202, %f1201, %f1192, %f1192;
	fma.rn.f32 	%f1203, %f1191, 0f3F317218, %f1202;
	setp.gt.u32 	%p218, %r1376, 2139095039;
	fma.rn.f32 	%f1204, %f1187, 0f7F800000, 0f7F800000;
	selp.f32 	%f1205, %f1204, %f1203, %p218;
	setp.eq.f32 	%p219, %f1187, 0f00000000;
	selp.f32 	%f1206, 0fFF800000, %f1205, %p219;
	mul.f32 	%f1207, %f43, %f1206;
	sub.f32 	%f3368, %f3368, %f1207;
$L__BB0_210:
	setp.leu.f32 	%p220, %f35, 0f00000000;
	@%p220 bra 	$L__BB0_213;
	div.rn.f32 	%f46, %f36, %f39;
	setp.leu.f32 	%p221, %f46, 0f00000000;
	@%p221 bra 	$L__BB0_213;
	setp.lt.f32 	%p222, %f46, 0f00800000;
	mul.f32 	%f1208, %f46, 0f4B000000;
	selp.f32 	%f1209, %f1208, %f46, %p222;
	selp.f32 	%f1210, 0fC1B80000, 0f00000000, %p222;
	mov.b32 	%r1380, %f1209;
	add.s32 	%r1381, %r1380, -1059760811;
	and.b32  	%r1382, %r1381, -8388608;
	sub.s32 	%r1383, %r1380, %r1382;
	mov.b32 	%f1211, %r1383;
	cvt.rn.f32.s32 	%f1212, %r1382;
	fma.rn.f32 	%f1213, %f1212, 0f34000000, %f1210;
	add.f32 	%f1214, %f1211, 0fBF800000;
	fma.rn.f32 	%f1215, %f1214, 0fBE055027, 0f3E1039F6;
	fma.rn.f32 	%f1216, %f1215, %f1214, 0fBDF8CDCC;
	fma.rn.f32 	%f1217, %f1216, %f1214, 0f3E0F2955;
	fma.rn.f32 	%f1218, %f1217, %f1214, 0fBE2AD8B9;
	fma.rn.f32 	%f1219, %f1218, %f1214, 0f3E4CED0B;
	fma.rn.f32 	%f1220, %f1219, %f1214, 0fBE7FFF22;
	fma.rn.f32 	%f1221, %f1220, %f1214, 0f3EAAAA78;
	fma.rn.f32 	%f1222, %f1221, %f1214, 0fBF000000;
	mul.f32 	%f1223, %f1214, %f1222;
	fma.rn.f32 	%f1224, %f1223, %f1214, %f1214;
	fma.rn.f32 	%f1225, %f1213, 0f3F317218, %f1224;
	setp.gt.u32 	%p223, %r1380, 2139095039;
	fma.rn.f32 	%f1226, %f1209, 0f7F800000, 0f7F800000;
	selp.f32 	%f1227, %f1226, %f1225, %p223;
	setp.eq.f32 	%p224, %f1209, 0f00000000;
	selp.f32 	%f1228, 0fFF800000, %f1227, %p224;
	mul.f32 	%f1229, %f46, %f1228;
	sub.f32 	%f3368, %f3368, %f1229;
$L__BB0_213:
	setp.lt.s32 	%p225, %r2140, 1;
	st.shared.v4.f32 	[%r253+32], {%f39, %f38, %f3368, %f37};
	ld.shared.f32 	%f49, [%r9];
	ld.shared.f32 	%f50, [%r9+4];
	ld.shared.f32 	%f51, [%r9+8];
	mov.f32 	%f3369, 0f00000000;
	mov.f32 	%f3370, %f3369;
	mov.f32 	%f3371, %f3369;
	@%p225 bra 	$L__BB0_226;
	setp.lt.u32 	%p226, %r27, 7;
	mov.b32 	%r2273, 0;
	mov.u32 	%r2286, %r2273;
	mov.u32 	%r2285, %r2273;
	mov.u32 	%r2284, %r2273;
	@%p226 bra 	$L__BB0_217;
	and.b32  	%r2273, %r2140, 2147483640;
	mov.b32 	%r2259, 0;
	mov.u32 	%r2286, %r2259;
	mov.u32 	%r2285, %r2259;
	mov.u32 	%r2284, %r2259;
$L__BB0_216:
	.pragma "nounroll";
	mov.u32 	%r1387, _ZZ27mega_fused_pocket_detectionE4smem;
	mad.lo.s32 	%r1388, %r2259, 12, %r1387;
	ld.shared.v4.f32 	{%f1231, %f1232, %f1233, %f1234}, [%r1388+36736];
	setp.gt.f32 	%p227, %f1231, %f49;
	selp.u32 	%r1389, 1, 0, %p227;
	add.s32 	%r1390, %r2284, %r1389;
	setp.gt.f32 	%p228, %f1232, %f50;
	selp.u32 	%r1391, 1, 0, %p228;
	add.s32 	%r1392, %r2285, %r1391;
	setp.gt.f32 	%p229, %f1233, %f51;
	selp.u32 	%r1393, 1, 0, %p229;
	add.s32 	%r1394, %r2286, %r1393;
	setp.gt.f32 	%p230, %f1234, %f49;
	selp.u32 	%r1395, 1, 0, %p230;
	add.s32 	%r1396, %r1390, %r1395;
	ld.shared.v4.f32 	{%f1235, %f1236, %f1237, %f1238}, [%r1388+36752];
	setp.gt.f32 	%p231, %f1235, %f50;
	selp.u32 	%r1397, 1, 0, %p231;
	add.s32 	%r1398, %r1392, %r1397;
	setp.gt.f32 	%p232, %f1236, %f51;
	selp.u32 	%r1399, 1, 0, %p232;
	add.s32 	%r1400, %r1394, %r1399;
	setp.gt.f32 	%p233, %f1237, %f49;
	selp.u32 	%r1401, 1, 0, %p233;
	add.s32 	%r1402, %r1396, %r1401;
	setp.gt.f32 	%p234, %f1238, %f50;
	selp.u32 	%r1403, 1, 0, %p234;
	add.s32 	%r1404, %r1398, %r1403;
	ld.shared.v4.f32 	{%f1239, %f1240, %f1241, %f1242}, [%r1388+36768];
	setp.gt.f32 	%p235, %f1239, %f51;
	selp.u32 	%r1405, 1, 0, %p235;
	add.s32 	%r1406, %r1400, %r1405;
	setp.gt.f32 	%p236, %f1240, %f49;
	selp.u32 	%r1407, 1, 0, %p236;
	add.s32 	%r1408, %r1402, %r1407;
	setp.gt.f32 	%p237, %f1241, %f50;
	selp.u32 	%r1409, 1, 0, %p237;
	add.s32 	%r1410, %r1404, %r1409;
	setp.gt.f32 	%p238, %f1242, %f51;
	selp.u32 	%r1411, 1, 0, %p238;
	add.s32 	%r1412, %r1406, %r1411;
	ld.shared.v4.f32 	{%f1243, %f1244, %f1245, %f1246}, [%r1388+36784];
	setp.gt.f32 	%p239, %f1243, %f49;
	selp.u32 	%r1413, 1, 0, %p239;
	add.s32 	%r1414, %r1408, %r1413;
	setp.gt.f32 	%p240, %f1244, %f50;
	selp.u32 	%r1415, 1, 0, %p240;
	add.s32 	%r1416, %r1410, %r1415;
	setp.gt.f32 	%p241, %f1245, %f51;
	selp.u32 	%r1417, 1, 0, %p241;
	add.s32 	%r1418, %r1412, %r1417;
	setp.gt.f32 	%p242, %f1246, %f49;
	selp.u32 	%r1419, 1, 0, %p242;
	add.s32 	%r1420, %r1414, %r1419;
	ld.shared.v4.f32 	{%f1247, %f1248, %f1249, %f1250}, [%r1388+36800];
	setp.gt.f32 	%p243, %f1247, %f50;
	selp.u32 	%r1421, 1, 0, %p243;
	add.s32 	%r1422, %r1416, %r1421;
	setp.gt.f32 	%p244, %f1248, %f51;
	selp.u32 	%r1423, 1, 0, %p244;
	add.s32 	%r1424, %r1418, %r1423;
	setp.gt.f32 	%p245, %f1249, %f49;
	selp.u32 	%r1425, 1, 0, %p245;
	add.s32 	%r1426, %r1420, %r1425;
	setp.gt.f32 	%p246, %f1250, %f50;
	selp.u32 	%r1427, 1, 0, %p246;
	add.s32 	%r1428, %r1422, %r1427;
	ld.shared.v4.f32 	{%f1251, %f1252, %f1253, %f1254}, [%r1388+36816];
	setp.gt.f32 	%p247, %f1251, %f51;
	selp.u32 	%r1429, 1, 0, %p247;
	add.s32 	%r1430, %r1424, %r1429;
	setp.gt.f32 	%p248, %f1252, %f49;
	selp.u32 	%r1431, 1, 0, %p248;
	add.s32 	%r2284, %r1426, %r1431;
	setp.gt.f32 	%p249, %f1253, %f50;
	selp.u32 	%r1432, 1, 0, %p249;
	add.s32 	%r2285, %r1428, %r1432;
	setp.gt.f32 	%p250, %f1254, %f51;
	selp.u32 	%r1433, 1, 0, %p250;
	add.s32 	%r2286, %r1430, %r1433;
	add.s32 	%r2259, %r2259, 8;
	setp.ne.s32 	%p251, %r2259, %r2273;
	@%p251 bra 	$L__BB0_216;
$L__BB0_217:
	setp.eq.s32 	%p252, %r28, 0;
	@%p252 bra 	$L__BB0_225;
	setp.lt.u32 	%p253, %r28, 4;
	@%p253 bra 	$L__BB0_220;
	mov.u32 	%r1435, _ZZ27mega_fused_pocket_detectionE4smem;
	mad.lo.s32 	%r1436, %r2273, 12, %r1435;
	ld.shared.f32 	%f1255, [%r1436+36736];
	setp.gt.f32 	%p254, %f1255, %f49;
	selp.u32 	%r1437, 1, 0, %p254;
	add.s32 	%r1438, %r2284, %r1437;
	ld.shared.f32 	%f1256, [%r1436+36740];
	setp.gt.f32 	%p255, %f1256, %f50;
	selp.u32 	%r1439, 1, 0, %p255;
	add.s32 	%r1440, %r2285, %r1439;
	ld.shared.f32 	%f1257, [%r1436+36744];
	setp.gt.f32 	%p256, %f1257, %f51;
	selp.u32 	%r1441, 1, 0, %p256;
	add.s32 	%r1442, %r2286, %r1441;
	ld.shared.f32 	%f1258, [%r1436+36748];
	setp.gt.f32 	%p257, %f1258, %f49;
	selp.u32 	%r1443, 1, 0, %p257;
	add.s32 	%r1444, %r1438, %r1443;
	ld.shared.f32 	%f1259, [%r1436+36752];
	setp.gt.f32 	%p258, %f1259, %f50;
	selp.u32 	%r1445, 1, 0, %p258;
	add.s32 	%r1446, %r1440, %r1445;
	ld.shared.f32 	%f1260, [%r1436+36756];
	setp.gt.f32 	%p259, %f1260, %f51;
	selp.u32 	%r1447, 1, 0, %p259;
	add.s32 	%r1448, %r1442, %r1447;
	ld.shared.f32 	%f1261, [%r1436+36760];
	setp.gt.f32 	%p260, %f1261, %f49;
	selp.u32 	%r1449, 1, 0, %p260;
	add.s32 	%r1450, %r1444, %r1449;
	ld.shared.f32 	%f1262, [%r1436+36764];
	setp.gt.f32 	%p261, %f1262, %f50;
	selp.u32 	%r1451, 1, 0, %p261;
	add.s32 	%r1452, %r1446, %r1451;
	ld.shared.f32 	%f1263, [%r1436+36768];
	setp.gt.f32 	%p262, %f1263, %f51;
	selp.u32 	%r1453, 1, 0, %p262;
	add.s32 	%r1454, %r1448, %r1453;
	ld.shared.f32 	%f1264, [%r1436+36772];
	setp.gt.f32 	%p263, %f1264, %f49;
	selp.u32 	%r1455, 1, 0, %p263;
	add.s32 	%r2284, %r1450, %r1455;
	ld.shared.f32 	%f1265, [%r1436+36776];
	setp.gt.f32 	%p264, %f1265, %f50;
	selp.u32 	%r1456, 1, 0, %p264;
	add.s32 	%r2285, %r1452, %r1456;
	ld.shared.f32 	%f1266, [%r1436+36780];
	setp.gt.f32 	%p265, %f1266, %f51;
	selp.u32 	%r1457, 1, 0, %p265;
	add.s32 	%r2286, %r1454, %r1457;
	add.s32 	%r2273, %r2273, 4;
$L__BB0_220:
	setp.eq.s32 	%p266, %r29, 0;
	@%p266 bra 	$L__BB0_225;
	setp.eq.s32 	%p267, %r29, 1;
	@%p267 bra 	$L__BB0_223;
	mov.u32 	%r1459, _ZZ27mega_fused_pocket_detectionE4smem;
	mad.lo.s32 	%r1460, %r2273, 12, %r1459;
	ld.shared.f32 	%f1267, [%r1460+36736];
	setp.gt.f32 	%p268, %f1267, %f49;
	selp.u32 	%r1461, 1, 0, %p268;
	add.s32 	%r1462, %r2284, %r1461;
	ld.shared.f32 	%f1268, [%r1460+36740];
	setp.gt.f32 	%p269, %f1268, %f50;
	selp.u32 	%r1463, 1, 0, %p269;
	add.s32 	%r1464, %r2285, %r1463;
	ld.shared.f32 	%f1269, [%r1460+36744];
	setp.gt.f32 	%p270, %f1269, %f51;
	selp.u32 	%r1465, 1, 0, %p270;
	add.s32 	%r1466, %r2286, %r1465;
	ld.shared.f32 	%f1270, [%r1460+36748];
	setp.gt.f32 	%p271, %f1270, %f49;
	selp.u32 	%r1467, 1, 0, %p271;
	add.s32 	%r2284, %r1462, %r1467;
	ld.shared.f32 	%f1271, [%r1460+36752];
	setp.gt.f32 	%p272, %f1271, %f50;
	selp.u32 	%r1468, 1, 0, %p272;
	add.s32 	%r2285, %r1464, %r1468;
	ld.shared.f32 	%f1272, [%r1460+36756];
	setp.gt.f32 	%p273, %f1272, %f51;
	selp.u32 	%r1469, 1, 0, %p273;
	add.s32 	%r2286, %r1466, %r1469;
	add.s32 	%r2273, %r2273, 2;
$L__BB0_223:
	and.b32  	%r1470, %r2140, 1;
	setp.eq.b32 	%p274, %r1470, 1;
	not.pred 	%p275, %p274;
	@%p275 bra 	$L__BB0_225;
	mov.u32 	%r1471, _ZZ27mega_fused_pocket_detectionE4smem;
	mad.lo.s32 	%r1472, %r2273, 12, %r1471;
	ld.shared.f32 	%f1273, [%r1472+36736];
	setp.gt.f32 	%p276, %f1273, %f49;
	selp.u32 	%r1473, 1, 0, %p276;
	add.s32 	%r2284, %r2284, %r1473;
	ld.shared.f32 	%f1274, [%r1472+36740];
	setp.gt.f32 	%p277, %f1274, %f50;
	selp.u32 	%r1474, 1, 0, %p277;
	add.s32 	%r2285, %r2285, %r1474;
	ld.shared.f32 	%f1275, [%r1472+36744];
	setp.gt.f32 	%p278, %f1275, %f51;
	selp.u32 	%r1475, 1, 0, %p278;
	add.s32 	%r2286, %r2286, %r1475;
$L__BB0_225:
	cvt.rn.f32.u32 	%f3369, %r2284;
	cvt.rn.f32.u32 	%f3370, %r2285;
	cvt.rn.f32.u32 	%f3371, %r2286;
$L__BB0_226:
	cvt.rn.f32.s32 	%f1276, %r2140;
	div.rn.f32 	%f1277, %f3369, %f1276;
	div.rn.f32 	%f1278, %f3370, %f1276;
	div.rn.f32 	%f1279, %f3371, %f1276;
	add.f32 	%f1280, %f1277, %f1278;
	add.f32 	%f1281, %f1280, %f1279;
	div.rn.f32 	%f1282, %f1281, 0f40400000;
	sub.f32 	%f1283, %f1277, %f1282;
	sub.f32 	%f1284, %f1278, %f1282;
	mul.f32 	%f1285, %f1284, %f1284;
	fma.rn.f32 	%f1286, %f1283, %f1283, %f1285;
	sub.f32 	%f1287, %f1279, %f1282;
	fma.rn.f32 	%f1288, %f1287, %f1287, %f1286;
	div.rn.f32 	%f1289, %f1288, 0f40400000;
	sqrt.rn.f32 	%f1290, %f1289;
	st.shared.v4.f32 	[%r253+48], {%f1277, %f1278, %f1279, %f1290};
$L__BB0_227:
	add.s32 	%r2137, %r2137, 1;
	setp.ne.s32 	%p279, %r2137, 3;
	@%p279 bra 	$L__BB0_30;
$L__BB0_228:
	bar.sync 	0;
	mov.u32 	%r1476, _ZZ27mega_fused_pocket_detectionE4smem;
	mad.lo.s32 	%r1477, %r1, 48, %r1476;
	add.s32 	%r299, %r1477, 15616;
	@%p13 bra 	$L__BB0_230;
	mov.f32 	%f1291, 0f00000000;
	st.shared.v4.f32 	[%r299], {%f1291, %f1291, %f1291, %f1291};
	st.shared.v4.f32 	[%r299+16], {%f1291, %f1291, %f1291, %f1291};
	st.shared.v4.f32 	[%r299+32], {%f1291, %f1291, %f1291, %f1291};
$L__BB0_230:
	bar.sync 	0;
	cvta.to.global.u64 	%rd192, %rd154;
	mul.wide.u32 	%rd193, %r3, 4;
	add.s64 	%rd8, %rd192, %rd193;
	@%p13 bra 	$L__BB0_246;
	setp.eq.s64 	%p282, %rd154, 0;
	mov.b32 	%r2287, 0;
	@%p282 bra 	$L__BB0_233;
	ld.global.nc.u32 	%r2287, [%rd8];
$L__BB0_233:
	min.s32 	%r302, %r2287, 19;
	add.s64 	%rd195, %rd2, %rd193;
	ld.global.nc.f32 	%f1293, [%rd195];
	ld.shared.f32 	%f59, [%r5+-11008];
	add.s64 	%rd196, %rd1, %rd193;
	ld.global.nc.u32 	%r303, [%rd196];
	setp.lt.s32 	%p283, %r303, 1;
	setp.leu.f32 	%p284, %f1293, 0f3C23D70A;
	mov.f32 	%f3377, 0f00000000;
	or.pred  	%p285, %p283, %p284;
	@%p285 bra 	$L__BB0_241;
	min.u32 	%r304, %r303, 32;
	add.f32 	%f1296, %f1293, 0f3F800000;
	div.rn.f32 	%f1297, %f1293, %f1296;
	add.f32 	%f1298, %f1297, 0f358637BD;
	setp.lt.f32 	%p286, %f1298, 0f00800000;
	mul.f32 	%f1299, %f1298, 0f4B000000;
	selp.f32 	%f1300, %f1299, %f1298, %p286;
	selp.f32 	%f1301, 0fC1B80000, 0f00000000, %p286;
	mov.b32 	%r1479, %f1300;
	add.s32 	%r1480, %r1479, -1059760811;
	and.b32  	%r1481, %r1480, -8388608;
	sub.s32 	%r1482, %r1479, %r1481;
	mov.b32 	%f1302, %r1482;
	cvt.rn.f32.s32 	%f1303, %r1481;
	fma.rn.f32 	%f1304, %f1303, 0f34000000, %f1301;
	add.f32 	%f1305, %f1302, 0fBF800000;
	fma.rn.f32 	%f1306, %f1305, 0fBE055027, 0f3E1039F6;
	fma.rn.f32 	%f1307, %f1306, %f1305, 0fBDF8CDCC;
	fma.rn.f32 	%f1308, %f1307, %f1305, 0f3E0F2955;
	fma.rn.f32 	%f1309, %f1308, %f1305, 0fBE2AD8B9;
	fma.rn.f32 	%f1310, %f1309, %f1305, 0f3E4CED0B;
	fma.rn.f32 	%f1311, %f1310, %f1305, 0fBE7FFF22;
	fma.rn.f32 	%f1312, %f1311, %f1305, 0f3EAAAA78;
	fma.rn.f32 	%f1313, %f1312, %f1305, 0fBF000000;
	mul.f32 	%f1314, %f1305, %f1313;
	fma.rn.f32 	%f1315, %f1314, %f1305, %f1305;
	fma.rn.f32 	%f1316, %f1304, 0f3F317218, %f1315;
	setp.gt.u32 	%p287, %r1479, 2139095039;
	fma.rn.f32 	%f1317, %f1300, 0f7F800000, 0f7F800000;
	selp.f32 	%f1318, %f1317, %f1316, %p287;
	setp.eq.f32 	%p288, %f1300, 0f00000000;
	selp.f32 	%f1319, 0fFF800000, %f1318, %p288;
	mul.f32 	%f60, %f1297, %f1319;
	and.b32  	%r305, %r304, 3;
	setp.lt.u32 	%p289, %r303, 4;
	mov.f32 	%f3376, 0f00000000;
	@%p289 bra 	$L__BB0_237;
	and.b32  	%r1483, %r304, 60;
	neg.s32 	%r2288, %r1483;
	mov.f32 	%f3376, 0f00000000;
$L__BB0_236:
	add.f32 	%f1321, %f60, %f3376;
	add.f32 	%f1322, %f60, %f1321;
	add.f32 	%f1323, %f60, %f1322;
	add.f32 	%f3376, %f60, %f1323;
	add.s32 	%r2288, %r2288, 4;
	setp.ne.s32 	%p290, %r2288, 0;
	@%p290 bra 	$L__BB0_236;
$L__BB0_237:
	setp.eq.s32 	%p291, %r305, 0;
	@%p291 bra 	$L__BB0_240;
	neg.s32 	%r2289, %r305;
$L__BB0_239:
	.pragma "nounroll";
	add.f32 	%f3376, %f60, %f3376;
	add.s32 	%r2289, %r2289, 1;
	setp.ne.s32 	%p292, %r2289, 0;
	@%p292 bra 	$L__BB0_239;
$L__BB0_240:
	cvt.rn.f32.u32 	%f1324, %r303;
	div.rn.f32 	%f3377, %f3376, %f1324;
$L__BB0_241:
	setp.lt.s32 	%p293, %r303, 1;
	abs.f32 	%f1326, %f3377;
	max.s32 	%r1484, %r302, 0;
	mul.wide.u32 	%rd197, %r1484, 4;
	mov.u64 	%rd198, c_hydrophobicity;
	add.s64 	%rd199, %rd198, %rd197;
	ld.const.f32 	%f70, [%rd199];
	mul.f32 	%f1327, %f70, 0f3F4CCCCD;
	mul.f32 	%f1328, %f59, %f70;
	st.shared.v4.f32 	[%r299], {%f1326, %f70, %f1327, %f1328};
	mov.f32 	%f3378, 0f3F800000;
	@%p293 bra 	$L__BB0_243;
	cvt.rn.f32.u32 	%f1329, %r303;
	mov.f32 	%f1330, 0f41800000;
	div.rn.f32 	%f3378, %f1330, %f1329;
$L__BB0_243:
	setp.gt.s32 	%p294, %r303, 0;
	min.f32 	%f73, %f3378, 0f3F800000;
	mul.f32 	%f1332, %f59, %f73;
	st.shared.v2.f32 	[%r299+16], {%f73, %f1332};
	cvt.rn.f32.s32 	%f1333, %r303;
	mul.f32 	%f1334, %f1333, 0f3C800000;
	selp.f32 	%f1335, %f1334, 0f00000000, %p294;
	st.shared.f32 	[%r299+24], %f1335;
	mov.f32 	%f1336, 0f3F800000;
	sub.f32 	%f74, %f1336, %f1293;
	setp.leu.f32 	%p295, %f74, 0f3C23D70A;
	setp.geu.f32 	%p296, %f74, 0f3F7D70A4;
	mov.f32 	%f3379, 0f00000000;
	or.pred  	%p297, %p295, %p296;
	@%p297 bra 	$L__BB0_245;
	neg.f32 	%f1337, %f74;
	add.f32 	%f1338, %f74, 0f358637BD;
	setp.lt.f32 	%p298, %f1338, 0f00800000;
	mul.f32 	%f1339, %f1338, 0f4B000000;
	selp.f32 	%f1340, %f1339, %f1338, %p298;
	selp.f32 	%f1341, 0fC1B80000, 0f00000000, %p298;
	mov.b32 	%r1485, %f1340;
	add.s32 	%r1486, %r1485, -1059760811;
	and.b32  	%r1487, %r1486, -8388608;
	sub.s32 	%r1488, %r1485, %r1487;
	mov.b32 	%f1342, %r1488;
	cvt.rn.f32.s32 	%f1343, %r1487;
	fma.rn.f32 	%f1344, %f1343, 0f34000000, %f1341;
	add.f32 	%f1345, %f1342, 0fBF800000;
	fma.rn.f32 	%f1346, %f1345, 0fBE055027, 0f3E1039F6;
	fma.rn.f32 	%f1347, %f1346, %f1345, 0fBDF8CDCC;
	fma.rn.f32 	%f1348, %f1347, %f1345, 0f3E0F2955;
	fma.rn.f32 	%f1349, %f1348, %f1345, 0fBE2AD8B9;
	fma.rn.f32 	%f1350, %f1349, %f1345, 0f3E4CED0B;
	fma.rn.f32 	%f1351, %f1350, %f1345, 0fBE7FFF22;
	fma.rn.f32 	%f1352, %f1351, %f1345, 0f3EAAAA78;
	fma.rn.f32 	%f1353, %f1352, %f1345, 0fBF000000;
	mul.f32 	%f1354, %f1345, %f1353;
	fma.rn.f32 	%f1355, %f1354, %f1345, %f1345;
	fma.rn.f32 	%f1356, %f1344, 0f3F317218, %f1355;
	setp.gt.u32 	%p299, %r1485, 2139095039;
	fma.rn.f32 	%f1357, %f1340, 0f7F800000, 0f7F800000;
	selp.f32 	%f1358, %f1357, %f1356, %p299;
	setp.eq.f32 	%p300, %f1340, 0f00000000;
	selp.f32 	%f1359, 0fFF800000, %f1358, %p300;
	mul.f32 	%f1360, %f1359, %f1337;
	mov.f32 	%f1361, 0f3F800000;
	sub.f32 	%f1362, %f1361, %f74;
	add.f32 	%f1363, %f1362, 0f358637BD;
	setp.lt.f32 	%p301, %f1363, 0f00800000;
	mul.f32 	%f1364, %f1363, 0f4B000000;
	selp.f32 	%f1365, %f1364, %f1363, %p301;
	selp.f32 	%f1366, 0fC1B80000, 0f00000000, %p301;
	mov.b32 	%r1489, %f1365;
	add.s32 	%r1490, %r1489, -1059760811;
	and.b32  	%r1491, %r1490, -8388608;
	sub.s32 	%r1492, %r1489, %r1491;
	mov.b32 	%f1367, %r1492;
	cvt.rn.f32.s32 	%f1368, %r1491;
	fma.rn.f32 	%f1369, %f1368, 0f34000000, %f1366;
	add.f32 	%f1370, %f1367, 0fBF800000;
	fma.rn.f32 	%f1371, %f1370, 0fBE055027, 0f3E1039F6;
	fma.rn.f32 	%f1372, %f1371, %f1370, 0fBDF8CDCC;
	fma.rn.f32 	%f1373, %f1372, %f1370, 0f3E0F2955;
	fma.rn.f32 	%f1374, %f1373, %f1370, 0fBE2AD8B9;
	fma.rn.f32 	%f1375, %f1374, %f1370, 0f3E4CED0B;
	fma.rn.f32 	%f1376, %f1375, %f1370, 0fBE7FFF22;
	fma.rn.f32 	%f1377, %f1376, %f1370, 0f3EAAAA78;
	fma.rn.f32 	%f1378, %f1377, %f1370, 0fBF000000;
	mul.f32 	%f1379, %f1370, %f1378;
	fma.rn.f32 	%f1380, %f1379, %f1370, %f1370;
	fma.rn.f32 	%f1381, %f1369, 0f3F317218, %f1380;
	setp.gt.u32 	%p302, %r1489, 2139095039;
	fma.rn.f32 	%f1382, %f1365, 0f7F800000, 0f7F800000;
	selp.f32 	%f1383, %f1382, %f1381, %p302;
	setp.eq.f32 	%p303, %f1365, 0f00000000;
	selp.f32 	%f1384, 0fFF800000, %f1383, %p303;
	mul.f32 	%f1385, %f1362, %f1384;
	sub.f32 	%f3379, %f1360, %f1385;
$L__BB0_245:
	st.shared.f32 	[%r299+28], %f3379;
	ld.shared.f32 	%f1386, [%r5+-10880];
	div.rn.f32 	%f1387, %f1386, 0f41A00000;
	mul.f32 	%f1388, %f74, %f1387;
	mul.f32 	%f1389, %f74, %f70;
	mul.f32 	%f1390, %f1293, %f1389;
	mul.f32 	%f1391, %f1293, %f74;
	div.rn.f32 	%f1392, %f73, 0f3E99999A;
	min.f32 	%f1393, %f1392, 0f3F800000;
	mul.f32 	%f1394, %f70, %f1393;
	mul.f32 	%f1395, %f1293, %f1394;
	st.shared.v4.f32 	[%r299+32], {%f1388, %f1390, %f1391, %f1395};
$L__BB0_246:
	setp.gt.u32 	%p304, %r1, 31;
	bar.sync 	0;
	shl.b32 	%r1493, %r1, 7;
	add.s32 	%r312, %r1476, %r1493;
	mov.f32 	%f3384, 0f00000000;
	mov.f32 	%f3385, 0f00000000;
	mov.f32 	%f3386, 0f00000000;
	mov.f32 	%f3387, 0f00000000;
	@%p304 bra 	$L__BB0_506;
	ld.shared.f32 	%f77, [%r5+-10880];
	ld.shared.f32 	%f78, [%r5+-11264];
	ld.shared.f32 	%f79, [%r5+-10752];
	ld.shared.f32 	%f80, [%r5+-11136];
	ld.shared.f32 	%f81, [%r5+-11008];
	ld.shared.f32 	%f82, [%r5+-10624];
	ld.shared.f32 	%f83, [%r312];
	setp.eq.s32 	%p305, %r1, 0;
	mov.b32 	%r2291, 0;
	@%p305 bra 	$L__BB0_250;
	ld.shared.f32 	%f1398, [%r312+4096];
	setp.leu.f32 	%p306, %f1398, 0f3DCCCCCD;
	@%p306 bra 	$L__BB0_250;
	ld.shared.f32 	%f1399, [_ZZ27mega_fused_pocket_detectionE4smem+8960];
	add.f32 	%f3387, %f1399, 0f00000000;
	ld.shared.f32 	%f1400, [_ZZ27mega_fused_pocket_detectionE4smem+8576];
	add.f32 	%f3386, %f1400, 0f00000000;
	ld.shared.f32 	%f1401, [_ZZ27mega_fused_pocket_detectionE4smem+9088];
	add.f32 	%f3385, %f1401, 0f00000000;
	ld.shared.f32 	%f1402, [_ZZ27mega_fused_pocket_detectionE4smem+8704];
	add.f32 	%f3384, %f1402, 0f00000000;
	mov.b32 	%r2291, 1;
$L__BB0_250:
	setp.eq.s32 	%p307, %r1, 1;
	@%p307 bra 	$L__BB0_253;
	ld.shared.f32 	%f1403, [%r312+4100];
	setp.leu.f32 	%p308, %f1403, 0f3DCCCCCD;
	@%p308 bra 	$L__BB0_253;
	ld.shared.f32 	%f1404, [_ZZ27mega_fused_pocket_detectionE4smem+8964];
	add.f32 	%f3387, %f1404, %f3387;
	ld.shared.f32 	%f1405, [_ZZ27mega_fused_pocket_detectionE4smem+8580];
	add.f32 	%f3386, %f1405, %f3386;
	ld.shared.f32 	%f1406, [_ZZ27mega_fused_pocket_detectionE4smem+9092];
	add.f32 	%f3385, %f1406, %f3385;
	ld.shared.f32 	%f1407, [_ZZ27mega_fused_pocket_detectionE4smem+8708];
	add.f32 	%f3384, %f1407, %f3384;
	add.s32 	%r2291, %r2291, 1;
$L__BB0_253:
	setp.eq.s32 	%p309, %r1, 2;
	@%p309 bra 	$L__BB0_256;
	ld.shared.f32 	%f1408, [%r312+4104];
	setp.leu.f32 	%p310, %f1408, 0f3DCCCCCD;
	@%p310 bra 	$L__BB0_256;
	ld.shared.f32 	%f1409, [_ZZ27mega_fused_pocket_detectionE4smem+8968];
	add.f32 	%f3387, %f1409, %f3387;
	ld.shared.f32 	%f1410, [_ZZ27mega_fused_pocket_detectionE4smem+8584];
	add.f32 	%f3386, %f1410, %f3386;
	ld.shared.f32 	%f1411, [_ZZ27mega_fused_pocket_detectionE4smem+9096];
	add.f32 	%f3385, %f1411, %f3385;
	ld.shared.f32 	%f1412, [_ZZ27mega_fused_pocket_detectionE4smem+8712];
	add.f32 	%f3384, %f1412, %f3384;
	add.s32 	%r2291, %r2291, 1;
$L__BB0_256:
	setp.eq.s32 	%p311, %r1, 3;
	@%p311 bra 	$L__BB0_259;
	ld.shared.f32 	%f1413, [%r312+4108];
	setp.leu.f32 	%p312, %f1413, 0f3DCCCCCD;
	@%p312 bra 	$L__BB0_259;
	ld.shared.f32 	%f1414, [_ZZ27mega_fused_pocket_detectionE4smem+8972];
	add.f32 	%f3387, %f1414, %f3387;
	ld.shared.f32 	%f1415, [_ZZ27mega_fused_pocket_detectionE4smem+8588];
	add.f32 	%f3386, %f1415, %f3386;
	ld.shared.f32 	%f1416, [_ZZ27mega_fused_pocket_detectionE4smem+9100];
	add.f32 	%f3385, %f1416, %f3385;
	ld.shared.f32 	%f1417, [_ZZ27mega_fused_pocket_detectionE4smem+8716];
	add.f32 	%f3384, %f1417, %f3384;
	add.s32 	%r2291, %r2291, 1;
$L__BB0_259:
	setp.eq.s32 	%p313, %r1, 4;
	@%p313 bra 	$L__BB0_262;
	ld.shared.f32 	%f1418, [%r312+4112];
	setp.leu.f32 	%p314, %f1418, 0f3DCCCCCD;
	@%p314 bra 	$L__BB0_262;
	ld.shared.f32 	%f1419, [_ZZ27mega_fused_pocket_detectionE4smem+8976];
	add.f32 	%f3387, %f1419, %f3387;
	ld.shared.f32 	%f1420, [_ZZ27mega_fused_pocket_detectionE4smem+8592];
	add.f32 	%f3386, %f1420, %f3386;
	ld.shared.f32 	%f1421, [_ZZ27mega_fused_pocket_detectionE4smem+9104];
	add.f32 	%f3385, %f1421, %f3385;
	ld.shared.f32 	%f1422, [_ZZ27mega_fused_pocket_detectionE4smem+8720];
	add.f32 	%f3384, %f1422, %f3384;
	add.s32 	%r2291, %r2291, 1;
$L__BB0_262:
	setp.eq.s32 	%p315, %r1, 5;
	@%p315 bra 	$L__BB0_265;
	ld.shared.f32 	%f1423, [%r312+4116];
	setp.leu.f32 	%p316, %f1423, 0f3DCCCCCD;
	@%p316 bra 	$L__BB0_265;
	ld.shared.f32 	%f1424, [_ZZ27mega_fused_pocket_detectionE4smem+8980];
	add.f32 	%f3387, %f1424, %f3387;
	ld.shared.f32 	%f1425, [_ZZ27mega_fused_pocket_detectionE4smem+8596];
	add.f32 	%f3386, %f1425, %f3386;
	ld.shared.f32 	%f1426, [_ZZ27mega_fused_pocket_detectionE4smem+9108];
	add.f32 	%f3385, %f1426, %f3385;
	ld.shared.f32 	%f1427, [_ZZ27mega_fused_pocket_detectionE4smem+8724];
	add.f32 	%f3384, %f1427, %f3384;
	add.s32 	%r2291, %r2291, 1;
$L__BB0_265:
	setp.eq.s32 	%p317, %r1, 6;
	@%p317 bra 	$L__BB0_268;
	ld.shared.f32 	%f1428, [%r312+4120];
	setp.leu.f32 	%p318, %f1428, 0f3DCCCCCD;
	@%p318 bra 	$L__BB0_268;
	ld.shared.f32 	%f1429, [_ZZ27mega_fused_pocket_detectionE4smem+8984];
	add.f32 	%f3387, %f1429, %f3387;
	ld.shared.f32 	%f1430, [_ZZ27mega_fused_pocket_detectionE4smem+8600];
	add.f32 	%f3386, %f1430, %f3386;
	ld.shared.f32 	%f1431, [_ZZ27mega_fused_pocket_detectionE4smem+9112];
	add.f32 	%f3385, %f1431, %f3385;
	ld.shared.f32 	%f1432, [_ZZ27mega_fused_pocket_detectionE4smem+8728];
	add.f32 	%f3384, %f1432, %f3384;
	add.s32 	%r2291, %r2291, 1;
$L__BB0_268:
	setp.eq.s32 	%p319, %r1, 7;
	@%p319 bra 	$L__BB0_271;
	ld.shared.f32 	%f1433, [%r312+4124];
	setp.leu.f32 	%p320, %f1433, 0f3DCCCCCD;
	@%p320 bra 	$L__BB0_271;
	ld.shared.f32 	%f1434, [_ZZ27mega_fused_pocket_detectionE4smem+8988];
	add.f32 	%f3387, %f1434, %f3387;
	ld.shared.f32 	%f1435, [_ZZ27mega_fused_pocket_detectionE4smem+8604];
	add.f32 	%f3386, %f1435, %f3386;
	ld.shared.f32 	%f1436, [_ZZ27mega_fused_pocket_detectionE4smem+9116];
	add.f32 	%f3385, %f1436, %f3385;
	ld.shared.f32 	%f1437, [_ZZ27mega_fused_pocket_detectionE4smem+8732];
	add.f32 	%f3384, %f1437, %f3384;
	add.s32 	%r2291, %r2291, 1;
$L__BB0_271:
	setp.eq.s32 	%p321, %r1, 8;
	@%p321 bra 	$L__BB0_274;
	ld.shared.f32 	%f1438, [%r312+4128];
	setp.leu.f32 	%p322, %f1438, 0f3DCCCCCD;
	@%p322 bra 	$L__BB0_274;
	ld.shared.f32 	%f1439, [_ZZ27mega_fused_pocket_detectionE4smem+8992];
	add.f32 	%f3387, %f1439, %f3387;
	ld.shared.f32 	%f1440, [_ZZ27mega_fused_pocket_detectionE4smem+8608];
	add.f32 	%f3386, %f1440, %f3386;
	ld.shared.f32 	%f1441, [_ZZ27mega_fused_pocket_detectionE4smem+9120];
	add.f32 	%f3385, %f1441, %f3385;
	ld.shared.f32 	%f1442, [_ZZ27mega_fused_pocket_detectionE4smem+8736];
	add.f32 	%f3384, %f1442, %f3384;
	add.s32 	%r2291, %r2291, 1;
$L__BB0_274:
	setp.eq.s32 	%p323, %r1, 9;
	@%p323 bra 	$L__BB0_277;
	ld.shared.f32 	%f1443, [%r312+4132];
	setp.leu.f32 	%p324, %f1443, 0f3DCCCCCD;
	@%p324 bra 	$L__BB0_277;
	ld.shared.f32 	%f1444, [_ZZ27mega_fused_pocket_detectionE4smem+8996];
	add.f32 	%f3387, %f1444, %f3387;
	ld.shared.f32 	%f1445, [_ZZ27mega_fused_pocket_detectionE4smem+8612];
	add.f32 	%f3386, %f1445, %f3386;
	ld.shared.f32 	%f1446, [_ZZ27mega_fused_pocket_detectionE4smem+9124];
	add.f32 	%f3385, %f1446, %f3385;
	ld.shared.f32 	%f1447, [_ZZ27mega_fused_pocket_detectionE4smem+8740];
	add.f32 	%f3384, %f1447, %f3384;
	add.s32 	%r2291, %r2291, 1;
$L__BB0_277:
	setp.eq.s32 	%p325, %r1, 10;
	@%p325 bra 	$L__BB0_280;
	ld.shared.f32 	%f1448, [%r312+4136];
	setp.leu.f32 	%p326, %f1448, 0f3DCCCCCD;
	@%p326 bra 	$L__BB0_280;
	ld.shared.f32 	%f1449, [_ZZ27mega_fused_pocket_detectionE4smem+9000];
	add.f32 	%f3387, %f1449, %f3387;
	ld.shared.f32 	%f1450, [_ZZ27mega_fused_pocket_detectionE4smem+8616];
	add.f32 	%f3386, %f1450, %f3386;
	ld.shared.f32 	%f1451, [_ZZ27mega_fused_pocket_detectionE4smem+9128];
	add.f32 	%f3385, %f1451, %f3385;
	ld.shared.f32 	%f1452, [_ZZ27mega_fused_pocket_detectionE4smem+8744];
	add.f32 	%f3384, %f1452, %f3384;
	add.s32 	%r2291, %r2291, 1;
$L__BB0_280:
	setp.eq.s32 	%p327, %r1, 11;
	@%p327 bra 	$L__BB0_283;
	ld.shared.f32 	%f1453, [%r312+4140];
	setp.leu.f32 	%p328, %f1453, 0f3DCCCCCD;
	@%p328 bra 	$L__BB0_283;
	ld.shared.f32 	%f1454, [_ZZ27mega_fused_pocket_detectionE4smem+9004];
	add.f32 	%f3387, %f1454, %f3387;
	ld.shared.f32 	%f1455, [_ZZ27mega_fused_pocket_detectionE4smem+8620];
	add.f32 	%f3386, %f1455, %f3386;
	ld.shared.f32 	%f1456, [_ZZ27mega_fused_pocket_detectionE4smem+9132];
	add.f32 	%f3385, %f1456, %f3385;
	ld.shared.f32 	%f1457, [_ZZ27mega_fused_pocket_detectionE4smem+8748];
	add.f32 	%f3384, %f1457, %f3384;
	add.s32 	%r2291, %r2291, 1;
$L__BB0_283:
	setp.eq.s32 	%p329, %r1, 12;
	@%p329 bra 	$L__BB0_286;
	ld.shared.f32 	%f1458, [%r312+4144];
	setp.leu.f32 	%p330, %f1458, 0f3DCCCCCD;
	@%p330 bra 	$L__BB0_286;
	ld.shared.f32 	%f1459, [_ZZ27mega_fused_pocket_detectionE4smem+9008];
	add.f32 	%f3387, %f1459, %f3387;
	ld.shared.f32 	%f1460, [_ZZ27mega_fused_pocket_detectionE4smem+8624];
	add.f32 	%f3386, %f1460, %f3386;
	ld.shared.f32 	%f1461, [_ZZ27mega_fused_pocket_detectionE4smem+9136];
	add.f32 	%f3385, %f1461, %f3385;
	ld.shared.f32 	%f1462, [_ZZ27mega_fused_pocket_detectionE4smem+8752];
	add.f32 	%f3384, %f1462, %f3384;
	add.s32 	%r2291, %r2291, 1;
$L__BB0_286:
	setp.eq.s32 	%p331, %r1, 13;
	@%p331 bra 	$L__BB0_289;
	ld.shared.f32 	%f1463, [%r312+4148];
	setp.leu.f32 	%p332, %f1463, 0f3DCCCCCD;
	@%p332 bra 	$L__BB0_289;
	ld.shared.f32 	%f1464, [_ZZ27mega_fused_pocket_detectionE4smem+9012];
	add.f32 	%f3387, %f1464, %f3387;
	ld.shared.f32 	%f1465, [_ZZ27mega_fused_pocket_detectionE4smem+8628];
	add.f32 	%f3386, %f1465, %f3386;
	ld.shared.f32 	%f1466, [_ZZ27mega_fused_pocket_detectionE4smem+9140];
	add.f32 	%f3385, %f1466, %f3385;
	ld.shared.f32 	%f1467, [_ZZ27mega_fused_pocket_detectionE4smem+8756];
	add.f32 	%f3384, %f1467, %f3384;
	add.s32 	%r2291, %r2291, 1;
$L__BB0_289:
	setp.eq.s32 	%p333, %r1, 14;
	@%p333 bra 	$L__BB0_292;
	ld.shared.f32 	%f1468, [%r312+4152];
	setp.leu.f32 	%p334, %f1468, 0f3DCCCCCD;
	@%p334 bra 	$L__BB0_292;
	ld.shared.f32 	%f1469, [_ZZ27mega_fused_pocket_detectionE4smem+9016];
	add.f32 	%f3387, %f1469, %f3387;
	ld.shared.f32 	%f1470, [_ZZ27mega_fused_pocket_detectionE4smem+8632];
	add.f32 	%f3386, %f1470, %f3386;
	ld.shared.f32 	%f1471, [_ZZ27mega_fused_pocket_detectionE4smem+9144];
	add.f32 	%f3385, %f1471, %f3385;
	ld.shared.f32 	%f1472, [_ZZ27mega_fused_pocket_detectionE4smem+8760];
	add.f32 	%f3384, %f1472, %f3384;
	add.s32 	%r2291, %r2291, 1;
$L__BB0_292:
	setp.eq.s32 	%p335, %r1, 15;
	@%p335 bra 	$L__BB0_295;
	ld.shared.f32 	%f1473, [%r312+4156];
	setp.leu.f32 	%p336, %f1473, 0f3DCCCCCD;
	@%p336 bra 	$L__BB0_295;
	ld.shared.f32 	%f1474, [_ZZ27mega_fused_pocket_detectionE4smem+9020];
	add.f32 	%f3387, %f1474, %f3387;
	ld.shared.f32 	%f1475, [_ZZ27mega_fused_pocket_detectionE4smem+8636];
	add.f32 	%f3386, %f1475, %f3386;
	ld.shared.f32 	%f1476, [_ZZ27mega_fused_pocket_detectionE4smem+9148];
	add.f32 	%f3385, %f1476, %f3385;
	ld.shared.f32 	%f1477, [_ZZ27mega_fused_pocket_detectionE4smem+8764];
	add.f32 	%f3384, %f1477, %f3384;
	add.s32 	%r2291, %r2291, 1;
$L__BB0_295:
	setp.eq.s32 	%p337, %r1, 16;
	@%p337 bra 	$L__BB0_298;
	ld.shared.f32 	%f1478, [%r312+4160];
	setp.leu.f32 	%p338, %f1478, 0f3DCCCCCD;
	@%p338 bra 	$L__BB0_298;
	ld.shared.f32 	%f1479, [_ZZ27mega_fused_pocket_detectionE4smem+9024];
	add.f32 	%f3387, %f1479, %f3387;
	ld.shared.f32 	%f1480, [_ZZ27mega_fused_pocket_detectionE4smem+8640];
	add.f32 	%f3386, %f1480, %f3386;
	ld.shared.f32 	%f1481, [_ZZ27mega_fused_pocket_detectionE4smem+9152];
	add.f32 	%f3385, %f1481, %f3385;
	ld.shared.f32 	%f1482, [_ZZ27mega_fused_pocket_detectionE4smem+8768];
	add.f32 	%f3384, %f1482, %f3384;
	add.s32 	%r2291, %r2291, 1;
$L__BB0_298:
	setp.eq.s32 	%p339, %r1, 17;
	@%p339 bra 	$L__BB0_301;
	ld.shared.f32 	%f1483, [%r312+4164];
	setp.leu.f32 	%p340, %f1483, 0f3DCCCCCD;
	@%p340 bra 	$L__BB0_301;
	ld.shared.f32 	%f1484, [_ZZ27mega_fused_pocket_detectionE4smem+9028];
	add.f32 	%f3387, %f1484, %f3387;
	ld.shared.f32 	%f1485, [_ZZ27mega_fused_pocket_detectionE4smem+8644];
	add.f32 	%f3386, %f1485, %f3386;
	ld.shared.f32 	%f1486, [_ZZ27mega_fused_pocket_detectionE4smem+9156];
	add.f32 	%f3385, %f1486, %f3385;
	ld.shared.f32 	%f1487, [_ZZ27mega_fused_pocket_detectionE4smem+8772];
	add.f32 	%f3384, %f1487, %f3384;
	add.s32 	%r2291, %r2291, 1;
$L__BB0_301:
	setp.eq.s32 	%p341, %r1, 18;
	@%p341 bra 	$L__BB0_304;
	ld.shared.f32 	%f1488, [%r312+4168];
	setp.leu.f32 	%p342, %f1488, 0f3DCCCCCD;
	@%p342 bra 	$L__BB0_304;
	ld.shared.f32 	%f1489, [_ZZ27mega_fused_pocket_detectionE4smem+9032];
	add.f32 	%f3387, %f1489, %f3387;
	ld.shared.f32 	%f1490, [_ZZ27mega_fused_pocket_detectionE4smem+8648];
	add.f32 	%f3386, %f1490, %f3386;
	ld.shared.f32 	%f1491, [_ZZ27mega_fused_pocket_detectionE4smem+9160];
	add.f32 	%f3385, %f1491, %f3385;
	ld.shared.f32 	%f1492, [_ZZ27mega_fused_pocket_detectionE4smem+8776];
	add.f32 	%f3384, %f1492, %f3384;
	add.s32 	%r2291, %r2291, 1;
$L__BB0_304:
	setp.eq.s32 	%p343, %r1, 19;
	@%p343 bra 	$L__BB0_307;
	ld.shared.f32 	%f1493, [%r312+4172];
	setp.leu.f32 	%p344, %f1493, 0f3DCCCCCD;
	@%p344 bra 	$L__BB0_307;
	ld.shared.f32 	%f1494, [_ZZ27mega_fused_pocket_detectionE4smem+9036];
	add.f32 	%f3387, %f1494, %f3387;
	ld.shared.f32 	%f1495, [_ZZ27mega_fused_pocket_detectionE4smem+8652];
	add.f32 	%f3386, %f1495, %f3386;
	ld.shared.f32 	%f1496, [_ZZ27mega_fused_pocket_detectionE4smem+9164];
	add.f32 	%f3385, %f1496, %f3385;
	ld.shared.f32 	%f1497, [_ZZ27mega_fused_pocket_detectionE4smem+8780];
	add.f32 	%f3384, %f1497, %f3384;
	add.s32 	%r2291, %r2291, 1;
$L__BB0_307:
	setp.eq.s32 	%p345, %r1, 20;
	@%p345 bra 	$L__BB0_310;
	ld.shared.f32 	%f1498, [%r312+4176];
	setp.leu.f32 	%p346, %f1498, 0f3DCCCCCD;
	@%p346 bra 	$L__BB0_310;
	ld.shared.f32 	%f1499, [_ZZ27mega_fused_pocket_detectionE4smem+9040];
	add.f32 	%f3387, %f1499, %f3387;
	ld.shared.f32 	%f1500, [_ZZ27mega_fused_pocket_detectionE4smem+8656];
	add.f32 	%f3386, %f1500, %f3386;
	ld.shared.f32 	%f1501, [_ZZ27mega_fused_pocket_detectionE4smem+9168];
	add.f32 	%f3385, %f1501, %f3385;
	ld.shared.f32 	%f1502, [_ZZ27mega_fused_pocket_detectionE4smem+8784];
	add.f32 	%f3384, %f1502, %f3384;
	add.s32 	%r2291, %r2291, 1;
$L__BB0_310:
	setp.eq.s32 	%p347, %r1, 21;
	@%p347 bra 	$L__BB0_313;
	ld.shared.f32 	%f1503, [%r312+4180];
	setp.leu.f32 	%p348, %f1503, 0f3DCCCCCD;
	@%p348 bra 	$L__BB0_313;
	ld.shared.f32 	%f1504, [_ZZ27mega_fused_pocket_detectionE4smem+9044];
	add.f32 	%f3387, %f1504, %f3387;
	ld.shared.f32 	%f1505, [_ZZ27mega_fused_pocket_detectionE4smem+8660];
	add.f32 	%f3386, %f1505, %f3386;
	ld.shared.f32 	%f1506, [_ZZ27mega_fused_pocket_detectionE4smem+9172];
	add.f32 	%f3385, %f1506, %f3385;
	ld.shared.f32 	%f1507, [_ZZ27mega_fused_pocket_detectionE4smem+8788];
	add.f32 	%f3384, %f1507, %f3384;
	add.s32 	%r2291, %r2291, 1;
$L__BB0_313:
	setp.eq.s32 	%p349, %r1, 22;
	@%p349 bra 	$L__BB0_316;
	ld.shared.f32 	%f1508, [%r312+4184];
	setp.leu.f32 	%p350, %f1508, 0f3DCCCCCD;
	@%p350 bra 	$L__BB0_316;
	ld.shared.f32 	%f1509, [_ZZ27mega_fused_pocket_detectionE4smem+9048];
	add.f32 	%f3387, %f1509, %f3387;
	ld.shared.f32 	%f1510, [_ZZ27mega_fused_pocket_detectionE4smem+8664];
	add.f32 	%f3386, %f1510, %f3386;
	ld.shared.f32 	%f1511, [_ZZ27mega_fused_pocket_detectionE4smem+9176];
	add.f32 	%f3385, %f1511, %f3385;
	ld.shared.f32 	%f1512, [_ZZ27mega_fused_pocket_detectionE4smem+8792];
	add.f32 	%f3384, %f1512, %f3384;
	add.s32 	%r2291, %r2291, 1;
$L__BB0_316:
	setp.eq.s32 	%p351, %r1, 23;
	@%p351 bra 	$L__BB0_319;
	ld.shared.f32 	%f1513, [%r312+4188];
	setp.leu.f32 	%p352, %f1513, 0f3DCCCCCD;
	@%p352 bra 	$L__BB0_319;
	ld.shared.f32 	%f1514, [_ZZ27mega_fused_pocket_detectionE4smem+9052];
	add.f32 	%f3387, %f1514, %f3387;
	ld.shared.f32 	%f1515, [_ZZ27mega_fused_pocket_detectionE4smem+8668];
	add.f32 	%f3386, %f1515, %f3386;
	ld.shared.f32 	%f1516, [_ZZ27mega_fused_pocket_detectionE4smem+9180];
	add.f32 	%f3385, %f1516, %f3385;
	ld.shared.f32 	%f1517, [_ZZ27mega_fused_pocket_detectionE4smem+8796];
	add.f32 	%f3384, %f1517, %f3384;
	add.s32 	%r2291, %r2291, 1;
$L__BB0_319:
	setp.eq.s32 	%p353, %r1, 24;
	@%p353 bra 	$L__BB0_322;
	ld.shared.f32 	%f1518, [%r312+4192];
	setp.leu.f32 	%p354, %f1518, 0f3DCCCCCD;
	@%p354 bra 	$L__BB0_322;
	ld.shared.f32 	%f1519, [_ZZ27mega_fused_pocket_detectionE4smem+9056];
	add.f32 	%f3387, %f1519, %f3387;
	ld.shared.f32 	%f1520, [_ZZ27mega_fused_pocket_detectionE4smem+8672];
	add.f32 	%f3386, %f1520, %f3386;
	ld.shared.f32 	%f1521, [_ZZ27mega_fused_pocket_detectionE4smem+9184];
	add.f32 	%f3385, %f1521, %f3385;
	ld.shared.f32 	%f1522, [_ZZ27mega_fused_pocket_detectionE4smem+8800];
	add.f32 	%f3384, %f1522, %f3384;
	add.s32 	%r2291, %r2291, 1;
$L__BB0_322:
	setp.eq.s32 	%p355, %r1, 25;
	@%p355 bra 	$L__BB0_325;
	ld.shared.f32 	%f1523, [%r312+4196];
	setp.leu.f32 	%p356, %f1523, 0f3DCCCCCD;
	@%p356 bra 	$L__BB0_325;
	ld.shared.f32 	%f1524, [_ZZ27mega_fused_pocket_detectionE4smem+9060];
	add.f32 	%f3387, %f1524, %f3387;
	ld.shared.f32 	%f1525, [_ZZ27mega_fused_pocket_detectionE4smem+8676];
	add.f32 	%f3386, %f1525, %f3386;
	ld.shared.f32 	%f1526, [_ZZ27mega_fused_pocket_detectionE4smem+9188];
	add.f32 	%f3385, %f1526, %f3385;
	ld.shared.f32 	%f1527, [_ZZ27mega_fused_pocket_detectionE4smem+8804];
	add.f32 	%f3384, %f1527, %f3384;
	add.s32 	%r2291, %r2291, 1;
$L__BB0_325:
	setp.eq.s32 	%p357, %r1, 26;
	@%p357 bra 	$L__BB0_328;
	ld.shared.f32 	%f1528, [%r312+4200];
	setp.leu.f32 	%p358, %f1528, 0f3DCCCCCD;
	@%p358 bra 	$L__BB0_328;
	ld.shared.f32 	%f1529, [_ZZ27mega_fused_pocket_detectionE4smem+9064];
	add.f32 	%f3387, %f1529, %f3387;
	ld.shared.f32 	%f1530, [_ZZ27mega_fused_pocket_detectionE4smem+8680];
	add.f32 	%f3386, %f1530, %f3386;
	ld.shared.f32 	%f1531, [_ZZ27mega_fused_pocket_detectionE4smem+9192];
	add.f32 	%f3385, %f1531, %f3385;
	ld.shared.f32 	%f1532, [_ZZ27mega_fused_pocket_detectionE4smem+8808];
	add.f32 	%f3384, %f1532, %f3384;
	add.s32 	%r2291, %r2291, 1;
$L__BB0_328:
	setp.eq.s32 	%p359, %r1, 27;
	@%p359 bra 	$L__BB0_331;
	ld.shared.f32 	%f1533, [%r312+4204];
	setp.leu.f32 	%p360, %f1533, 0f3DCCCCCD;
	@%p360 bra 	$L__BB0_331;
	ld.shared.f32 	%f1534, [_ZZ27mega_fused_pocket_detectionE4smem+9068];
	add.f32 	%f3387, %f1534, %f3387;
	ld.shared.f32 	%f1535, [_ZZ27mega_fused_pocket_detectionE4smem+8684];
	add.f32 	%f3386, %f1535, %f3386;
	ld.shared.f32 	%f1536, [_ZZ27mega_fused_pocket_detectionE4smem+9196];
	add.f32 	%f3385, %f1536, %f3385;
	ld.shared.f32 	%f1537, [_ZZ27mega_fused_pocket_detectionE4smem+8812];
	add.f32 	%f3384, %f1537, %f3384;
	add.s32 	%r2291, %r2291, 1;
$L__BB0_331:
	setp.eq.s32 	%p361, %r1, 28;
	@%p361 bra 	$L__BB0_334;
	ld.shared.f32 	%f1538, [%r312+4208];
	setp.leu.f32 	%p362, %f1538, 0f3DCCCCCD;
	@%p362 bra 	$L__BB0_334;
	ld.shared.f32 	%f1539, [_ZZ27mega_fused_pocket_detectionE4smem+9072];
	add.f32 	%f3387, %f1539, %f3387;
	ld.shared.f32 	%f1540, [_ZZ27mega_fused_pocket_detectionE4smem+8688];
	add.f32 	%f3386, %f1540, %f3386;
	ld.shared.f32 	%f1541, [_ZZ27mega_fused_pocket_detectionE4smem+9200];
	add.f32 	%f3385, %f1541, %f3385;
	ld.shared.f32 	%f1542, [_ZZ27mega_fused_pocket_detectionE4smem+8816];
	add.f32 	%f3384, %f1542, %f3384;
	add.s32 	%r2291, %r2291, 1;
$L__BB0_334:
	setp.eq.s32 	%p363, %r1, 29;
	@%p363 bra 	$L__BB0_337;
	ld.shared.f32 	%f1543, [%r312+4212];
	setp.leu.f32 	%p364, %f1543, 0f3DCCCCCD;
	@%p364 bra 	$L__BB0_337;
	ld.shared.f32 	%f1544, [_ZZ27mega_fused_pocket_detectionE4smem+9076];
	add.f32 	%f3387, %f1544, %f3387;
	ld.shared.f32 	%f1545, [_ZZ27mega_fused_pocket_detectionE4smem+8692];
	add.f32 	%f3386, %f1545, %f3386;
	ld.shared.f32 	%f1546, [_ZZ27mega_fused_pocket_detectionE4smem+9204];
	add.f32 	%f3385, %f1546, %f3385;
	ld.shared.f32 	%f1547, [_ZZ27mega_fused_pocket_detectionE4smem+8820];
	add.f32 	%f3384, %f1547, %f3384;
	add.s32 	%r2291, %r2291, 1;
$L__BB0_337:
	setp.eq.s32 	%p365, %r1, 30;
	@%p365 bra 	$L__BB0_340;
	ld.shared.f32 	%f1548, [%r312+4216];
	setp.leu.f32 	%p366, %f1548, 0f3DCCCCCD;
	@%p366 bra 	$L__BB0_340;
	ld.shared.f32 	%f1549, [_ZZ27mega_fused_pocket_detectionE4smem+9080];
	add.f32 	%f3387, %f1549, %f3387;
	ld.shared.f32 	%f1550, [_ZZ27mega_fused_pocket_detectionE4smem+8696];
	add.f32 	%f3386, %f1550, %f3386;
	ld.shared.f32 	%f1551, [_ZZ27mega_fused_pocket_detectionE4smem+9208];
	add.f32 	%f3385, %f1551, %f3385;
	ld.shared.f32 	%f1552, [_ZZ27mega_fused_pocket_detectionE4smem+8824];
	add.f32 	%f3384, %f1552, %f3384;
	add.s32 	%r2291, %r2291, 1;
$L__BB0_340:
	setp.eq.s32 	%p367, %r1, 31;
	@%p367 bra 	$L__BB0_343;
	ld.shared.f32 	%f1553, [%r312+4220];
	setp.leu.f32 	%p368, %f1553, 0f3DCCCCCD;
	@%p368 bra 	$L__BB0_343;
	ld.shared.f32 	%f1554, [_ZZ27mega_fused_pocket_detectionE4smem+9084];
	add.f32 	%f3387, %f1554, %f3387;
	ld.shared.f32 	%f1555, [_ZZ27mega_fused_pocket_detectionE4smem+8700];
	add.f32 	%f3386, %f1555, %f3386;
	ld.shared.f32 	%f1556, [_ZZ27mega_fused_pocket_detectionE4smem+9212];
	add.f32 	%f3385, %f1556, %f3385;
	ld.shared.f32 	%f1557, [_ZZ27mega_fused_pocket_detectionE4smem+8828];
	add.f32 	%f3384, %f1557, %f3384;
	add.s32 	%r2291, %r2291, 1;
$L__BB0_343:
	setp.eq.s32 	%p369, %r2291, 0;
	@%p369 bra 	$L__BB0_345;
	cvt.rn.f32.u32 	%f1558, %r2291;
	div.rn.f32 	%f3387, %f3387, %f1558;
	div.rn.f32 	%f3386, %f3386, %f1558;
	div.rn.f32 	%f3385, %f3385, %f1558;
	div.rn.f32 	%f3384, %f3384, %f1558;
$L__BB0_345:
	ld.shared.v4.f32 	{%f1559, %f1560, %f1561, %f1562}, [_ZZ27mega_fused_pocket_detectionE4smem+8576];
	add.f32 	%f1563, %f1559, 0f00000000;
	ld.shared.v4.f32 	{%f1564, %f1565, %f1566, %f1567}, [_ZZ27mega_fused_pocket_detectionE4smem+9088];
	add.f32 	%f1568, %f1564, 0f00000000;
	add.f32 	%f1569, %f1563, %f1560;
	add.f32 	%f1570, %f1568, %f1565;
	add.f32 	%f1571, %f1569, %f1561;
	add.f32 	%f1572, %f1570, %f1566;
	add.f32 	%f1573, %f1571, %f1562;
	add.f32 	%f1574, %f1572, %f1567;
	ld.shared.v4.f32 	{%f1575, %f1576, %f1577, %f1578}, [_ZZ27mega_fused_pocket_detectionE4smem+8592];
	add.f32 	%f1579, %f1573, %f1575;
	ld.shared.v4.f32 	{%f1580, %f1581, %f1582, %f1583}, [_ZZ27mega_fused_pocket_detectionE4smem+9104];
	add.f32 	%f1584, %f1574, %f1580;
	add.f32 	%f1585, %f1579, %f1576;
	add.f32 	%f1586, %f1584, %f1581;
	add.f32 	%f1587, %f1585, %f1577;
	add.f32 	%f1588, %f1586, %f1582;
	add.f32 	%f1589, %f1587, %f1578;
	add.f32 	%f1590, %f1588, %f1583;
	ld.shared.v4.f32 	{%f1591, %f1592, %f1593, %f1594}, [_ZZ27mega_fused_pocket_detectionE4smem+8608];
	add.f32 	%f1595, %f1589, %f1591;
	ld.shared.v4.f32 	{%f1596, %f1597, %f1598, %f1599}, [_ZZ27mega_fused_pocket_detectionE4smem+9120];
	add.f32 	%f1600, %f1590, %f1596;
	add.f32 	%f1601, %f1595, %f1592;
	add.f32 	%f1602, %f1600, %f1597;
	add.f32 	%f1603, %f1601, %f1593;
	add.f32 	%f1604, %f1602, %f1598;
	add.f32 	%f1605, %f1603, %f1594;
	add.f32 	%f1606, %f1604, %f1599;
	ld.shared.v4.f32 	{%f1607, %f1608, %f1609, %f1610}, [_ZZ27mega_fused_pocket_detectionE4smem+8624];
	add.f32 	%f1611, %f1605, %f1607;
	ld.shared.v4.f32 	{%f1612, %f1613, %f1614, %f1615}, [_ZZ27mega_fused_pocket_detectionE4smem+9136];
	add.f32 	%f1616, %f1606, %f1612;
	add.f32 	%f1617, %f1611, %f1608;
	add.f32 	%f1618, %f1616, %f1613;
	add.f32 	%f1619, %f1617, %f1609;
	add.f32 	%f1620, %f1618, %f1614;
	add.f32 	%f1621, %f1619, %f1610;
	add.f32 	%f1622, %f1620, %f1615;
	ld.shared.v4.f32 	{%f1623, %f1624, %f1625, %f1626}, [_ZZ27mega_fused_pocket_detectionE4smem+8640];
	add.f32 	%f1627, %f1621, %f1623;
	ld.shared.v4.f32 	{%f1628, %f1629, %f1630, %f1631}, [_ZZ27mega_fused_pocket_detectionE4smem+9152];
	add.f32 	%f1632, %f1622, %f1628;
	add.f32 	%f1633, %f1627, %f1624;
	add.f32 	%f1634, %f1632, %f1629;
	add.f32 	%f1635, %f1633, %f1625;
	add.f32 	%f1636, %f1634, %f1630;
	add.f32 	%f1637, %f1635, %f1626;
	add.f32 	%f1638, %f1636, %f1631;
	ld.shared.v4.f32 	{%f1639, %f1640, %f1641, %f1642}, [_ZZ27mega_fused_pocket_detectionE4smem+8656];
	add.f32 	%f1643, %f1637, %f1639;
	ld.shared.v4.f32 	{%f1644, %f1645, %f1646, %f1647}, [_ZZ27mega_fused_pocket_detectionE4smem+9168];
	add.f32 	%f1648, %f1638, %f1644;
	add.f32 	%f1649, %f1643, %f1640;
	add.f32 	%f1650, %f1648, %f1645;
	add.f32 	%f1651, %f1649, %f1641;
	add.f32 	%f1652, %f1650, %f1646;
	add.f32 	%f1653, %f1651, %f1642;
	add.f32 	%f1654, %f1652, %f1647;
	ld.shared.v4.f32 	{%f1655, %f1656, %f1657, %f1658}, [_ZZ27mega_fused_pocket_detectionE4smem+8672];
	add.f32 	%f1659, %f1653, %f1655;
	ld.shared.v4.f32 	{%f1660, %f1661, %f1662, %f1663}, [_ZZ27mega_fused_pocket_detectionE4smem+9184];
	add.f32 	%f1664, %f1654, %f1660;
	add.f32 	%f1665, %f1659, %f1656;
	add.f32 	%f1666, %f1664, %f1661;
	add.f32 	%f1667, %f1665, %f1657;
	add.f32 	%f1668, %f1666, %f1662;
	add.f32 	%f1669, %f1667, %f1658;
	add.f32 	%f1670, %f1668, %f1663;
	ld.shared.v4.f32 	{%f1671, %f1672, %f1673, %f1674}, [_ZZ27mega_fused_pocket_detectionE4smem+8688];
	add.f32 	%f1675, %f1669, %f1671;
	ld.shared.v4.f32 	{%f1676, %f1677, %f1678, %f1679}, [_ZZ27mega_fused_pocket_detectionE4smem+9200];
	add.f32 	%f1680, %f1670, %f1676;
	add.f32 	%f1681, %f1675, %f1672;
	add.f32 	%f1682, %f1680, %f1677;
	add.f32 	%f1683, %f1681, %f1673;
	add.f32 	%f1684, %f1682, %f1678;
	add.f32 	%f348, %f1683, %f1674;
	add.f32 	%f349, %f1684, %f1679;
	shl.b32 	%r376, %r1, 3;
	cvt.rn.f32.u32 	%f1685, %r376;
	mul.f32 	%f1686, %f1685, 0f3A000000;
	mul.f32 	%f350, %f1686, 0f40C90FDB;
	mul.f32 	%f1687, %f350, 0f3F22F983;
	cvt.rni.s32.f32 	%r2325, %f1687;
	cvt.rn.f32.s32 	%f1688, %r2325;
	fma.rn.f32 	%f1689, %f1688, 0fBFC90FDA, %f350;
	fma.rn.f32 	%f1690, %f1688, 0fB3A22168, %f1689;
	fma.rn.f32 	%f3512, %f1688, 0fA7C234C5, %f1690;
	abs.f32 	%f352, %f350;
	setp.ltu.f32 	%p370, %f352, 0f47CE4780;
	@%p370 bra 	$L__BB0_353;
	setp.neu.f32 	%p371, %f352, 0f7F800000;
	@%p371 bra 	$L__BB0_348;
	mov.f32 	%f1693, 0f00000000;
	mul.rn.f32 	%f3512, %f350, %f1693;
	mov.b32 	%r2325, 0;
	bra.uni 	$L__BB0_353;
$L__BB0_348:
	mov.b32 	%r378, %f350;
	shl.b32 	%r1499, %r378, 8;
	or.b32  	%r379, %r1499, -2147483648;
	mov.b64 	%rd492, 0;
	mov.b32 	%r2322, 0;
	mov.u64 	%rd490, __cudart_i2opi_f;
	mov.u64 	%rd491, %rd4;
$L__BB0_349:
	.pragma "nounroll";
	ld.global.nc.u32 	%r1500, [%rd490];
	mad.wide.u32 	%rd202, %r1500, %r379, %rd492;
	shr.u64 	%rd492, %rd202, 32;
	st.local.u32 	[%rd491], %rd202;
	add.s32 	%r2322, %r2322, 1;
	add.s64 	%rd491, %rd491, 4;
	add.s64 	%rd490, %rd490, 4;
	setp.ne.s32 	%p372, %r2322, 6;
	@%p372 bra 	$L__BB0_349;
	shr.u32 	%r1501, %r378, 23;
	st.local.u32 	[%rd4+24], %rd492;
	and.b32  	%r382, %r1501, 31;
	add.s32 	%r1502, %r1501, -128;
	shr.u32 	%r1503, %r1502, 5;
	mul.wide.u32 	%rd203, %r1503, 4;
	sub.s64 	%rd15, %rd4, %rd203;
	ld.local.u32 	%r2323, [%rd15+24];
	ld.local.u32 	%r2324, [%rd15+20];
	setp.eq.s32 	%p373, %r382, 0;
	@%p373 bra 	$L__BB0_352;
	shf.l.wrap.b32 	%r2323, %r2324, %r2323, %r382;
	ld.local.u32 	%r1504, [%rd15+16];
	shf.l.wrap.b32 	%r2324, %r1504, %r2324, %r382;
$L__BB0_352:
	shr.u32 	%r1505, %r2323, 30;
	shf.l.wrap.b32 	%r1506, %r2324, %r2323, 2;
	shl.b32 	%r1507, %r2324, 2;
	shr.u32 	%r1508, %r1506, 31;
	add.s32 	%r2325, %r1508, %r1505;
	shr.s32 	%r1509, %r1506, 31;
	xor.b32  	%r1510, %r1509, %r1506;
	xor.b32  	%r1511, %r1509, %r1507;
	cvt.u64.u32 	%rd204, %r1510;
	shl.b64 	%rd205, %rd204, 32;
	cvt.u64.u32 	%rd206, %r1511;
	or.b64  	%rd207, %rd205, %rd206;
	cvt.rn.f64.s64 	%fd1, %rd207;
	mul.f64 	%fd2, %fd1, 0d3BF921FB54442D19;
	cvt.rn.f32.f64 	%f1691, %fd2;
	neg.f32 	%f1692, %f1691;
	setp.lt.s32 	%p374, %r1506, 0;
	selp.f32 	%f3512, %f1692, %f1691, %p374;
$L__BB0_353:
	mul.rn.f32 	%f1694, %f3512, %f3512;
	and.b32  	%r1513, %r2325, 1;
	setp.eq.b32 	%p375, %r1513, 1;
	selp.f32 	%f1695, 0f3F800000, %f3512, %p375;
	fma.rn.f32 	%f1696, %f1694, %f1695, 0f00000000;
	fma.rn.f32 	%f1697, %f1694, 0f37CBAC00, 0fBAB607ED;
	selp.f32 	%f1698, %f1697, 0fB94D4153, %p375;
	selp.f32 	%f1699, 0f3D2AAABB, 0f3C0885E4, %p375;
	fma.rn.f32 	%f1700, %f1698, %f1694, %f1699;
	selp.f32 	%f1701, 0fBEFFFFFF, 0fBE2AAAA8, %p375;
	fma.rn.f32 	%f1702, %f1700, %f1694, %f1701;
	fma.rn.f32 	%f1703, %f1702, %f1696, %f1695;
	and.b32  	%r1514, %r2325, 2;
	setp.eq.s32 	%p376, %r1514, 0;
	mov.f32 	%f1704, 0f00000000;
	sub.f32 	%f1705, %f1704, %f1703;
	selp.f32 	%f356, %f1703, %f1705, %p376;
	mul.f32 	%f357, %f350, 0f3FCF1AA0;
	mul.f32 	%f1706, %f357, 0f3F22F983;
	cvt.rni.s32.f32 	%r2329, %f1706;
	cvt.rn.f32.s32 	%f1707, %r2329;
	fma.rn.f32 	%f1708, %f1707, 0fBFC90FDA, %f357;
	fma.rn.f32 	%f1709, %f1707, 0fB3A22168, %f1708;
	fma.rn.f32 	%f3513, %f1707, 0fA7C234C5, %f1709;
	abs.f32 	%f359, %f357;
	setp.ltu.f32 	%p377, %f359, 0f47CE4780;
	@%p377 bra 	$L__BB0_361;
	setp.neu.f32 	%p378, %f359, 0f7F800000;
	@%p378 bra 	$L__BB0_356;
	mov.f32 	%f1712, 0f00000000;
	mul.rn.f32 	%f3513, %f357, %f1712;
	mov.b32 	%r2329, 0;
	bra.uni 	$L__BB0_361;
$L__BB0_356:
	mov.b32 	%r392, %f357;
	shl.b32 	%r1516, %r392, 8;
	or.b32  	%r393, %r1516, -2147483648;
	mov.b64 	%rd495, 0;
	mov.b32 	%r2326, 0;
	mov.u64 	%rd493, __cudart_i2opi_f;
	mov.u64 	%rd494, %rd5;
$L__BB0_357:
	.pragma "nounroll";
	ld.global.nc.u32 	%r1517, [%rd493];
	mad.wide.u32 	%rd210, %r1517, %r393, %rd495;
	shr.u64 	%rd495, %rd210, 32;
	st.local.u32 	[%rd494], %rd210;
	add.s32 	%r2326, %r2326, 1;
	add.s64 	%rd494, %rd494, 4;
	add.s64 	%rd493, %rd493, 4;
	setp.ne.s32 	%p379, %r2326, 6;
	@%p379 bra 	$L__BB0_357;
	shr.u32 	%r1518, %r392, 23;
	st.local.u32 	[%rd5+24], %rd495;
	and.b32  	%r396, %r1518, 31;
	and.b32  	%r1519, %r1518, 224;
	add.s32 	%r1520, %r1519, -128;
	shr.u32 	%r1521, %r1520, 5;
	mul.wide.u32 	%rd211, %r1521, 4;
	sub.s64 	%rd22, %rd5, %rd211;
	ld.local.u32 	%r2327, [%rd22+24];
	ld.local.u32 	%r2328, [%rd22+20];
	setp.eq.s32 	%p380, %r396, 0;
	@%p380 bra 	$L__BB0_360;
	shf.l.wrap.b32 	%r2327, %r2328, %r2327, %r396;
	ld.local.u32 	%r1522, [%rd22+16];
	shf.l.wrap.b32 	%r2328, %r1522, %r2328, %r396;
$L__BB0_360:
	shr.u32 	%r1523, %r2327, 30;
	shf.l.wrap.b32 	%r1524, %r2328, %r2327, 2;
	shl.b32 	%r1525, %r2328, 2;
	shr.u32 	%r1526, %r1524, 31;
	add.s32 	%r2329, %r1526, %r1523;
	shr.s32 	%r1527, %r1524, 31;
	xor.b32  	%r1528, %r1527, %r1524;
	xor.b32  	%r1529, %r1527, %r1525;
	cvt.u64.u32 	%rd212, %r1528;
	shl.b64 	%rd213, %rd212, 32;
	cvt.u64.u32 	%rd214, %r1529;
	or.b64  	%rd215, %rd213, %rd214;
	cvt.rn.f64.s64 	%fd3, %rd215;
	mul.f64 	%fd4, %fd3, 0d3BF921FB54442D19;
	cvt.rn.f32.f64 	%f1710, %fd4;
	neg.f32 	%f1711, %f1710;
	setp.lt.s32 	%p381, %r1524, 0;
	selp.f32 	%f3513, %f1711, %f1710, %p381;
$L__BB0_361:
	add.s32 	%r1531, %r2329, 1;
	mul.rn.f32 	%f1713, %f3513, %f3513;
	and.b32  	%r1532, %r2329, 1;
	setp.eq.b32 	%p382, %r1532, 1;
	selp.f32 	%f1714, %f3513, 0f3F800000, %p382;
	fma.rn.f32 	%f1715, %f1713, %f1714, 0f00000000;
	fma.rn.f32 	%f1716, %f1713, 0f37CBAC00, 0fBAB607ED;
	selp.f32 	%f1717, 0fB94D4153, %f1716, %p382;
	selp.f32 	%f1718, 0f3C0885E4, 0f3D2AAABB, %p382;
	fma.rn.f32 	%f1719, %f1717, %f1713, %f1718;
	selp.f32 	%f1720, 0fBE2AAAA8, 0fBEFFFFFF, %p382;
	fma.rn.f32 	%f1721, %f1719, %f1713, %f1720;
	fma.rn.f32 	%f1722, %f1721, %f1715, %f1714;
	and.b32  	%r1533, %r1531, 2;
	setp.eq.s32 	%p383, %r1533, 0;
	mov.f32 	%f1723, 0f00000000;
	sub.f32 	%f1724, %f1723, %f1722;
	selp.f32 	%f1725, %f1722, %f1724, %p383;
	add.f32 	%f1726, %f356, %f1725;
	mul.f32 	%f1727, %f1726, 0f3EF33333;
	div.rn.f32 	%f1728, %f77, 0f41A00000;
	fma.rn.f32 	%f363, %f1728, %f1727, 0f00000000;
	add.s32 	%r1534, %r376, 1;
	cvt.rn.f32.u32 	%f1729, %r1534;
	mul.f32 	%f1730, %f1729, 0f3A000000;
	mul.f32 	%f364, %f1730, 0f40C90FDB;
	mul.f32 	%f1731, %f364, 0f3F22F983;
	cvt.rni.s32.f32 	%r2333, %f1731;
	cvt.rn.f32.s32 	%f1732, %r2333;
	fma.rn.f32 	%f1733, %f1732, 0fBFC90FDA, %f364;
	fma.rn.f32 	%f1734, %f1732, 0fB3A22168, %f1733;
	fma.rn.f32 	%f3514, %f1732, 0fA7C234C5, %f1734;
	abs.f32 	%f366, %f364;
	setp.ltu.f32 	%p384, %f366, 0f47CE4780;
	@%p384 bra 	$L__BB0_369;
	setp.eq.f32 	%p385, %f366, 0f7F800000;
	@%p385 bra 	$L__BB0_368;
	mov.b32 	%r406, %f364;
	shl.b32 	%r1536, %r406, 8;
	or.b32  	%r407, %r1536, -2147483648;
	mov.b64 	%rd498, 0;
	mov.b32 	%r2330, 0;
	mov.u64 	%rd496, __cudart_i2opi_f;
	mov.u64 	%rd497, %rd4;
$L__BB0_364:
	.pragma "nounroll";
	ld.global.nc.u32 	%r1537, [%rd496];
	mad.wide.u32 	%rd218, %r1537, %r407, %rd498;
	shr.u64 	%rd498, %rd218, 32;
	st.local.u32 	[%rd497], %rd218;
	add.s32 	%r2330, %r2330, 1;
	add.s64 	%rd497, %rd497, 4;
	add.s64 	%rd496, %rd496, 4;
	setp.ne.s32 	%p386, %r2330, 6;
	@%p386 bra 	$L__BB0_364;
	shr.u32 	%r1538, %r406, 23;
	st.local.u32 	[%rd4+24], %rd498;
	and.b32  	%r410, %r1538, 31;
	add.s32 	%r1539, %r1538, -128;
	shr.u32 	%r1540, %r1539, 5;
	mul.wide.u32 	%rd219, %r1540, 4;
	sub.s64 	%rd29, %rd4, %rd219;
	ld.local.u32 	%r2331, [%rd29+24];
	ld.local.u32 	%r2332, [%rd29+20];
	setp.eq.s32 	%p387, %r410, 0;
	@%p387 bra 	$L__BB0_367;
	shf.l.wrap.b32 	%r2331, %r2332, %r2331, %r410;
	ld.local.u32 	%r1541, [%rd29+16];
	shf.l.wrap.b32 	%r2332, %r1541, %r2332, %r410;
$L__BB0_367:
	shr.u32 	%r1542, %r2331, 30;
	shf.l.wrap.b32 	%r1543, %r2332, %r2331, 2;
	shl.b32 	%r1544, %r2332, 2;
	shr.u32 	%r1545, %r1543, 31;
	add.s32 	%r2333, %r1545, %r1542;
	shr.s32 	%r1546, %r1543, 31;
	xor.b32  	%r1547, %r1546, %r1543;
	xor.b32  	%r1548, %r1546, %r1544;
	cvt.u64.u32 	%rd220, %r1547;
	shl.b64 	%rd221, %rd220, 32;
	cvt.u64.u32 	%rd222, %r1548;
	or.b64  	%rd223, %rd221, %rd222;
	cvt.rn.f64.s64 	%fd5, %rd223;
	mul.f64 	%fd6, %fd5, 0d3BF921FB54442D19;
	cvt.rn.f32.f64 	%f1735, %fd6;
	neg.f32 	%f1736, %f1735;
	setp.lt.s32 	%p388, %r1543, 0;
	selp.f32 	%f3514, %f1736, %f1735, %p388;
	bra.uni 	$L__BB0_369;
$L__BB0_368:
	mov.f32 	%f1737, 0f00000000;
	mul.rn.f32 	%f3514, %f364, %f1737;
	mov.b32 	%r2333, 0;
$L__BB0_369:
	mul.rn.f32 	%f1738, %f3514, %f3514;
	and.b32  	%r1550, %r2333, 1;
	setp.eq.b32 	%p389, %r1550, 1;
	selp.f32 	%f1739, 0f3F800000, %f3514, %p389;
	fma.rn.f32 	%f1740, %f1738, %f1739, 0f00000000;
	fma.rn.f32 	%f1741, %f1738, 0f37CBAC00, 0fBAB607ED;
	selp.f32 	%f1742, %f1741, 0fB94D4153, %p389;
	selp.f32 	%f1743, 0f3D2AAABB, 0f3C0885E4, %p389;
	fma.rn.f32 	%f1744, %f1742, %f1738, %f1743;
	selp.f32 	%f1745, 0fBEFFFFFF, 0fBE2AAAA8, %p389;
	fma.rn.f32 	%f1746, %f1744, %f1738, %f1745;
	fma.rn.f32 	%f1747, %f1746, %f1740, %f1739;
	and.b32  	%r1551, %r2333, 2;
	setp.eq.s32 	%p390, %r1551, 0;
	mov.f32 	%f1748, 0f00000000;
	sub.f32 	%f1749, %f1748, %f1747;
	selp.f32 	%f370, %f1747, %f1749, %p390;
	mul.f32 	%f371, %f364, 0f3FCF1AA0;
	mul.f32 	%f1750, %f371, 0f3F22F983;
	cvt.rni.s32.f32 	%r2337, %f1750;
	cvt.rn.f32.s32 	%f1751, %r2337;
	fma.rn.f32 	%f1752, %f1751, 0fBFC90FDA, %f371;
	fma.rn.f32 	%f1753, %f1751, 0fB3A22168, %f1752;
	fma.rn.f32 	%f3515, %f1751, 0fA7C234C5, %f1753;
	abs.f32 	%f373, %f371;
	setp.ltu.f32 	%p391, %f373, 0f47CE4780;
	@%p391 bra 	$L__BB0_377;
	setp.eq.f32 	%p392, %f373, 0f7F800000;
	@%p392 bra 	$L__BB0_376;
	mov.b32 	%r420, %f371;
	shl.b32 	%r1553, %r420, 8;
	or.b32  	%r421, %r1553, -2147483648;
	mov.b64 	%rd501, 0;
	mov.b32 	%r2334, 0;
	mov.u64 	%rd499, __cudart_i2opi_f;
	mov.u64 	%rd500, %rd5;
$L__BB0_372:
	.pragma "nounroll";
	ld.global.nc.u32 	%r1554, [%rd499];
	mad.wide.u32 	%rd226, %r1554, %r421, %rd501;
	shr.u64 	%rd501, %rd226, 32;
	st.local.u32 	[%rd500], %rd226;
	add.s32 	%r2334, %r2334, 1;
	add.s64 	%rd500, %rd500, 4;
	add.s64 	%rd499, %rd499, 4;
	setp.ne.s32 	%p393, %r2334, 6;
	@%p393 bra 	$L__BB0_372;
	shr.u32 	%r1555, %r420, 23;
	st.local.u32 	[%rd5+24], %rd501;
	and.b32  	%r424, %r1555, 31;
	and.b32  	%r1556, %r1555, 224;
	add.s32 	%r1557, %r1556, -128;
	shr.u32 	%r1558, %r1557, 5;
	mul.wide.u32 	%rd227, %r1558, 4;
	sub.s64 	%rd36, %rd5, %rd227;
	ld.local.u32 	%r2335, [%rd36+24];
	ld.local.u32 	%r2336, [%rd36+20];
	setp.eq.s32 	%p394, %r424, 0;
	@%p394 bra 	$L__BB0_375;
	shf.l.wrap.b32 	%r2335, %r2336, %r2335, %r424;
	ld.local.u32 	%r1559, [%rd36+16];
	shf.l.wrap.b32 	%r2336, %r1559, %r2336, %r424;
$L__BB0_375:
	shr.u32 	%r1560, %r2335, 30;
	shf.l.wrap.b32 	%r1561, %r2336, %r2335, 2;
	shl.b32 	%r1562, %r2336, 2;
	shr.u32 	%r1563, %r1561, 31;
	add.s32 	%r2337, %r1563, %r1560;
	shr.s32 	%r1564, %r1561, 31;
	xor.b32  	%r1565, %r1564, %r1561;
	xor.b32  	%r1566, %r1564, %r1562;
	cvt.u64.u32 	%rd228, %r1565;
	shl.b64 	%rd229, %rd228, 32;
	cvt.u64.u32 	%rd230, %r1566;
	or.b64  	%rd231, %rd229, %rd230;
	cvt.rn.f64.s64 	%fd7, %rd231;
	mul.f64 	%fd8, %fd7, 0d3BF921FB54442D19;
	cvt.rn.f32.f64 	%f1754, %fd8;
	neg.f32 	%f1755, %f1754;
	setp.lt.s32 	%p395, %r1561, 0;
	selp.f32 	%f3515, %f1755, %f1754, %p395;
	bra.uni 	$L__BB0_377;
$L__BB0_376:
	mov.f32 	%f1756, 0f00000000;
	mul.rn.f32 	%f3515, %f371, %f1756;
	mov.b32 	%r2337, 0;
$L__BB0_377:
	add.s32 	%r1568, %r2337, 1;
	mul.rn.f32 	%f1757, %f3515, %f3515;
	and.b32  	%r1569, %r2337, 1;
	setp.eq.b32 	%p396, %r1569, 1;
	selp.f32 	%f1758, %f3515, 0f3F800000, %p396;
	fma.rn.f32 	%f1759, %f1757, %f1758, 0f00000000;
	fma.rn.f32 	%f1760, %f1757, 0f37CBAC00, 0fBAB607ED;
	selp.f32 	%f1761, 0fB94D4153, %f1760, %p396;
	selp.f32 	%f1762, 0f3C0885E4, 0f3D2AAABB, %p396;
	fma.rn.f32 	%f1763, %f1761, %f1757, %f1762;
	selp.f32 	%f1764, 0fBE2AAAA8, 0fBEFFFFFF, %p396;
	fma.rn.f32 	%f1765, %f1763, %f1757, %f1764;
	fma.rn.f32 	%f1766, %f1765, %f1759, %f1758;
	and.b32  	%r1570, %r1568, 2;
	setp.eq.s32 	%p397, %r1570, 0;
	mov.f32 	%f1767, 0f00000000;
	sub.f32 	%f1768, %f1767, %f1766;
	selp.f32 	%f1769, %f1766, %f1768, %p397;
	add.f32 	%f1770, %f370, %f1769;
	mul.f32 	%f1771, %f1770, 0f3EF33333;
	fma.rn.f32 	%f377, %f78, %f1771, %f363;
	add.s32 	%r1571, %r376, 2;
	cvt.rn.f32.u32 	%f1772, %r1571;
	mul.f32 	%f1773, %f1772, 0f3A000000;
	mul.f32 	%f378, %f1773, 0f40C90FDB;
	mul.f32 	%f1774, %f378, 0f3F22F983;
	cvt.rni.s32.f32 	%r2341, %f1774;
	cvt.rn.f32.s32 	%f1775, %r2341;
	fma.rn.f32 	%f1776, %f1775, 0fBFC90FDA, %f378;
	fma.rn.f32 	%f1777, %f1775, 0fB3A22168, %f1776;
	fma.rn.f32 	%f3516, %f1775, 0fA7C234C5, %f1777;
	abs.f32 	%f380, %f378;
	setp.ltu.f32 	%p398, %f380, 0f47CE4780;
	@%p398 bra 	$L__BB0_385;
	setp.eq.f32 	%p399, %f380, 0f7F800000;
	@%p399 bra 	$L__BB0_384;
	mov.b32 	%r434, %f378;
	shl.b32 	%r1573, %r434, 8;
	or.b32  	%r435, %r1573, -2147483648;
	mov.b64 	%rd504, 0;
	mov.b32 	%r2338, 0;
	mov.u64 	%rd502, __cudart_i2opi_f;
	mov.u64 	%rd503, %rd4;
$L__BB0_380:
	.pragma "nounroll";
	ld.global.nc.u32 	%r1574, [%rd502];
	mad.wide.u32 	%rd234, %r1574, %r435, %rd504;
	shr.u64 	%rd504, %rd234, 32;
	st.local.u32 	[%rd503], %rd234;
	add.s32 	%r2338, %r2338, 1;
	add.s64 	%rd503, %rd503, 4;
	add.s64 	%rd502, %rd502, 4;
	setp.ne.s32 	%p400, %r2338, 6;
	@%p400 bra 	$L__BB0_380;
	shr.u32 	%r1575, %r434, 23;
	st.local.u32 	[%rd4+24], %rd504;
	and.b32  	%r438, %r1575, 31;
	add.s32 	%r1576, %r1575, -128;
	shr.u32 	%r1577, %r1576, 5;
	mul.wide.u32 	%rd235, %r1577, 4;
	sub.s64 	%rd43, %rd4, %rd235;
	ld.local.u32 	%r2339, [%rd43+24];
	ld.local.u32 	%r2340, [%rd43+20];
	setp.eq.s32 	%p401, %r438, 0;
	@%p401 bra 	$L__BB0_383;
	shf.l.wrap.b32 	%r2339, %r2340, %r2339, %r438;
	ld.local.u32 	%r1578, [%rd43+16];
	shf.l.wrap.b32 	%r2340, %r1578, %r2340, %r438;
$L__BB0_383:
	shr.u32 	%r1579, %r2339, 30;
	shf.l.wrap.b32 	%r1580, %r2340, %r2339, 2;
	shl.b32 	%r1581, %r2340, 2;
	shr.u32 	%r1582, %r1580, 31;
	add.s32 	%r2341, %r1582, %r1579;
	shr.s32 	%r1583, %r1580, 31;
	xor.b32  	%r1584, %r1583, %r1580;
	xor.b32  	%r1585, %r1583, %r1581;
	cvt.u64.u32 	%rd236, %r1584;
	shl.b64 	%rd237, %rd236, 32;
	cvt.u64.u32 	%rd238, %r1585;
	or.b64  	%rd239, %rd237, %rd238;
	cvt.rn.f64.s64 	%fd9, %rd239;
	mul.f64 	%fd10, %fd9, 0d3BF921FB54442D19;
	cvt.rn.f32.f64 	%f1778, %fd10;
	neg.f32 	%f1779, %f1778;
	setp.lt.s32 	%p402, %r1580, 0;
	selp.f32 	%f3516, %f1779, %f1778, %p402;
	bra.uni 	$L__BB0_385;
$L__BB0_384:
	mov.f32 	%f1780, 0f00000000;
	mul.rn.f32 	%f3516, %f378, %f1780;
	mov.b32 	%r2341, 0;
$L__BB0_385:
	mul.rn.f32 	%f1781, %f3516, %f3516;
	and.b32  	%r1587, %r2341, 1;
	setp.eq.b32 	%p403, %r1587, 1;
	selp.f32 	%f1782, 0f3F800000, %f3516, %p403;
	fma.rn.f32 	%f1783, %f1781, %f1782, 0f00000000;
	fma.rn.f32 	%f1784, %f1781, 0f37CBAC00, 0fBAB607ED;
	selp.f32 	%f1785, %f1784, 0fB94D4153, %p403;
	selp.f32 	%f1786, 0f3D2AAABB, 0f3C0885E4, %p403;
	fma.rn.f32 	%f1787, %f1785, %f1781, %f1786;
	selp.f32 	%f1788, 0fBEFFFFFF, 0fBE2AAAA8, %p403;
	fma.rn.f32 	%f1789, %f1787, %f1781, %f1788;
	fma.rn.f32 	%f1790, %f1789, %f1783, %f1782;
	and.b32  	%r1588, %r2341, 2;
	setp.eq.s32 	%p404, %r1588, 0;
	mov.f32 	%f1791, 0f00000000;
	sub.f32 	%f1792, %f1791, %f1790;
	selp.f32 	%f384, %f1790, %f1792, %p404;
	mul.f32 	%f385, %f378, 0f3FCF1AA0;
	mul.f32 	%f1793, %f385, 0f3F22F983;
	cvt.rni.s32.f32 	%r2345, %f1793;
	cvt.rn.f32.s32 	%f1794, %r2345;
	fma.rn.f32 	%f1795, %f1794, 0fBFC90FDA, %f385;
	fma.rn.f32 	%f1796, %f1794, 0fB3A22168, %f1795;
	fma.rn.f32 	%f3517, %f1794, 0fA7C234C5, %f1796;
	abs.f32 	%f387, %f385;
	setp.ltu.f32 	%p405, %f387, 0f47CE4780;
	@%p405 bra 	$L__BB0_393;
	setp.eq.f32 	%p406, %f387, 0f7F800000;
	@%p406 bra 	$L__BB0_392;
	mov.b32 	%r448, %f385;
	shl.b32 	%r1590, %r448, 8;
	or.b32  	%r449, %r1590, -2147483648;
	mov.b64 	%rd507, 0;
	mov.b32 	%r2342, 0;
	mov.u64 	%rd505, __cudart_i2opi_f;
	mov.u64 	%rd506, %rd5;
$L__BB0_388:
	.pragma "nounroll";
	ld.global.nc.u32 	%r1591, [%rd505];
	mad.wide.u32 	%rd242, %r1591, %r449, %rd507;
	shr.u64 	%rd507, %rd242, 32;
	st.local.u32 	[%rd506], %rd242;
	add.s32 	%r2342, %r2342, 1;
	add.s64 	%rd506, %rd506, 4;
	add.s64 	%rd505, %rd505, 4;
	setp.ne.s32 	%p407, %r2342, 6;
	@%p407 bra 	$L__BB0_388;
	shr.u32 	%r1592, %r448, 23;
	st.local.u32 	[%rd5+24], %rd507;
	and.b32  	%r452, %r1592, 31;
	and.b32  	%r1593, %r1592, 224;
	add.s32 	%r1594, %r1593, -128;
	shr.u32 	%r1595, %r1594, 5;
	mul.wide.u32 	%rd243, %r1595, 4;
	sub.s64 	%rd50, %rd5, %rd243;
	ld.local.u32 	%r2343, [%rd50+24];
	ld.local.u32 	%r2344, [%rd50+20];
	setp.eq.s32 	%p408, %r452, 0;
	@%p408 bra 	$L__BB0_391;
	shf.l.wrap.b32 	%r2343, %r2344, %r2343, %r452;
	ld.local.u32 	%r1596, [%rd50+16];
	shf.l.wrap.b32 	%r2344, %r1596, %r2344, %r452;
$L__BB0_391:
	shr.u32 	%r1597, %r2343, 30;
	shf.l.wrap.b32 	%r1598, %r2344, %r2343, 2;
	shl.b32 	%r1599, %r2344, 2;
	shr.u32 	%r1600, %r1598, 31;
	add.s32 	%r2345, %r1600, %r1597;
	shr.s32 	%r1601, %r1598, 31;
	xor.b32  	%r1602, %r1601, %r1598;
	xor.b32  	%r1603, %r1601, %r1599;
	cvt.u64.u32 	%rd244, %r1602;
	shl.b64 	%rd245, %rd244, 32;
	cvt.u64.u32 	%rd246, %r1603;
	or.b64  	%rd247, %rd245, %rd246;
	cvt.rn.f64.s64 	%fd11, %rd247;
	mul.f64 	%fd12, %fd11, 0d3BF921FB54442D19;
	cvt.rn.f32.f64 	%f1797, %fd12;
	neg.f32 	%f1798, %f1797;
	setp.lt.s32 	%p409, %r1598, 0;
	selp.f32 	%f3517, %f1798, %f1797, %p409;
	bra.uni 	$L__BB0_393;
$L__BB0_392:
	mov.f32 	%f1799, 0f00000000;
	mul.rn.f32 	%f3517, %f385, %f1799;
	mov.b32 	%r2345, 0;
$L__BB0_393:
	add.s32 	%r1605, %r2345, 1;
	mul.rn.f32 	%f1800, %f3517, %f3517;
	and.b32  	%r1606, %r2345, 1;
	setp.eq.b32 	%p410, %r1606, 1;
	selp.f32 	%f1801, %f3517, 0f3F800000, %p410;
	fma.rn.f32 	%f1802, %f1800, %f1801, 0f00000000;
	fma.rn.f32 	%f1803, %f1800, 0f37CBAC00, 0fBAB607ED;
	selp.f32 	%f1804, 0fB94D4153, %f1803, %p410;
	selp.f32 	%f1805, 0f3C0885E4, 0f3D2AAABB, %p410;
	fma.rn.f32 	%f1806, %f1804, %f1800, %f1805;
	selp.f32 	%f1807, 0fBE2AAAA8, 0fBEFFFFFF, %p410;
	fma.rn.f32 	%f1808, %f1806, %f1800, %f1807;
	fma.rn.f32 	%f1809, %f1808, %f1802, %f1801;
	and.b32  	%r1607, %r1605, 2;
	setp.eq.s32 	%p411, %r1607, 0;
	mov.f32 	%f1810, 0f00000000;
	sub.f32 	%f1811, %f1810, %f1809;
	selp.f32 	%f1812, %f1809, %f1811, %p411;
	add.f32 	%f1813, %f384, %f1812;
	mul.f32 	%f1814, %f1813, 0f3EF33333;
	fma.rn.f32 	%f391, %f79, %f1814, %f377;
	add.s32 	%r1608, %r376, 3;
	cvt.rn.f32.u32 	%f1815, %r1608;
	mul.f32 	%f1816, %f1815, 0f3A000000;
	mul.f32 	%f392, %f1816, 0f40C90FDB;
	mul.f32 	%f1817, %f392, 0f3F22F983;
	cvt.rni.s32.f32 	%r2349, %f1817;
	cvt.rn.f32.s32 	%f1818, %r2349;
	fma.rn.f32 	%f1819, %f1818, 0fBFC90FDA, %f392;
	fma.rn.f32 	%f1820, %f1818, 0fB3A22168, %f1819;
	fma.rn.f32 	%f3518, %f1818, 0fA7C234C5, %f1820;
	abs.f32 	%f394, %f392;
	setp.ltu.f32 	%p412, %f394, 0f47CE4780;
	@%p412 bra 	$L__BB0_401;
	setp.eq.f32 	%p413, %f394, 0f7F800000;
	@%p413 bra 	$L__BB0_400;
	mov.b32 	%r462, %f392;
	shl.b32 	%r1610, %r462, 8;
	or.b32  	%r463, %r1610, -2147483648;
	mov.b64 	%rd510, 0;
	mov.b32 	%r2346, 0;
	mov.u64 	%rd508, __cudart_i2opi_f;
	mov.u64 	%rd509, %rd4;
$L__BB0_396:
	.pragma "nounroll";
	ld.global.nc.u32 	%r1611, [%rd508];
	mad.wide.u32 	%rd250, %r1611, %r463, %rd510;
	shr.u64 	%rd510, %rd250, 32;
	st.local.u32 	[%rd509], %rd250;
	add.s32 	%r2346, %r2346, 1;
	add.s64 	%rd509, %rd509, 4;
	add.s64 	%rd508, %rd508, 4;
	setp.ne.s32 	%p414, %r2346, 6;
	@%p414 bra 	$L__BB0_396;
	shr.u32 	%r1612, %r462, 23;
	st.local.u32 	[%rd4+24], %rd510;
	and.b32  	%r466, %r1612, 31;
	add.s32 	%r1613, %r1612, -128;
	shr.u32 	%r1614, %r1613, 5;
	mul.wide.u32 	%rd251, %r1614, 4;
	sub.s64 	%rd57, %rd4, %rd251;
	ld.local.u32 	%r2347, [%rd57+24];
	ld.local.u32 	%r2348, [%rd57+20];
	setp.eq.s32 	%p415, %r466, 0;
	@%p415 bra 	$L__BB0_399;
	shf.l.wrap.b32 	%r2347, %r2348, %r2347, %r466;
	ld.local.u32 	%r1615, [%rd57+16];
	shf.l.wrap.b32 	%r2348, %r1615, %r2348, %r466;
$L__BB0_399:
	shr.u32 	%r1616, %r2347, 30;
	shf.l.wrap.b32 	%r1617, %r2348, %r2347, 2;
	shl.b32 	%r1618, %r2348, 2;
	shr.u32 	%r1619, %r1617, 31;
	add.s32 	%r2349, %r1619, %r1616;
	shr.s32 	%r1620, %r1617, 31;
	xor.b32  	%r1621, %r1620, %r1617;
	xor.b32  	%r1622, %r1620, %r1618;
	cvt.u64.u32 	%rd252, %r1621;
	shl.b64 	%rd253, %rd252, 32;
	cvt.u64.u32 	%rd254, %r1622;
	or.b64  	%rd255, %rd253, %rd254;
	cvt.rn.f64.s64 	%fd13, %rd255;
	mul.f64 	%fd14, %fd13, 0d3BF921FB54442D19;
	cvt.rn.f32.f64 	%f1821, %fd14;
	neg.f32 	%f1822, %f1821;
	setp.lt.s32 	%p416, %r1617, 0;
	selp.f32 	%f3518, %f1822, %f1821, %p416;
	bra.uni 	$L__BB0_401;
$L__BB0_400:
	mov.f32 	%f1823, 0f00000000;
	mul.rn.f32 	%f3518, %f392, %f1823;
	mov.b32 	%r2349, 0;
$L__BB0_401:
	mul.rn.f32 	%f1824, %f3518, %f3518;
	and.b32  	%r1624, %r2349, 1;
	setp.eq.b32 	%p417, %r1624, 1;
	selp.f32 	%f1825, 0f3F800000, %f3518, %p417;
	fma.rn.f32 	%f1826, %f1824, %f1825, 0f00000000;
	fma.rn.f32 	%f1827, %f1824, 0f37CBAC00, 0fBAB607ED;
	selp.f32 	%f1828, %f1827, 0fB94D4153, %p417;
	selp.f32 	%f1829, 0f3D2AAABB, 0f3C0885E4, %p417;
	fma.rn.f32 	%f1830, %f1828, %f1824, %f1829;
	selp.f32 	%f1831, 0fBEFFFFFF, 0fBE2AAAA8, %p417;
	fma.rn.f32 	%f1832, %f1830, %f1824, %f1831;
	fma.rn.f32 	%f1833, %f1832, %f1826, %f1825;
	and.b32  	%r1625, %r2349, 2;
	setp.eq.s32 	%p418, %r1625, 0;
	mov.f32 	%f1834, 0f00000000;
	sub.f32 	%f1835, %f1834, %f1833;
	selp.f32 	%f398, %f1833, %f1835, %p418;
	mul.f32 	%f399, %f392, 0f3FCF1AA0;
	mul.f32 	%f1836, %f399, 0f3F22F983;
	cvt.rni.s32.f32 	%r2353, %f1836;
	cvt.rn.f32.s32 	%f1837, %r2353;
	fma.rn.f32 	%f1838, %f1837, 0fBFC90FDA, %f399;
	fma.rn.f32 	%f1839, %f1837, 0fB3A22168, %f1838;
	fma.rn.f32 	%f3519, %f1837, 0fA7C234C5, %f1839;
	abs.f32 	%f401, %f399;
	setp.ltu.f32 	%p419, %f401, 0f47CE4780;
	@%p419 bra 	$L__BB0_409;
	setp.eq.f32 	%p420, %f401, 0f7F800000;
	@%p420 bra 	$L__BB0_408;
	mov.b32 	%r476, %f399;
	shl.b32 	%r1627, %r476, 8;
	or.b32  	%r477, %r1627, -2147483648;
	mov.b64 	%rd513, 0;
	mov.b32 	%r2350, 0;
	mov.u64 	%rd511, __cudart_i2opi_f;
	mov.u64 	%rd512, %rd5;
$L__BB0_404:
	.pragma "nounroll";
	ld.global.nc.u32 	%r1628, [%rd511];
	mad.wide.u32 	%rd258, %r1628, %r477, %rd513;
	shr.u64 	%rd513, %rd258, 32;
	st.local.u32 	[%rd512], %rd258;
	add.s32 	%r2350, %r2350, 1;
	add.s64 	%rd512, %rd512, 4;
	add.s64 	%rd511, %rd511, 4;
	setp.ne.s32 	%p421, %r2350, 6;
	@%p421 bra 	$L__BB0_404;
	shr.u32 	%r1629, %r476, 23;
	st.local.u32 	[%rd5+24], %rd513;
	and.b32  	%r480, %r1629, 31;
	and.b32  	%r1630, %r1629, 224;
	add.s32 	%r1631, %r1630, -128;
	shr.u32 	%r1632, %r1631, 5;
	mul.wide.u32 	%rd259, %r1632, 4;
	sub.s64 	%rd64, %rd5, %rd259;
	ld.local.u32 	%r2351, [%rd64+24];
	ld.local.u32 	%r2352, [%rd64+20];
	setp.eq.s32 	%p422, %r480, 0;
	@%p422 bra 	$L__BB0_407;
	shf.l.wrap.b32 	%r2351, %r2352, %r2351, %r480;
	ld.local.u32 	%r1633, [%rd64+16];
	shf.l.wrap.b32 	%r2352, %r1633, %r2352, %r480;
$L__BB0_407:
	shr.u32 	%r1634, %r2351, 30;
	shf.l.wrap.b32 	%r1635, %r2352, %r2351, 2;
	shl.b32 	%r1636, %r2352, 2;
	shr.u32 	%r1637, %r1635, 31;
	add.s32 	%r2353, %r1637, %r1634;
	shr.s32 	%r1638, %r1635, 31;
	xor.b32  	%r1639, %r1638, %r1635;
	xor.b32  	%r1640, %r1638, %r1636;
	cvt.u64.u32 	%rd260, %r1639;
	shl.b64 	%rd261, %rd260, 32;
	cvt.u64.u32 	%rd262, %r1640;
	or.b64  	%rd263, %rd261, %rd262;
	cvt.rn.f64.s64 	%fd15, %rd263;
	mul.f64 	%fd16, %fd15, 0d3BF921FB54442D19;
	cvt.rn.f32.f64 	%f1840, %fd16;
	neg.f32 	%f1841, %f1840;
	setp.lt.s32 	%p423, %r1635, 0;
	selp.f32 	%f3519, %f1841, %f1840, %p423;
	bra.uni 	$L__BB0_409;
$L__BB0_408:
	mov.f32 	%f1842, 0f00000000;
	mul.rn.f32 	%f3519, %f399, %f1842;
	mov.b32 	%r2353, 0;
$L__BB0_409:
	add.s32 	%r1642, %r2353, 1;
	mul.rn.f32 	%f1843, %f3519, %f3519;
	and.b32  	%r1643, %r2353, 1;
	setp.eq.b32 	%p424, %r1643, 1;
	selp.f32 	%f1844, %f3519, 0f3F800000, %p424;
	fma.rn.f32 	%f1845, %f1843, %f1844, 0f00000000;
	fma.rn.f32 	%f1846, %f1843, 0f37CBAC00, 0fBAB607ED;
	selp.f32 	%f1847, 0fB94D4153, %f1846, %p424;
	selp.f32 	%f1848, 0f3C0885E4, 0f3D2AAABB, %p424;
	fma.rn.f32 	%f1849, %f1847, %f1843, %f1848;
	selp.f32 	%f1850, 0fBE2AAAA8, 0fBEFFFFFF, %p424;
	fma.rn.f32 	%f1851, %f1849, %f1843, %f1850;
	fma.rn.f32 	%f1852, %f1851, %f1845, %f1844;
	and.b32  	%r1644, %r1642, 2;
	setp.eq.s32 	%p425, %r1644, 0;
	mov.f32 	%f1853, 0f00000000;
	sub.f32 	%f1854, %f1853, %f1852;
	selp.f32 	%f1855, %f1852, %f1854, %p425;
	add.f32 	%f1856, %f398, %f1855;
	mul.f32 	%f1857, %f1856, 0f3EF33333;
	fma.rn.f32 	%f405, %f80, %f1857, %f391;
	add.s32 	%r1645, %r376, 4;
	cvt.rn.f32.u32 	%f1858, %r1645;
	mul.f32 	%f1859, %f1858, 0f3A000000;
	mul.f32 	%f406, %f1859, 0f40C90FDB;
	mul.f32 	%f1860, %f406, 0f3F22F983;
	cvt.rni.s32.f32 	%r2357, %f1860;
	cvt.rn.f32.s32 	%f1861, %r2357;
	fma.rn.f32 	%f1862, %f1861, 0fBFC90FDA, %f406;
	fma.rn.f32 	%f1863, %f1861, 0fB3A22168, %f1862;
	fma.rn.f32 	%f3520, %f1861, 0fA7C234C5, %f1863;
	abs.f32 	%f408, %f406;
	setp.ltu.f32 	%p426, %f408, 0f47CE4780;
	@%p426 bra 	$L__BB0_417;
	setp.eq.f32 	%p427, %f408, 0f7F800000;
	@%p427 bra 	$L__BB0_416;
	mov.b32 	%r490, %f406;
	shl.b32 	%r1647, %r490, 8;
	or.b32  	%r491, %r1647, -2147483648;
	mov.b64 	%rd516, 0;
	mov.b32 	%r2354, 0;
	mov.u64 	%rd514, __cudart_i2opi_f;
	mov.u64 	%rd515, %rd4;
$L__BB0_412:
	.pragma "nounroll";
	ld.global.nc.u32 	%r1648, [%rd514];
	mad.wide.u32 	%rd266, %r1648, %r491, %rd516;
	shr.u64 	%rd516, %rd266, 32;
	st.local.u32 	[%rd515], %rd266;
	add.s32 	%r2354, %r2354, 1;
	add.s64 	%rd515, %rd515, 4;
	add.s64 	%rd514, %rd514, 4;
	setp.ne.s32 	%p428, %r2354, 6;
	@%p428 bra 	$L__BB0_412;
	shr.u32 	%r1649, %r490, 23;
	st.local.u32 	[%rd4+24], %rd516;
	and.b32  	%r494, %r1649, 31;
	add.s32 	%r1650, %r1649, -128;
	shr.u32 	%r1651, %r1650, 5;
	mul.wide.u32 	%rd267, %r1651, 4;
	sub.s64 	%rd71, %rd4, %rd267;
	ld.local.u32 	%r2355, [%rd71+24];
	ld.local.u32 	%r2356, [%rd71+20];
	setp.eq.s32 	%p429, %r494, 0;
	@%p429 bra 	$L__BB0_415;
	shf.l.wrap.b32 	%r2355, %r2356, %r2355, %r494;
	ld.local.u32 	%r1652, [%rd71+16];
	shf.l.wrap.b32 	%r2356, %r1652, %r2356, %r494;
$L__BB0_415:
	shr.u32 	%r1653, %r2355, 30;
	shf.l.wrap.b32 	%r1654, %r2356, %r2355, 2;
	shl.b32 	%r1655, %r2356, 2;
	shr.u32 	%r1656, %r1654, 31;
	add.s32 	%r2357, %r1656, %r1653;
	shr.s32 	%r1657, %r1654, 31;
	xor.b32  	%r1658, %r1657, %r1654;
	xor.b32  	%r1659, %r1657, %r1655;
	cvt.u64.u32 	%rd268, %r1658;
	shl.b64 	%rd269, %rd268, 32;
	cvt.u64.u32 	%rd270, %r1659;
	or.b64  	%rd271, %rd269, %rd270;
	cvt.rn.f64.s64 	%fd17, %rd271;
	mul.f64 	%fd18, %fd17, 0d3BF921FB54442D19;
	cvt.rn.f32.f64 	%f1864, %fd18;
	neg.f32 	%f1865, %f1864;
	setp.lt.s32 	%p430, %r1654, 0;
	selp.f32 	%f3520, %f1865, %f1864, %p430;
	bra.uni 	$L__BB0_417;
$L__BB0_416:
	mov.f32 	%f1866, 0f00000000;
	mul.rn.f32 	%f3520, %f406, %f1866;
	mov.b32 	%r2357, 0;
$L__BB0_417:
	mul.rn.f32 	%f1867, %f3520, %f3520;
	and.b32  	%r1661, %r2357, 1;
	setp.eq.b32 	%p431, %r1661, 1;
	selp.f32 	%f1868, 0f3F800000, %f3520, %p431;
	fma.rn.f32 	%f1869, %f1867, %f1868, 0f00000000;
	fma.rn.f32 	%f1870, %f1867, 0f37CBAC00, 0fBAB607ED;
	selp.f32 	%f1871, %f1870, 0fB94D4153, %p431;
	selp.f32 	%f1872, 0f3D2AAABB, 0f3C0885E4, %p431;
	fma.rn.f32 	%f1873, %f1871, %f1867, %f1872;
	selp.f32 	%f1874, 0fBEFFFFFF, 0fBE2AAAA8, %p431;
	fma.rn.f32 	%f1875, %f1873, %f1867, %f1874;
	fma.rn.f32 	%f1876, %f1875, %f1869, %f1868;
	and.b32  	%r1662, %r2357, 2;
	setp.eq.s32 	%p432, %r1662, 0;
	mov.f32 	%f1877, 0f00000000;
	sub.f32 	%f1878, %f1877, %f1876;
	selp.f32 	%f412, %f1876, %f1878, %p432;
	mul.f32 	%f413, %f406, 0f3FCF1AA0;
	mul.f32 	%f1879, %f413, 0f3F22F983;
	cvt.rni.s32.f32 	%r2361, %f1879;
	cvt.rn.f32.s32 	%f1880, %r2361;
	fma.rn.f32 	%f1881, %f1880, 0fBFC90FDA, %f413;
	fma.rn.f32 	%f1882, %f1880, 0fB3A22168, %f1881;
	fma.rn.f32 	%f3521, %f1880, 0fA7C234C5, %f1882;
	abs.f32 	%f415, %f413;
	setp.ltu.f32 	%p433, %f415, 0f47CE4780;
	@%p433 bra 	$L__BB0_425;
	setp.eq.f32 	%p434, %f415, 0f7F800000;
	@%p434 bra 	$L__BB0_424;
	mov.b32 	%r504, %f413;
	shl.b32 	%r1664, %r504, 8;
	or.b32  	%r505, %r1664, -2147483648;
	mov.b64 	%rd519, 0;
	mov.b32 	%r2358, 0;
	mov.u64 	%rd517, __cudart_i2opi_f;
	mov.u64 	%rd518, %rd5;
$L__BB0_420:
	.pragma "nounroll";
	ld.global.nc.u32 	%r1665, [%rd517];
	mad.wide.u32 	%rd274, %r1665, %r505, %rd519;
	shr.u64 	%rd519, %rd274, 32;
	st.local.u32 	[%rd518], %rd274;
	add.s32 	%r2358, %r2358, 1;
	add.s64 	%rd518, %rd518, 4;
	add.s64 	%rd517, %rd517, 4;
	setp.ne.s32 	%p435, %r2358, 6;
	@%p435 bra 	$L__BB0_420;
	shr.u32 	%r1666, %r504, 23;
	st.local.u32 	[%rd5+24], %rd519;
	and.b32  	%r508, %r1666, 31;
	and.b32  	%r1667, %r1666, 224;
	add.s32 	%r1668, %r1667, -128;
	shr.u32 	%r1669, %r1668, 5;
	mul.wide.u32 	%rd275, %r1669, 4;
	sub.s64 	%rd78, %rd5, %rd275;
	ld.local.u32 	%r2359, [%rd78+24];
	ld.local.u32 	%r2360, [%rd78+20];
	setp.eq.s32 	%p436, %r508, 0;
	@%p436 bra 	$L__BB0_423;
	shf.l.wrap.b32 	%r2359, %r2360, %r2359, %r508;
	ld.local.u32 	%r1670, [%rd78+16];
	shf.l.wrap.b32 	%r2360, %r1670, %r2360, %r508;
$L__BB0_423:
	shr.u32 	%r1671, %r2359, 30;
	shf.l.wrap.b32 	%r1672, %r2360, %r2359, 2;
	shl.b32 	%r1673, %r2360, 2;
	shr.u32 	%r1674, %r1672, 31;
	add.s32 	%r2361, %r1674, %r1671;
	shr.s32 	%r1675, %r1672, 31;
	xor.b32  	%r1676, %r1675, %r1672;
	xor.b32  	%r1677, %r1675, %r1673;
	cvt.u64.u32 	%rd276, %r1676;
	shl.b64 	%rd277, %rd276, 32;
	cvt.u64.u32 	%rd278, %r1677;
	or.b64  	%rd279, %rd277, %rd278;
	cvt.rn.f64.s64 	%fd19, %rd279;
	mul.f64 	%fd20, %fd19, 0d3BF921FB54442D19;
	cvt.rn.f32.f64 	%f1883, %fd20;
	neg.f32 	%f1884, %f1883;
	setp.lt.s32 	%p437, %r1672, 0;
	selp.f32 	%f3521, %f1884, %f1883, %p437;
	bra.uni 	$L__BB0_425;
$L__BB0_424:
	mov.f32 	%f1885, 0f00000000;
	mul.rn.f32 	%f3521, %f413, %f1885;
	mov.b32 	%r2361, 0;
$L__BB0_425:
	add.s32 	%r1679, %r2361, 1;
	mul.rn.f32 	%f1886, %f3521, %f3521;
	and.b32  	%r1680, %r2361, 1;
	setp.eq.b32 	%p438, %r1680, 1;
	selp.f32 	%f1887, %f3521, 0f3F800000, %p438;
	fma.rn.f32 	%f1888, %f1886, %f1887, 0f00000000;
	fma.rn.f32 	%f1889, %f1886, 0f37CBAC00, 0fBAB607ED;
	selp.f32 	%f1890, 0fB94D4153, %f1889, %p438;
	selp.f32 	%f1891, 0f3C0885E4, 0f3D2AAABB, %p438;
	fma.rn.f32 	%f1892, %f1890, %f1886, %f1891;
	selp.f32 	%f1893, 0fBE2AAAA8, 0fBEFFFFFF, %p438;
	fma.rn.f32 	%f1894, %f1892, %f1886, %f1893;
	fma.rn.f32 	%f1895, %f1894, %f1888, %f1887;
	and.b32  	%r1681, %r1679, 2;
	setp.eq.s32 	%p439, %r1681, 0;
	mov.f32 	%f1896, 0f00000000;
	sub.f32 	%f1897, %f1896, %f1895;
	selp.f32 	%f1898, %f1895, %f1897, %p439;
	add.f32 	%f1899, %f412, %f1898;
	mul.f32 	%f1900, %f1899, 0f3EF33333;
	fma.rn.f32 	%f419, %f81, %f1900, %f405;
	add.s32 	%r1682, %r376, 5;
	cvt.rn.f32.u32 	%f1901, %r1682;
	mul.f32 	%f1902, %f1901, 0f3A000000;
	mul.f32 	%f420, %f1902, 0f40C90FDB;
	mul.f32 	%f1903, %f420, 0f3F22F983;
	cvt.rni.s32.f32 	%r2365, %f1903;
	cvt.rn.f32.s32 	%f1904, %r2365;
	fma.rn.f32 	%f1905, %f1904, 0fBFC90FDA, %f420;
	fma.rn.f32 	%f1906, %f1904, 0fB3A22168, %f1905;
	fma.rn.f32 	%f3522, %f1904, 0fA7C234C5, %f1906;
	abs.f32 	%f422, %f420;
	setp.ltu.f32 	%p440, %f422, 0f47CE4780;
	@%p440 bra 	$L__BB0_433;
	setp.eq.f32 	%p441, %f422, 0f7F800000;
	@%p441 bra 	$L__BB0_432;
	mov.b32 	%r518, %f420;
	shl.b32 	%r1684, %r518, 8;
	or.b32  	%r519, %r1684, -2147483648;
	mov.b64 	%rd522, 0;
	mov.b32 	%r2362, 0;
	mov.u64 	%rd520, __cudart_i2opi_f;
	mov.u64 	%rd521, %rd4;
$L__BB0_428:
	.pragma "nounroll";
	ld.global.nc.u32 	%r1685, [%rd520];
	mad.wide.u32 	%rd282, %r1685, %r519, %rd522;
	shr.u64 	%rd522, %rd282, 32;
	st.local.u32 	[%rd521], %rd282;
	add.s32 	%r2362, %r2362, 1;
	add.s64 	%rd521, %rd521, 4;
	add.s64 	%rd520, %rd520, 4;
	setp.ne.s32 	%p442, %r2362, 6;
	@%p442 bra 	$L__BB0_428;
	shr.u32 	%r1686, %r518, 23;
	st.local.u32 	[%rd4+24], %rd522;
	and.b32  	%r522, %r1686, 31;
	add.s32 	%r1687, %r1686, -128;
	shr.u32 	%r1688, %r1687, 5;
	mul.wide.u32 	%rd283, %r1688, 4;
	sub.s64 	%rd85, %rd4, %rd283;
	ld.local.u32 	%r2363, [%rd85+24];
	ld.local.u32 	%r2364, [%rd85+20];
	setp.eq.s32 	%p443, %r522, 0;
	@%p443 bra 	$L__BB0_431;
	shf.l.wrap.b32 	%r2363, %r2364, %r2363, %r522;
	ld.local.u32 	%r1689, [%rd85+16];
	shf.l.wrap.b32 	%r2364, %r1689, %r2364, %r522;
$L__BB0_431:
	shr.u32 	%r1690, %r2363, 30;
	shf.l.wrap.b32 	%r1691, %r2364, %r2363, 2;
	shl.b32 	%r1692, %r2364, 2;
	shr.u32 	%r1693, %r1691, 31;
	add.s32 	%r2365, %r1693, %r1690;
	shr.s32 	%r1694, %r1691, 31;
	xor.b32  	%r1695, %r1694, %r1691;
	xor.b32  	%r1696, %r1694, %r1692;
	cvt.u64.u32 	%rd284, %r1695;
	shl.b64 	%rd285, %rd284, 32;
	cvt.u64.u32 	%rd286, %r1696;
	or.b64  	%rd287, %rd285, %rd286;
	cvt.rn.f64.s64 	%fd21, %rd287;
	mul.f64 	%fd22, %fd21, 0d3BF921FB54442D19;
	cvt.rn.f32.f64 	%f1907, %fd22;
	neg.f32 	%f1908, %f1907;
	setp.lt.s32 	%p444, %r1691, 0;
	selp.f32 	%f3522, %f1908, %f1907, %p444;
	bra.uni 	$L__BB0_433;
$L__BB0_432:
	mov.f32 	%f1909, 0f00000000;
	mul.rn.f32 	%f3522, %f420, %f1909;
	mov.b32 	%r2365, 0;
$L__BB0_433:
	mul.rn.f32 	%f1910, %f3522, %f3522;
	and.b32  	%r1698, %r2365, 1;
	setp.eq.b32 	%p445, %r1698, 1;
	selp.f32 	%f1911, 0f3F800000, %f3522, %p445;
	fma.rn.f32 	%f1912, %f1910, %f1911, 0f00000000;
	fma.rn.f32 	%f1913, %f1910, 0f37CBAC00, 0fBAB607ED;
	selp.f32 	%f1914, %f1913, 0fB94D4153, %p445;
	selp.f32 	%f1915, 0f3D2AAABB, 0f3C0885E4, %p445;
	fma.rn.f32 	%f1916, %f1914, %f1910, %f1915;
	selp.f32 	%f1917, 0fBEFFFFFF, 0fBE2AAAA8, %p445;
	fma.rn.f32 	%f1918, %f1916, %f1910, %f1917;
	fma.rn.f32 	%f1919, %f1918, %f1912, %f1911;
	and.b32  	%r1699, %r2365, 2;
	setp.eq.s32 	%p446, %r1699, 0;
	mov.f32 	%f1920, 0f00000000;
	sub.f32 	%f1921, %f1920, %f1919;
	selp.f32 	%f426, %f1919, %f1921, %p446;
	mul.f32 	%f427, %f420, 0f3FCF1AA0;
	mul.f32 	%f1922, %f427, 0f3F22F983;
	cvt.rni.s32.f32 	%r2369, %f1922;
	cvt.rn.f32.s32 	%f1923, %r2369;
	fma.rn.f32 	%f1924, %f1923, 0fBFC90FDA, %f427;
	fma.rn.f32 	%f1925, %f1923, 0fB3A22168, %f1924;
	fma.rn.f32 	%f3523, %f1923, 0fA7C234C5, %f1925;
	abs.f32 	%f429, %f427;
	setp.ltu.f32 	%p447, %f429, 0f47CE4780;
	@%p447 bra 	$L__BB0_441;
	setp.eq.f32 	%p448, %f429, 0f7F800000;
	@%p448 bra 	$L__BB0_440;
	mov.b32 	%r532, %f427;
	shl.b32 	%r1701, %r532, 8;
	or.b32  	%r533, %r1701, -2147483648;
	mov.b64 	%rd525, 0;
	mov.b32 	%r2366, 0;
	mov.u64 	%rd523, __cudart_i2opi_f;
	mov.u64 	%rd524, %rd5;
$L__BB0_436:
	.pragma "nounroll";
	ld.global.nc.u32 	%r1702, [%rd523];
	mad.wide.u32 	%rd290, %r1702, %r533, %rd525;
	shr.u64 	%rd525, %rd290, 32;
	st.local.u32 	[%rd524], %rd290;
	add.s32 	%r2366, %r2366, 1;
	add.s64 	%rd524, %rd524, 4;
	add.s64 	%rd523, %rd523, 4;
	setp.ne.s32 	%p449, %r2366, 6;
	@%p449 bra 	$L__BB0_436;
	shr.u32 	%r1703, %r532, 23;
	st.local.u32 	[%rd5+24], %rd525;
	and.b32  	%r536, %r1703, 31;
	and.b32  	%r1704, %r1703, 224;
	add.s32 	%r1705, %r1704, -128;
	shr.u32 	%r1706, %r1705, 5;
	mul.wide.u32 	%rd291, %r1706, 4;
	sub.s64 	%rd92, %rd5, %rd291;
	ld.local.u32 	%r2367, [%rd92+24];
	ld.local.u32 	%r2368, [%rd92+20];
	setp.eq.s32 	%p450, %r536, 0;
	@%p450 bra 	$L__BB0_439;
	shf.l.wrap.b32 	%r2367, %r2368, %r2367, %r536;
	ld.local.u32 	%r1707, [%rd92+16];
	shf.l.wrap.b32 	%r2368, %r1707, %r2368, %r536;
$L__BB0_439:
	shr.u32 	%r1708, %r2367, 30;
	shf.l.wrap.b32 	%r1709, %r2368, %r2367, 2;
	shl.b32 	%r1710, %r2368, 2;
	shr.u32 	%r1711, %r1709, 31;
	add.s32 	%r2369, %r1711, %r1708;
	shr.s32 	%r1712, %r1709, 31;
	xor.b32  	%r1713, %r1712, %r1709;
	xor.b32  	%r1714, %r1712, %r1710;
	cvt.u64.u32 	%rd292, %r1713;
	shl.b64 	%rd293, %rd292, 32;
	cvt.u64.u32 	%rd294, %r1714;
	or.b64  	%rd295, %rd293, %rd294;
	cvt.rn.f64.s64 	%fd23, %rd295;
	mul.f64 	%fd24, %fd23, 0d3BF921FB54442D19;
	cvt.rn.f32.f64 	%f1926, %fd24;
	neg.f32 	%f1927, %f1926;
	setp.lt.s32 	%p451, %r1709, 0;
	selp.f32 	%f3523, %f1927, %f1926, %p451;
	bra.uni 	$L__BB0_441;
$L__BB0_440:
	mov.f32 	%f1928, 0f00000000;
	mul.rn.f32 	%f3523, %f427, %f1928;
	mov.b32 	%r2369, 0;
$L__BB0_441:
	add.s32 	%r1716, %r2369, 1;
	mul.rn.f32 	%f1929, %f3523, %f3523;
	and.b32  	%r1717, %r2369, 1;
	setp.eq.b32 	%p452, %r1717, 1;
	selp.f32 	%f1930, %f3523, 0f3F800000, %p452;
	fma.rn.f32 	%f1931, %f1929, %f1930, 0f00000000;
	fma.rn.f32 	%f1932, %f1929, 0f37CBAC00, 0fBAB607ED;
	selp.f32 	%f1933, 0fB94D4153, %f1932, %p452;
	selp.f32 	%f1934, 0f3C0885E4, 0f3D2AAABB, %p452;
	fma.rn.f32 	%f1935, %f1933, %f1929, %f1934;
	selp.f32 	%f1936, 0fBE2AAAA8, 0fBEFFFFFF, %p452;
	fma.rn.f32 	%f1937, %f1935, %f1929, %f1936;
	fma.rn.f32 	%f1938, %f1937, %f1931, %f1930;
	and.b32  	%r1718, %r1716, 2;
	setp.eq.s32 	%p453, %r1718, 0;
	mov.f32 	%f1939, 0f00000000;
	sub.f32 	%f1940, %f1939, %f1938;
	selp.f32 	%f1941, %f1938, %f1940, %p453;
	add.f32 	%f1942, %f426, %f1941;
	mul.f32 	%f1943, %f1942, 0f3EF33333;
	fma.rn.f32 	%f433, %f82, %f1943, %f419;
	add.s32 	%r1719, %r376, 6;
	cvt.rn.f32.u32 	%f1944, %r1719;
	mul.f32 	%f1945, %f1944, 0f3A000000;
	mul.f32 	%f434, %f1945, 0f40C90FDB;
	mul.f32 	%f1946, %f434, 0f3F22F983;
	cvt.rni.s32.f32 	%r2373, %f1946;
	cvt.rn.f32.s32 	%f1947, %r2373;
	fma.rn.f32 	%f1948, %f1947, 0fBFC90FDA, %f434;
	fma.rn.f32 	%f1949, %f1947, 0fB3A22168, %f1948;
	fma.rn.f32 	%f3524, %f1947, 0fA7C234C5, %f1949;
	abs.f32 	%f436, %f434;
	setp.ltu.f32 	%p454, %f436, 0f47CE4780;
	@%p454 bra 	$L__BB0_449;
	setp.eq.f32 	%p455, %f436, 0f7F800000;
	@%p455 bra 	$L__BB0_448;
	mov.b32 	%r546, %f434;
	shl.b32 	%r1721, %r546, 8;
	or.b32  	%r547, %r1721, -2147483648;
	mov.b64 	%rd528, 0;
	mov.b32 	%r2370, 0;
	mov.u64 	%rd526, __cudart_i2opi_f;
	mov.u64 	%rd527, %rd4;
$L__BB0_444:
	.pragma "nounroll";
	ld.global.nc.u32 	%r1722, [%rd526];
	mad.wide.u32 	%rd298, %r1722, %r547, %rd528;
	shr.u64 	%rd528, %rd298, 32;
	st.local.u32 	[%rd527], %rd298;
	add.s32 	%r2370, %r2370, 1;
	add.s64 	%rd527, %rd527, 4;
	add.s64 	%rd526, %rd526, 4;
	setp.ne.s32 	%p456, %r2370, 6;
	@%p456 bra 	$L__BB0_444;
	shr.u32 	%r1723, %r546, 23;
	st.local.u32 	[%rd4+24], %rd528;
	and.b32  	%r550, %r1723, 31;
	add.s32 	%r1724, %r1723, -128;
	shr.u32 	%r1725, %r1724, 5;
	mul.wide.u32 	%rd299, %r1725, 4;
	sub.s64 	%rd99, %rd4, %rd299;
	ld.local.u32 	%r2371, [%rd99+24];
	ld.local.u32 	%r2372, [%rd99+20];
	setp.eq.s32 	%p457, %r550, 0;
	@%p457 bra 	$L__BB0_447;
	shf.l.wrap.b32 	%r2371, %r2372, %r2371, %r550;
	ld.local.u32 	%r1726, [%rd99+16];
	shf.l.wrap.b32 	%r2372, %r1726, %r2372, %r550;
$L__BB0_447:
	shr.u32 	%r1727, %r2371, 30;
	shf.l.wrap.b32 	%r1728, %r2372, %r2371, 2;
	shl.b32 	%r1729, %r2372, 2;
	shr.u32 	%r1730, %r1728, 31;
	add.s32 	%r2373, %r1730, %r1727;
	shr.s32 	%r1731, %r1728, 31;
	xor.b32  	%r1732, %r1731, %r1728;
	xor.b32  	%r1733, %r1731, %r1729;
	cvt.u64.u32 	%rd300, %r1732;
	shl.b64 	%rd301, %rd300, 32;
	cvt.u64.u32 	%rd302, %r1733;
	or.b64  	%rd303, %rd301, %rd302;
	cvt.rn.f64.s64 	%fd25, %rd303;
	mul.f64 	%fd26, %fd25, 0d3BF921FB54442D19;
	cvt.rn.f32.f64 	%f1950, %fd26;
	neg.f32 	%f1951, %f1950;
	setp.lt.s32 	%p458, %r1728, 0;
	selp.f32 	%f3524, %f1951, %f1950, %p458;
	bra.uni 	$L__BB0_449;
$L__BB0_448:
	mov.f32 	%f1952, 0f00000000;
	mul.rn.f32 	%f3524, %f434, %f1952;
	mov.b32 	%r2373, 0;
$L__BB0_449:
	mul.rn.f32 	%f1953, %f3524, %f3524;
	and.b32  	%r1735, %r2373, 1;
	setp.eq.b32 	%p459, %r1735, 1;
	selp.f32 	%f1954, 0f3F800000, %f3524, %p459;
	fma.rn.f32 	%f1955, %f1953, %f1954, 0f00000000;
	fma.rn.f32 	%f1956, %f1953, 0f37CBAC00, 0fBAB607ED;
	selp.f32 	%f1957, %f1956, 0fB94D4153, %p459;
	selp.f32 	%f1958, 0f3D2AAABB, 0f3C0885E4, %p459;
	fma.rn.f32 	%f1959, %f1957, %f1953, %f1958;
	selp.f32 	%f1960, 0fBEFFFFFF, 0fBE2AAAA8, %p459;
	fma.rn.f32 	%f1961, %f1959, %f1953, %f1960;
	fma.rn.f32 	%f1962, %f1961, %f1955, %f1954;
	and.b32  	%r1736, %r2373, 2;
	setp.eq.s32 	%p460, %r1736, 0;
	mov.f32 	%f1963, 0f00000000;
	sub.f32 	%f1964, %f1963, %f1962;
	selp.f32 	%f440, %f1962, %f1964, %p460;
	mul.f32 	%f441, %f434, 0f3FCF1AA0;
	mul.f32 	%f1965, %f441, 0f3F22F983;
	cvt.rni.s32.f32 	%r2377, %f1965;
	cvt.rn.f32.s32 	%f1966, %r2377;
	fma.rn.f32 	%f1967, %f1966, 0fBFC90FDA, %f441;
	fma.rn.f32 	%f1968, %f1966, 0fB3A22168, %f1967;
	fma.rn.f32 	%f3525, %f1966, 0fA7C234C5, %f1968;
	abs.f32 	%f443, %f441;
	setp.ltu.f32 	%p461, %f443, 0f47CE4780;
	@%p461 bra 	$L__BB0_457;
	setp.eq.f32 	%p462, %f443, 0f7F800000;
	@%p462 bra 	$L__BB0_456;
	mov.b32 	%r560, %f441;
	shl.b32 	%r1738, %r560, 8;
	or.b32  	%r561, %r1738, -2147483648;
	mov.b64 	%rd531, 0;
	mov.b32 	%r2374, 0;
	mov.u64 	%rd529, __cudart_i2opi_f;
	mov.u64 	%rd530, %rd5;
$L__BB0_452:
	.pragma "nounroll";
	ld.global.nc.u32 	%r1739, [%rd529];
	mad.wide.u32 	%rd306, %r1739, %r561, %rd531;
	shr.u64 	%rd531, %rd306, 32;
	st.local.u32 	[%rd530], %rd306;
	add.s32 	%r2374, %r2374, 1;
	add.s64 	%rd530, %rd530, 4;
	add.s64 	%rd529, %rd529, 4;
	setp.ne.s32 	%p463, %r2374, 6;
	@%p463 bra 	$L__BB0_452;
	shr.u32 	%r1740, %r560, 23;
	st.local.u32 	[%rd5+24], %rd531;
	and.b32  	%r564, %r1740, 31;
	and.b32  	%r1741, %r1740, 224;
	add.s32 	%r1742, %r1741, -128;
	shr.u32 	%r1743, %r1742, 5;
	mul.wide.u32 	%rd307, %r1743, 4;
	sub.s64 	%rd106, %rd5, %rd307;
	ld.local.u32 	%r2375, [%rd106+24];
	ld.local.u32 	%r2376, [%rd106+20];
	setp.eq.s32 	%p464, %r564, 0;
	@%p464 bra 	$L__BB0_455;
	shf.l.wrap.b32 	%r2375, %r2376, %r2375, %r564;
	ld.local.u32 	%r1744, [%rd106+16];
	shf.l.wrap.b32 	%r2376, %r1744, %r2376, %r564;
$L__BB0_455:
	shr.u32 	%r1745, %r2375, 30;
	shf.l.wrap.b32 	%r1746, %r2376, %r2375, 2;
	shl.b32 	%r1747, %r2376, 2;
	shr.u32 	%r1748, %r1746, 31;
	add.s32 	%r2377, %r1748, %r1745;
	shr.s32 	%r1749, %r1746, 31;
	xor.b32  	%r1750, %r1749, %r1746;
	xor.b32  	%r1751, %r1749, %r1747;
	cvt.u64.u32 	%rd308, %r1750;
	shl.b64 	%rd309, %rd308, 32;
	cvt.u64.u32 	%rd310, %r1751;
	or.b64  	%rd311, %rd309, %rd310;
	cvt.rn.f64.s64 	%fd27, %rd311;
	mul.f64 	%fd28, %fd27, 0d3BF921FB54442D19;
	cvt.rn.f32.f64 	%f1969, %fd28;
	neg.f32 	%f1970, %f1969;
	setp.lt.s32 	%p465, %r1746, 0;
	selp.f32 	%f3525, %f1970, %f1969, %p465;
	bra.uni 	$L__BB0_457;
$L__BB0_456:
	mov.f32 	%f1971, 0f00000000;
	mul.rn.f32 	%f3525, %f441, %f1971;
	mov.b32 	%r2377, 0;
$L__BB0_457:
	add.s32 	%r1753, %r2377, 1;
	mul.rn.f32 	%f1972, %f3525, %f3525;
	and.b32  	%r1754, %r2377, 1;
	setp.eq.b32 	%p466, %r1754, 1;
	selp.f32 	%f1973, %f3525, 0f3F800000, %p466;
	fma.rn.f32 	%f1974, %f1972, %f1973, 0f00000000;
	fma.rn.f32 	%f1975, %f1972, 0f37CBAC00, 0fBAB607ED;
	selp.f32 	%f1976, 0fB94D4153, %f1975, %p466;
	selp.f32 	%f1977, 0f3C0885E4, 0f3D2AAABB, %p466;
	fma.rn.f32 	%f1978, %f1976, %f1972, %f1977;
	selp.f32 	%f1979, 0fBE2AAAA8, 0fBEFFFFFF, %p466;
	fma.rn.f32 	%f1980, %f1978, %f1972, %f1979;
	fma.rn.f32 	%f1981, %f1980, %f1974, %f1973;
	and.b32  	%r1755, %r1753, 2;
	setp.eq.s32 	%p467, %r1755, 0;
	mov.f32 	%f1982, 0f00000000;
	sub.f32 	%f1983, %f1982, %f1981;
	selp.f32 	%f1984, %f1981, %f1983, %p467;
	add.f32 	%f1985, %f440, %f1984;
	mul.f32 	%f1986, %f1985, 0f3EF33333;
	div.rn.f32 	%f1987, %f83, 0f42480000;
	fma.rn.f32 	%f447, %f1987, %f1986, %f433;
	add.s32 	%r1756, %r376, 7;
	cvt.rn.f32.u32 	%f1988, %r1756;
	mul.f32 	%f1989, %f1988, 0f3A000000;
	mul.f32 	%f448, %f1989, 0f40C90FDB;
	mul.f32 	%f1990, %f448, 0f3F22F983;
	cvt.rni.s32.f32 	%r2381, %f1990;
	cvt.rn.f32.s32 	%f1991, %r2381;
	fma.rn.f32 	%f1992, %f1991, 0fBFC90FDA, %f448;
	fma.rn.f32 	%f1993, %f1991, 0fB3A22168, %f1992;
	fma.rn.f32 	%f3526, %f1991, 0fA7C234C5, %f1993;
	abs.f32 	%f450, %f448;
	setp.ltu.f32 	%p468, %f450, 0f47CE4780;
	@%p468 bra 	$L__BB0_465;
	setp.eq.f32 	%p469, %f450, 0f7F800000;
	@%p469 bra 	$L__BB0_464;
	mov.b32 	%r574, %f448;
	shl.b32 	%r1758, %r574, 8;
	or.b32  	%r575, %r1758, -2147483648;
	mov.b64 	%rd534, 0;
	mov.b32 	%r2378, 0;
	mov.u64 	%rd532, __cudart_i2opi_f;
	mov.u64 	%rd533, %rd4;
$L__BB0_460:
	.pragma "nounroll";
	ld.global.nc.u32 	%r1759, [%rd532];
	mad.wide.u32 	%rd314, %r1759, %r575, %rd534;
	shr.u64 	%rd534, %rd314, 32;
	st.local.u32 	[%rd533], %rd314;
	add.s32 	%r2378, %r2378, 1;
	add.s64 	%rd533, %rd533, 4;
	add.s64 	%rd532, %rd532, 4;
	setp.ne.s32 	%p470, %r2378, 6;
	@%p470 bra 	$L__BB0_460;
	shr.u32 	%r1760, %r574, 23;
	st.local.u32 	[%rd4+24], %rd534;
	and.b32  	%r578, %r1760, 31;
	add.s32 	%r1761, %r1760, -128;
	shr.u32 	%r1762, %r1761, 5;
	mul.wide.u32 	%rd315, %r1762, 4;
	sub.s64 	%rd113, %rd4, %rd315;
	ld.local.u32 	%r2379, [%rd113+24];
	ld.local.u32 	%r2380, [%rd113+20];
	setp.eq.s32 	%p471, %r578, 0;
	@%p471 bra 	$L__BB0_463;
	shf.l.wrap.b32 	%r2379, %r2380, %r2379, %r578;
	ld.local.u32 	%r1763, [%rd113+16];
	shf.l.wrap.b32 	%r2380, %r1763, %r2380, %r578;
$L__BB0_463:
	shr.u32 	%r1764, %r2379, 30;
	shf.l.wrap.b32 	%r1765, %r2380, %r2379, 2;
	shl.b32 	%r1766, %r2380, 2;
	shr.u32 	%r1767, %r1765, 31;
	add.s32 	%r2381, %r1767, %r1764;
	shr.s32 	%r1768, %r1765, 31;
	xor.b32  	%r1769, %r1768, %r1765;
	xor.b32  	%r1770, %r1768, %r1766;
	cvt.u64.u32 	%rd316, %r1769;
	shl.b64 	%rd317, %rd316, 32;
	cvt.u64.u32 	%rd318, %r1770;
	or.b64  	%rd319, %rd317, %rd318;
	cvt.rn.f64.s64 	%fd29, %rd319;
	mul.f64 	%fd30, %fd29, 0d3BF921FB54442D19;
	cvt.rn.f32.f64 	%f1994, %fd30;
	neg.f32 	%f1995, %f1994;
	setp.lt.s32 	%p472, %r1765, 0;
	selp.f32 	%f3526, %f1995, %f1994, %p472;
	bra.uni 	$L__BB0_465;
$L__BB0_464:
	mov.f32 	%f1996, 0f00000000;
	mul.rn.f32 	%f3526, %f448, %f1996;
	mov.b32 	%r2381, 0;
$L__BB0_465:
	mul.rn.f32 	%f1997, %f3526, %f3526;
	and.b32  	%r1772, %r2381, 1;
	setp.eq.b32 	%p473, %r1772, 1;
	selp.f32 	%f1998, 0f3F800000, %f3526, %p473;
	fma.rn.f32 	%f1999, %f1997, %f1998, 0f00000000;
	fma.rn.f32 	%f2000, %f1997, 0f37CBAC00, 0fBAB607ED;
	selp.f32 	%f2001, %f2000, 0fB94D4153, %p473;
	selp.f32 	%f2002, 0f3D2AAABB, 0f3C0885E4, %p473;
	fma.rn.f32 	%f2003, %f2001, %f1997, %f2002;
	selp.f32 	%f2004, 0fBEFFFFFF, 0fBE2AAAA8, %p473;
	fma.rn.f32 	%f2005, %f2003, %f1997, %f2004;
	fma.rn.f32 	%f2006, %f2005, %f1999, %f1998;
	and.b32  	%r1773, %r2381, 2;
	setp.eq.s32 	%p474, %r1773, 0;
	mov.f32 	%f2007, 0f00000000;
	sub.f32 	%f2008, %f2007, %f2006;
	selp.f32 	%f454, %f2006, %f2008, %p474;
	mul.f32 	%f455, %f448, 0f3FCF1AA0;
	mul.f32 	%f2009, %f455, 0f3F22F983;
	cvt.rni.s32.f32 	%r2385, %f2009;
	cvt.rn.f32.s32 	%f2010, %r2385;
	fma.rn.f32 	%f2011, %f2010, 0fBFC90FDA, %f455;
	fma.rn.f32 	%f2012, %f2010, 0fB3A22168, %f2011;
	fma.rn.f32 	%f3527, %f2010, 0fA7C234C5, %f2012;
	abs.f32 	%f457, %f455;
	setp.ltu.f32 	%p475, %f457, 0f47CE4780;
	@%p475 bra 	$L__BB0_473;
	setp.eq.f32 	%p476, %f457, 0f7F800000;
	@%p476 bra 	$L__BB0_472;
	mov.b32 	%r588, %f455;
	shl.b32 	%r1775, %r588, 8;
	or.b32  	%r589, %r1775, -2147483648;
	mov.b64 	%rd537, 0;
	mov.b32 	%r2382, 0;
	mov.u64 	%rd535, __cudart_i2opi_f;
	mov.u64 	%rd536, %rd5;
$L__BB0_468:
	.pragma "nounroll";
	ld.global.nc.u32 	%r1776, [%rd535];
	mad.wide.u32 	%rd322, %r1776, %r589, %rd537;
	shr.u64 	%rd537, %rd322, 32;
	st.local.u32 	[%rd536], %rd322;
	add.s32 	%r2382, %r2382, 1;
	add.s64 	%rd536, %rd536, 4;
	add.s64 	%rd535, %rd535, 4;
	setp.ne.s32 	%p477, %r2382, 6;
	@%p477 bra 	$L__BB0_468;
	shr.u32 	%r1777, %r588, 23;
	st.local.u32 	[%rd5+24], %rd537;
	and.b32  	%r592, %r1777, 31;
	and.b32  	%r1778, %r1777, 224;
	add.s32 	%r1779, %r1778, -128;
	shr.u32 	%r1780, %r1779, 5;
	mul.wide.u32 	%rd323, %r1780, 4;
	sub.s64 	%rd120, %rd5, %rd323;
	ld.local.u32 	%r2383, [%rd120+24];
	ld.local.u32 	%r2384, [%rd120+20];
	setp.eq.s32 	%p478, %r592, 0;
	@%p478 bra 	$L__BB0_471;
	shf.l.wrap.b32 	%r2383, %r2384, %r2383, %r592;
	ld.local.u32 	%r1781, [%rd120+16];
	shf.l.wrap.b32 	%r2384, %r1781, %r2384, %r592;
$L__BB0_471:
	shr.u32 	%r1782, %r2383, 30;
	shf.l.wrap.b32 	%r1783, %r2384, %r2383, 2;
	shl.b32 	%r1784, %r2384, 2;
	shr.u32 	%r1785, %r1783, 31;
	add.s32 	%r2385, %r1785, %r1782;
	shr.s32 	%r1786, %r1783, 31;
	xor.b32  	%r1787, %r1786, %r1783;
	xor.b32  	%r1788, %r1786, %r1784;
	cvt.u64.u32 	%rd324, %r1787;
	shl.b64 	%rd325, %rd324, 32;
	cvt.u64.u32 	%rd326, %r1788;
	or.b64  	%rd327, %rd325, %rd326;
	cvt.rn.f64.s64 	%fd31, %rd327;
	mul.f64 	%fd32, %fd31, 0d3BF921FB54442D19;
	cvt.rn.f32.f64 	%f2013, %fd32;
	neg.f32 	%f2014, %f2013;
	setp.lt.s32 	%p479, %r1783, 0;
	selp.f32 	%f3527, %f2014, %f2013, %p479;
	bra.uni 	$L__BB0_473;
$L__BB0_472:
	mov.f32 	%f2015, 0f00000000;
	mul.rn.f32 	%f3527, %f455, %f2015;
	mov.b32 	%r2385, 0;
$L__BB0_473:
	cvt.rn.f32.u32 	%f2016, %r1;
	add.s32 	%r1790, %r2385, 1;
	mul.rn.f32 	%f2017, %f3527, %f3527;
	and.b32  	%r1791, %r2385, 1;
	setp.eq.b32 	%p480, %r1791, 1;
	selp.f32 	%f2018, %f3527, 0f3F800000, %p480;
	fma.rn.f32 	%f2019, %f2017, %f2018, 0f00000000;
	fma.rn.f32 	%f2020, %f2017, 0f37CBAC00, 0fBAB607ED;
	selp.f32 	%f2021, 0fB94D4153, %f2020, %p480;
	selp.f32 	%f2022, 0f3C0885E4, 0f3D2AAABB, %p480;
	fma.rn.f32 	%f2023, %f2021, %f2017, %f2022;
	selp.f32 	%f2024, 0fBE2AAAA8, 0fBEFFFFFF, %p480;
	fma.rn.f32 	%f2025, %f2023, %f2017, %f2024;
	fma.rn.f32 	%f2026, %f2025, %f2019, %f2018;
	and.b32  	%r1792, %r1790, 2;
	setp.eq.s32 	%p481, %r1792, 0;
	mov.f32 	%f2027, 0f00000000;
	sub.f32 	%f2028, %f2027, %f2026;
	selp.f32 	%f2029, %f2026, %f2028, %p481;
	add.f32 	%f2030, %f454, %f2029;
	mul.f32 	%f2031, %f2030, 0f3EF33333;
	mul.f32 	%f2032, %f2016, 0f3D000000;
	fma.rn.f32 	%f2033, %f2032, %f2031, %f447;
	mul.f32 	%f2034, %f2033, %f2033;
	add.f32 	%f2035, %f2034, 0f41D80000;
	mul.f32 	%f2036, %f2033, %f2035;
	fma.rn.f32 	%f2037, %f2034, 0f41100000, 0f41D80000;
	div.rn.f32 	%f461, %f2036, %f2037;
	mul.f32 	%f2038, %f2016, 0f3B800000;
	mul.f32 	%f462, %f2038, 0f40C90FDB;
	add.f32 	%f463, %f462, 0f3F800000;
	mul.f32 	%f2039, %f463, 0f3F22F983;
	cvt.rni.s32.f32 	%r2389, %f2039;
	cvt.rn.f32.s32 	%f2040, %r2389;
	fma.rn.f32 	%f2041, %f2040, 0fBFC90FDA, %f463;
	fma.rn.f32 	%f2042, %f2040, 0fB3A22168, %f2041;
	fma.rn.f32 	%f3528, %f2040, 0fA7C234C5, %f2042;
	abs.f32 	%f465, %f463;
	setp.ltu.f32 	%p482, %f465, 0f47CE4780;
	@%p482 bra 	$L__BB0_481;
	setp.neu.f32 	%p483, %f465, 0f7F800000;
	@%p483 bra 	$L__BB0_476;
	mov.f32 	%f2045, 0f00000000;
	mul.rn.f32 	%f3528, %f463, %f2045;
	mov.b32 	%r2389, 0;
	bra.uni 	$L__BB0_481;
$L__BB0_476:
	mov.b32 	%r602, %f463;
	shl.b32 	%r1794, %r602, 8;
	or.b32  	%r603, %r1794, -2147483648;
	mov.b64 	%rd540, 0;
	mov.b32 	%r2386, 0;
	mov.u64 	%rd538, __cudart_i2opi_f;
	mov.u64 	%rd539, %rd4;
$L__BB0_477:
	.pragma "nounroll";
	ld.global.nc.u32 	%r1795, [%rd538];
	mad.wide.u32 	%rd330, %r1795, %r603, %rd540;
	shr.u64 	%rd540, %rd330, 32;
	st.local.u32 	[%rd539], %rd330;
	add.s32 	%r2386, %r2386, 1;
	add.s64 	%rd539, %rd539, 4;
	add.s64 	%rd538, %rd538, 4;
	setp.ne.s32 	%p484, %r2386, 6;
	@%p484 bra 	$L__BB0_477;
	shr.u32 	%r1796, %r602, 23;
	st.local.u32 	[%rd4+24], %rd540;
	and.b32  	%r606, %r1796, 31;
	and.b32  	%r1797, %r1796, 224;
	add.s32 	%r1798, %r1797, -128;
	shr.u32 	%r1799, %r1798, 5;
	mul.wide.u32 	%rd331, %r1799, 4;
	sub.s64 	%rd127, %rd4, %rd331;
	ld.local.u32 	%r2387, [%rd127+24];
	ld.local.u32 	%r2388, [%rd127+20];
	setp.eq.s32 	%p485, %r606, 0;
	@%p485 bra 	$L__BB0_480;
	shf.l.wrap.b32 	%r2387, %r2388, %r2387, %r606;
	ld.local.u32 	%r1800, [%rd127+16];
	shf.l.wrap.b32 	%r2388, %r1800, %r2388, %r606;
$L__BB0_480:
	shr.u32 	%r1801, %r2387, 30;
	shf.l.wrap.b32 	%r1802, %r2388, %r2387, 2;
	shl.b32 	%r1803, %r2388, 2;
	shr.u32 	%r1804, %r1802, 31;
	add.s32 	%r2389, %r1804, %r1801;
	shr.s32 	%r1805, %r1802, 31;
	xor.b32  	%r1806, %r1805, %r1802;
	xor.b32  	%r1807, %r1805, %r1803;
	cvt.u64.u32 	%rd332, %r1806;
	shl.b64 	%rd333, %rd332, 32;
	cvt.u64.u32 	%rd334, %r1807;
	or.b64  	%rd335, %rd333, %rd334;
	cvt.rn.f64.s64 	%fd33, %rd335;
	mul.f64 	%fd34, %fd33, 0d3BF921FB54442D19;
	cvt.rn.f32.f64 	%f2043, %fd34;
	neg.f32 	%f2044, %f2043;
	setp.lt.s32 	%p486, %r1802, 0;
	selp.f32 	%f3528, %f2044, %f2043, %p486;
$L__BB0_481:
	mul.rn.f32 	%f2046, %f3528, %f3528;
	and.b32  	%r1809, %r2389, 1;
	setp.eq.b32 	%p487, %r1809, 1;
	selp.f32 	%f2047, 0f3F800000, %f3528, %p487;
	fma.rn.f32 	%f2048, %f2046, %f2047, 0f00000000;
	fma.rn.f32 	%f2049, %f2046, 0f37CBAC00, 0fBAB607ED;
	selp.f32 	%f2050, %f2049, 0fB94D4153, %p487;
	selp.f32 	%f2051, 0f3D2AAABB, 0f3C0885E4, %p487;
	fma.rn.f32 	%f2052, %f2050, %f2046, %f2051;
	selp.f32 	%f2053, 0fBEFFFFFF, 0fBE2AAAA8, %p487;
	fma.rn.f32 	%f2054, %f2052, %f2046, %f2053;
	fma.rn.f32 	%f2055, %f2054, %f2048, %f2047;
	and.b32  	%r1810, %r2389, 2;
	setp.eq.s32 	%p488, %r1810, 0;
	mov.f32 	%f2056, 0f00000000;
	sub.f32 	%f2057, %f2056, %f2055;
	selp.f32 	%f469, %f2055, %f2057, %p488;
	mul.f32 	%f470, %f462, 0f3FCF1AA0;
	mul.f32 	%f2058, %f470, 0f3F22F983;
	cvt.rni.s32.f32 	%r2401, %f2058;
	cvt.rn.f32.s32 	%f2059, %r2401;
	fma.rn.f32 	%f2060, %f2059, 0fBFC90FDA, %f470;
	fma.rn.f32 	%f2061, %f2059, 0fB3A22168, %f2060;
	fma.rn.f32 	%f3531, %f2059, 0fA7C234C5, %f2061;
	abs.f32 	%f472, %f470;
	setp.ltu.f32 	%p489, %f472, 0f47CE4780;
	mov.u32 	%r2393, %r2401;
	mov.f32 	%f3529, %f3531;
	@%p489 bra 	$L__BB0_489;
	setp.neu.f32 	%p490, %f472, 0f7F800000;
	@%p490 bra 	$L__BB0_484;
	mov.f32 	%f2064, 0f00000000;
	mul.rn.f32 	%f3529, %f470, %f2064;
	mov.b32 	%r2393, 0;
	bra.uni 	$L__BB0_489;
$L__BB0_484:
	mov.b32 	%r616, %f470;
	shl.b32 	%r1812, %r616, 8;
	or.b32  	%r617, %r1812, -2147483648;
	mov.b64 	%rd543, 0;
	mov.b32 	%r2390, 0;
	mov.u64 	%rd541, __cudart_i2opi_f;
	mov.u64 	%rd542, %rd4;
$L__BB0_485:
	.pragma "nounroll";
	ld.global.nc.u32 	%r1813, [%rd541];
	mad.wide.u32 	%rd338, %r1813, %r617, %rd543;
	shr.u64 	%rd543, %rd338, 32;
	st.local.u32 	[%rd542], %rd338;
	add.s32 	%r2390, %r2390, 1;
	add.s64 	%rd542, %rd542, 4;
	add.s64 	%rd541, %rd541, 4;
	setp.ne.s32 	%p491, %r2390, 6;
	@%p491 bra 	$L__BB0_485;
	shr.u32 	%r1814, %r616, 23;
	st.local.u32 	[%rd4+24], %rd543;
	and.b32  	%r620, %r1814, 31;
	and.b32  	%r1815, %r1814, 224;
	add.s32 	%r1816, %r1815, -128;
	shr.u32 	%r1817, %r1816, 5;
	mul.wide.u32 	%rd339, %r1817, 4;
	sub.s64 	%rd134, %rd4, %rd339;
	ld.local.u32 	%r2391, [%rd134+24];
	ld.local.u32 	%r2392, [%rd134+20];
	setp.eq.s32 	%p492, %r620, 0;
	@%p492 bra 	$L__BB0_488;
	shf.l.wrap.b32 	%r2391, %r2392, %r2391, %r620;
	ld.local.u32 	%r1818, [%rd134+16];
	shf.l.wrap.b32 	%r2392, %r1818, %r2392, %r620;
$L__BB0_488:
	shr.u32 	%r1819, %r2391, 30;
	shf.l.wrap.b32 	%r1820, %r2392, %r2391, 2;
	shl.b32 	%r1821, %r2392, 2;
	shr.u32 	%r1822, %r1820, 31;
	add.s32 	%r2393, %r1822, %r1819;
	shr.s32 	%r1823, %r1820, 31;
	xor.b32  	%r1824, %r1823, %r1820;
	xor.b32  	%r1825, %r1823, %r1821;
	cvt.u64.u32 	%rd340, %r1824;
	shl.b64 	%rd341, %rd340, 32;
	cvt.u64.u32 	%rd342, %r1825;
	or.b64  	%rd343, %rd341, %rd342;
	cvt.rn.f64.s64 	%fd35, %rd343;
	mul.f64 	%fd36, %fd35, 0d3BF921FB54442D19;
	cvt.rn.f32.f64 	%f2062, %fd36;
	neg.f32 	%f2063, %f2062;
	setp.lt.s32 	%p493, %r1820, 0;
	selp.f32 	%f3529, %f2063, %f2062, %p493;
$L__BB0_489:
	add.s32 	%r1827, %r2393, 1;
	mul.rn.f32 	%f2065, %f3529, %f3529;
	and.b32  	%r1828, %r2393, 1;
	setp.eq.b32 	%p494, %r1828, 1;
	selp.f32 	%f2066, %f3529, 0f3F800000, %p494;
	fma.rn.f32 	%f2067, %f2065, %f2066, 0f00000000;
	fma.rn.f32 	%f2068, %f2065, 0f37CBAC00, 0fBAB607ED;
	selp.f32 	%f2069, 0fB94D4153, %f2068, %p494;
	selp.f32 	%f2070, 0f3C0885E4, 0f3D2AAABB, %p494;
	fma.rn.f32 	%f2071, %f2069, %f2065, %f2070;
	selp.f32 	%f2072, 0fBE2AAAA8, 0fBEFFFFFF, %p494;
	fma.rn.f32 	%f2073, %f2071, %f2065, %f2072;
	fma.rn.f32 	%f2074, %f2073, %f2067, %f2066;
	and.b32  	%r1829, %r1827, 2;
	setp.eq.s32 	%p495, %r1829, 0;
	mov.f32 	%f2075, 0f00000000;
	sub.f32 	%f2076, %f2075, %f2074;
	selp.f32 	%f2077, %f2074, %f2076, %p495;
	add.f32 	%f2078, %f469, %f2077;
	mul.f32 	%f2079, %f2078, 0f3E91EB85;
	fma.rn.f32 	%f2080, %f2079, %f3387, 0f00000000;
	fma.rn.f32 	%f2081, %f2079, %f3386, %f2080;
	fma.rn.f32 	%f2082, %f2079, %f3385, %f2081;
	fma.rn.f32 	%f2083, %f2079, %f3384, %f2082;
	mul.f32 	%f2084, %f2083, %f2083;
	add.f32 	%f2085, %f2084, 0f41D80000;
	mul.f32 	%f2086, %f2083, %f2085;
	fma.rn.f32 	%f2087, %f2084, 0f41100000, 0f41D80000;
	div.rn.f32 	%f476, %f2086, %f2087;
	mul.f32 	%f2088, %f348, 0f3D000000;
	mul.f32 	%f2089, %f2088, 0f3F000000;
	mul.f32 	%f2090, %f349, 0f3D000000;
	fma.rn.f32 	%f477, %f2090, 0f3F000000, %f2089;
	add.f32 	%f478, %f462, 0f40000000;
	mul.f32 	%f2091, %f478, 0f3F22F983;
	cvt.rni.s32.f32 	%r2397, %f2091;
	cvt.rn.f32.s32 	%f2092, %r2397;
	fma.rn.f32 	%f2093, %f2092, 0fBFC90FDA, %f478;
	fma.rn.f32 	%f2094, %f2092, 0fB3A22168, %f2093;
	fma.rn.f32 	%f3530, %f2092, 0fA7C234C5, %f2094;
	abs.f32 	%f480, %f478;
	setp.ltu.f32 	%p496, %f480, 0f47CE4780;
	@%p496 bra 	$L__BB0_497;
	setp.neu.f32 	%p497, %f480, 0f7F800000;
	@%p497 bra 	$L__BB0_492;
	mov.f32 	%f2097, 0f00000000;
	mul.rn.f32 	%f3530, %f478, %f2097;
	mov.b32 	%r2397, 0;
	bra.uni 	$L__BB0_497;
$L__BB0_492:
	mov.b32 	%r630, %f478;
	shl.b32 	%r1831, %r630, 8;
	or.b32  	%r631, %r1831, -2147483648;
	mov.b64 	%rd546, 0;
	mov.b32 	%r2394, 0;
	mov.u64 	%rd544, __cudart_i2opi_f;
	mov.u64 	%rd545, %rd4;
$L__BB0_493:
	.pragma "nounroll";
	ld.global.nc.u32 	%r1832, [%rd544];
	mad.wide.u32 	%rd346, %r1832, %r631, %rd546;
	shr.u64 	%rd546, %rd346, 32;
	st.local.u32 	[%rd545], %rd346;
	add.s32 	%r2394, %r2394, 1;
	add.s64 	%rd545, %rd545, 4;
	add.s64 	%rd544, %rd544, 4;
	setp.ne.s32 	%p498, %r2394, 6;
	@%p498 bra 	$L__BB0_493;
	shr.u32 	%r1833, %r630, 23;
	st.local.u32 	[%rd4+24], %rd546;
	and.b32  	%r634, %r1833, 31;
	and.b32  	%r1834, %r1833, 224;
	add.s32 	%r1835, %r1834, -128;
	shr.u32 	%r1836, %r1835, 5;
	mul.wide.u32 	%rd347, %r1836, 4;
	sub.s64 	%rd141, %rd4, %rd347;
	ld.local.u32 	%r2395, [%rd141+24];
	ld.local.u32 	%r2396, [%rd141+20];
	setp.eq.s32 	%p499, %r634, 0;
	@%p499 bra 	$L__BB0_496;
	shf.l.wrap.b32 	%r2395, %r2396, %r2395, %r634;
	ld.local.u32 	%r1837, [%rd141+16];
	shf.l.wrap.b32 	%r2396, %r1837, %r2396, %r634;
$L__BB0_496:
	shr.u32 	%r1838, %r2395, 30;
	shf.l.wrap.b32 	%r1839, %r2396, %r2395, 2;
	shl.b32 	%r1840, %r2396, 2;
	shr.u32 	%r1841, %r1839, 31;
	add.s32 	%r2397, %r1841, %r1838;
	shr.s32 	%r1842, %r1839, 31;
	xor.b32  	%r1843, %r1842, %r1839;
	xor.b32  	%r1844, %r1842, %r1840;
	cvt.u64.u32 	%rd348, %r1843;
	shl.b64 	%rd349, %rd348, 32;
	cvt.u64.u32 	%rd350, %r1844;
	or.b64  	%rd351, %rd349, %rd350;
	cvt.rn.f64.s64 	%fd37, %rd351;
	mul.f64 	%fd38, %fd37, 0d3BF921FB54442D19;
	cvt.rn.f32.f64 	%f2095, %fd38;
	neg.f32 	%f2096, %f2095;
	setp.lt.s32 	%p500, %r1839, 0;
	selp.f32 	%f3530, %f2096, %f2095, %p500;
$L__BB0_497:
	setp.ltu.f32 	%p501, %f472, 0f47CE4780;
	mul.rn.f32 	%f2098, %f3530, %f3530;
	and.b32  	%r1846, %r2397, 1;
	setp.eq.b32 	%p502, %r1846, 1;
	selp.f32 	%f2099, 0f3F800000, %f3530, %p502;
	fma.rn.f32 	%f2100, %f2098, %f2099, 0f00000000;
	fma.rn.f32 	%f2101, %f2098, 0f37CBAC00, 0fBAB607ED;
	selp.f32 	%f2102, %f2101, 0fB94D4153, %p502;
	selp.f32 	%f2103, 0f3D2AAABB, 0f3C0885E4, %p502;
	fma.rn.f32 	%f2104, %f2102, %f2098, %f2103;
	selp.f32 	%f2105, 0fBEFFFFFF, 0fBE2AAAA8, %p502;
	fma.rn.f32 	%f2106, %f2104, %f2098, %f2105;
	fma.rn.f32 	%f2107, %f2106, %f2100, %f2099;
	and.b32  	%r1847, %r2397, 2;
	setp.eq.s32 	%p503, %r1847, 0;
	mov.f32 	%f2108, 0f00000000;
	sub.f32 	%f2109, %f2108, %f2107;
	selp.f32 	%f484, %f2107, %f2109, %p503;
	@%p501 bra 	$L__BB0_505;
	setp.neu.f32 	%p504, %f472, 0f7F800000;
	@%p504 bra 	$L__BB0_500;
	mov.f32 	%f2112, 0f00000000;
	mul.rn.f32 	%f3531, %f470, %f2112;
	mov.b32 	%r2401, 0;
	bra.uni 	$L__BB0_505;
$L__BB0_500:
	mov.b32 	%r643, %f470;
	shl.b32 	%r1849, %r643, 8;
	or.b32  	%r644, %r1849, -2147483648;
	mov.b64 	%rd549, 0;
	mov.b32 	%r2398, 0;
	mov.u64 	%rd547, __cudart_i2opi_f;
	mov.u64 	%rd548, %rd4;
$L__BB0_501:
	.pragma "nounroll";
	ld.global.nc.u32 	%r1850, [%rd547];
	mad.wide.u32 	%rd354, %r1850, %r644, %rd549;
	shr.u64 	%rd549, %rd354, 32;
	st.local.u32 	[%rd548], %rd354;
	add.s32 	%r2398, %r2398, 1;
	add.s64 	%rd548, %rd548, 4;
	add.s64 	%rd547, %rd547, 4;
	setp.ne.s32 	%p505, %r2398, 6;
	@%p505 bra 	$L__BB0_501;
	shr.u32 	%r1851, %r643, 23;
	st.local.u32 	[%rd4+24], %rd549;
	and.b32  	%r647, %r1851, 31;
	and.b32  	%r1852, %r1851, 224;
	add.s32 	%r1853, %r1852, -128;
	shr.u32 	%r1854, %r1853, 5;
	mul.wide.u32 	%rd355, %r1854, 4;
	sub.s64 	%rd148, %rd4, %rd355;
	ld.local.u32 	%r2399, [%rd148+24];
	ld.local.u32 	%r2400, [%rd148+20];
	setp.eq.s32 	%p506, %r647, 0;
	@%p506 bra 	$L__BB0_504;
	shf.l.wrap.b32 	%r2399, %r2400, %r2399, %r647;
	ld.local.u32 	%r1855, [%rd148+16];
	shf.l.wrap.b32 	%r2400, %r1855, %r2400, %r647;
$L__BB0_504:
	shr.u32 	%r1856, %r2399, 30;
	shf.l.wrap.b32 	%r1857, %r2400, %r2399, 2;
	shl.b32 	%r1858, %r2400, 2;
	shr.u32 	%r1859, %r1857, 31;
	add.s32 	%r2401, %r1859, %r1856;
	shr.s32 	%r1860, %r1857, 31;
	xor.b32  	%r1861, %r1860, %r1857;
	xor.b32  	%r1862, %r1860, %r1858;
	cvt.u64.u32 	%rd356, %r1861;
	shl.b64 	%rd357, %rd356, 32;
	cvt.u64.u32 	%rd358, %r1862;
	or.b64  	%rd359, %rd357, %rd358;
	cvt.rn.f64.s64 	%fd39, %rd359;
	mul.f64 	%fd40, %fd39, 0d3BF921FB54442D19;
	cvt.rn.f32.f64 	%f2110, %fd40;
	neg.f32 	%f2111, %f2110;
	setp.lt.s32 	%p507, %r1857, 0;
	selp.f32 	%f3531, %f2111, %f2110, %p507;
$L__BB0_505:
	add.s32 	%r1864, %r2401, 1;
	mul.rn.f32 	%f2113, %f3531, %f3531;
	and.b32  	%r1865, %r2401, 1;
	setp.eq.b32 	%p508, %r1865, 1;
	selp.f32 	%f2114, %f3531, 0f3F800000, %p508;
	fma.rn.f32 	%f2115, %f2113, %f2114, 0f00000000;
	fma.rn.f32 	%f2116, %f2113, 0f37CBAC00, 0fBAB607ED;
	selp.f32 	%f2117, 0fB94D4153, %f2116, %p508;
	selp.f32 	%f2118, 0f3C0885E4, 0f3D2AAABB, %p508;
	fma.rn.f32 	%f2119, %f2117, %f2113, %f2118;
	selp.f32 	%f2120, 0fBE2AAAA8, 0fBEFFFFFF, %p508;
	fma.rn.f32 	%f2121, %f2119, %f2113, %f2120;
	fma.rn.f32 	%f2122, %f2121, %f2115, %f2114;
	and.b32  	%r1866, %r1864, 2;
	setp.eq.s32 	%p509, %r1866, 0;
	mov.f32 	%f2123, 0f00000000;
	sub.f32 	%f2124, %f2123, %f2122;
	selp.f32 	%f2125, %f2122, %f2124, %p509;
	add.f32 	%f2126, %f484, %f2125;
	mul.f32 	%f2127, %f2126, 0f3E91EB85;
	mul.f32 	%f2128, %f477, %f2127;
	mul.f32 	%f2129, %f2128, %f2128;
	add.f32 	%f2130, %f2129, 0f41D80000;
	mul.f32 	%f2131, %f2128, %f2130;
	fma.rn.f32 	%f2132, %f2129, 0f41100000, 0f41D80000;
	div.rn.f32 	%f2133, %f2131, %f2132;
	ld.shared.f32 	%f2134, [%r4];
	ld.global.nc.v4.f32 	{%f2135, %f2136, %f2137, %f2138}, [%rd3+48];
	mul.f32 	%f2139, %f2134, %f2137;
	mul.f32 	%f2140, %f2139, %f2139;
	add.f32 	%f2141, %f2140, 0f41D80000;
	mul.f32 	%f2142, %f2139, %f2141;
	fma.rn.f32 	%f2143, %f2140, 0f41100000, 0f41D80000;
	div.rn.f32 	%f2144, %f2142, %f2143;
	ld.global.nc.v2.f32 	{%f2145, %f2146}, [%rd3+40];
	mul.f32 	%f2147, %f476, %f2146;
	fma.rn.f32 	%f2148, %f461, %f2145, %f2147;
	fma.rn.f32 	%f2149, %f2135, %f2133, %f2148;
	fma.rn.f32 	%f2150, %f2136, %f2144, %f2149;
	mul.f32 	%f2151, %f2150, %f2150;
	add.f32 	%f2152, %f2151, 0f41D80000;
	mul.f32 	%f2153, %f2150, %f2152;
	fma.rn.f32 	%f2154, %f2151, 0f41100000, 0f41D80000;
	div.rn.f32 	%f2155, %f2153, %f2154;
	st.shared.v4.f32 	[%r4], {%f2155, %f461, %f476, %f2133};
	mul.f32 	%f2156, %f2155, 0f3F000000;
	fma.rn.f32 	%f2157, %f461, 0f3E99999A, %f2156;
	fma.rn.f32 	%f2158, %f476, 0f3E19999A, %f2157;
	fma.rn.f32 	%f2159, %f2133, 0f3D4CCCCD, %f2158;
	fma.rn.f32 	%f2160, %f2159, 0fBBBB989D, 0f3F000000;
	cvt.sat.f32.f32 	%f2161, %f2160;
	mov.f32 	%f2162, 0f4B400001;
	mov.f32 	%f2163, 0f437C0000;
	fma.rm.f32 	%f2164, %f2161, %f2163, %f2162;
	add.f32 	%f2165, %f2164, 0fCB40007F;
	neg.f32 	%f2166, %f2165;
	fma.rn.f32 	%f2167, %f2159, 0fBFB8AA3B, %f2166;
	fma.rn.f32 	%f2168, %f2159, 0fB2A57060, %f2167;
	mov.b32 	%r1867, %f2164;
	shl.b32 	%r1868, %r1867, 23;
	mov.b32 	%f2169, %r1868;
	ex2.approx.ftz.f32 	%f2170, %f2168;
	fma.rn.f32 	%f2171, %f2170, %f2169, 0f3F800000;
	rcp.rn.f32 	%f2172, %f2171;
	st.shared.f32 	[%r5+-512], %f2172;
$L__BB0_506:
	setp.gt.u32 	%p510, %r1, 31;
	bar.sync 	0;
	@%p510 bra 	$L__BB0_519;
	ld.shared.f32 	%f2173, [%r5+-512];
	ld.shared.f32 	%f2174, [%r5+-11264];
	ld.shared.f32 	%f2175, [%r5+-10752];
	ld.shared.f32 	%f2176, [%r5+-11136];
	ld.global.nc.v4.f32 	{%f2177, %f2178, %f2179, %f2180}, [%rd3+16];
	setp.gt.f32 	%p511, %f2173, %f2177;
	selp.u32 	%r1870, 1, 0, %p511;
	setp.gt.f32 	%p512, %f2174, %f2178;
	or.b32  	%r1871, %r1870, 2;
	selp.b32 	%r1872, %r1871, %r1870, %p512;
	setp.gt.f32 	%p513, %f2175, %f2179;
	or.b32  	%r1873, %r1872, 4;
	selp.b32 	%r1874, %r1873, %r1872, %p513;
	setp.gt.f32 	%p514, %f2176, %f2180;
	or.b32  	%r1875, %r1874, 8;
	selp.b32 	%r1876, %r1875, %r1874, %p514;
	st.shared.u32 	[%r5+-256], %r1876;
	popc.b32 	%r656, %r1876;
	ld.global.nc.f32 	%f2181, [%rd3+60];
	ld.global.nc.v4.f32 	{%f2182, %f2183, %f2184, %f2185}, [%rd3+64];
	mov.b32 	%r1877, %f2185;
	mov.b64 	%rd360, {%r1878, %r1877};
	mul.f32 	%f2186, %f2174, %f2182;
	fma.rn.f32 	%f2187, %f2173, %f2181, %f2186;
	fma.rn.f32 	%f2188, %f2175, %f2183, %f2187;
	fma.rn.f32 	%f488, %f2176, %f2184, %f2188;
	min.u32 	%r1869, %r656, 3;
	{ .reg .b32 tmp; mov.b64 {tmp, %r657}, %rd360; }
	setp.gt.s32 	%p515, %r1869, 1;
	@%p515 bra 	$L__BB0_512;
	setp.eq.s32 	%p517, %r1869, 0;
	@%p517 bra 	$L__BB0_509;
	bra.uni 	$L__BB0_510;
$L__BB0_509:
	mov.b32 	%f3532, %r657;
	bra.uni 	$L__BB0_514;
$L__BB0_510:
	ld.global.nc.f32 	%f3532, [%rd3+80];
	bra.uni 	$L__BB0_514;
$L__BB0_511:
	ld.global.nc.f32 	%f3532, [%rd3+84];
	bra.uni 	$L__BB0_514;
$L__BB0_512:
	setp.eq.s32 	%p516, %r1869, 2;
	@%p516 bra 	$L__BB0_511;
	ld.global.nc.f32 	%f3532, [%rd3+88];
$L__BB0_514:
	mul.f32 	%f2189, %f488, %f3532;
	min.f32 	%f494, %f2189, 0f3F800000;
	st.shared.f32 	[%r5+-384], %f494;
	ld.global.nc.f32 	%f2190, [%rd3+92];
	setp.ltu.f32 	%p518, %f494, %f2190;
	@%p518 bra 	$L__BB0_516;
	ld.global.nc.u32 	%r1880, [%rd3+100];
	setp.ge.s32 	%p519, %r656, %r1880;
	mov.b32 	%r2402, 2;
	@%p519 bra 	$L__BB0_518;
$L__BB0_516:
	ld.global.nc.f32 	%f2191, [%rd3+96];
	setp.ltu.f32 	%p520, %f494, %f2191;
	mov.b32 	%r2402, 0;
	@%p520 bra 	$L__BB0_518;
	ld.global.nc.u32 	%r1882, [%rd3+104];
	setp.ge.s32 	%p521, %r656, %r1882;
	selp.u32 	%r2402, 1, 0, %p521;
$L__BB0_518:
	st.shared.u32 	[%r5+-128], %r2402;
	ld.global.nc.f32 	%f2192, [%rd3+36];
	setp.gt.f32 	%p522, %f494, %f2192;
	selp.u32 	%r1883, 1, 0, %p522;
	st.shared.u32 	[%r5], %r1883;
$L__BB0_519:
	setp.gt.u32 	%p523, %r1, 31;
	bar.sync 	0;
	mov.b32 	%r2430, 0;
	@%p523 bra 	$L__BB0_562;
	ld.shared.u32 	%r2430, [%r5];
	setp.eq.s32 	%p524, %r1, 0;
	mov.b32 	%r2405, 0;
	@%p524 bra 	$L__BB0_561;
	add.s32 	%r661, %r312, 4096;
	ld.global.nc.f32 	%f495, [%rd3+108];
	add.s32 	%r1888, %r1, -1;
	and.b32  	%r662, %r1, 7;
	setp.lt.u32 	%p525, %r1888, 7;
	mov.b32 	%r2422, 0;
	mov.u32 	%r2405, %r1;
	@%p525 bra 	$L__BB0_540;
	and.b32  	%r2422, %r1, 24;
	mov.b32 	%r2404, 0;
	mov.u32 	%r2405, %r1;
$L__BB0_523:
	.pragma "nounroll";
	shl.b32 	%r1890, %r2404, 2;
	add.s32 	%r666, %r661, %r1890;
	ld.shared.f32 	%f2193, [%r666];
	setp.leu.f32 	%p526, %f2193, %f495;
	add.s32 	%r1892, %r1476, %r1890;
	add.s32 	%r667, %r1892, 19840;
	@%p526 bra 	$L__BB0_525;
	ld.shared.u32 	%r1893, [%r667];
	setp.eq.s32 	%p527, %r1893, %r2430;
	min.s32 	%r1894, %r2405, %r2404;
	selp.b32 	%r2405, %r1894, %r2405, %p527;
$L__BB0_525:
	ld.shared.f32 	%f2194, [%r666+4];
	setp.leu.f32 	%p528, %f2194, %f495;
	@%p528 bra 	$L__BB0_527;
	add.s32 	%r1895, %r2404, 1;
	ld.shared.u32 	%r1896, [%r667+4];
	setp.eq.s32 	%p529, %r1896, %r2430;
	min.s32 	%r1897, %r2405, %r1895;
	selp.b32 	%r2405, %r1897, %r2405, %p529;
$L__BB0_527:
	ld.shared.f32 	%f2195, [%r666+8];
	setp.leu.f32 	%p530, %f2195, %f495;
	@%p530 bra 	$L__BB0_529;
	add.s32 	%r1898, %r2404, 2;
	ld.shared.u32 	%r1899, [%r667+8];
	setp.eq.s32 	%p531, %r1899, %r2430;
	min.s32 	%r1900, %r2405, %r1898;
	selp.b32 	%r2405, %r1900, %r2405, %p531;
$L__BB0_529:
	ld.shared.f32 	%f2196, [%r666+12];
	setp.leu.f32 	%p532, %f2196, %f495;
	@%p532 bra 	$L__BB0_531;
	add.s32 	%r1901, %r2404, 3;
	ld.shared.u32 	%r1902, [%r667+12];
	setp.eq.s32 	%p533, %r1902, %r2430;
	min.s32 	%r1903, %r2405, %r1901;
	selp.b32 	%r2405, %r1903, %r2405, %p533;
$L__BB0_531:
	ld.shared.f32 	%f2197, [%r666+16];
	setp.leu.f32 	%p534, %f2197, %f495;
	@%p534 bra 	$L__BB0_533;
	add.s32 	%r1904, %r2404, 4;
	ld.shared.u32 	%r1905, [%r667+16];
	setp.eq.s32 	%p535, %r1905, %r2430;
	min.s32 	%r1906, %r2405, %r1904;
	selp.b32 	%r2405, %r1906, %r2405, %p535;
$L__BB0_533:
	ld.shared.f32 	%f2198, [%r666+20];
	setp.leu.f32 	%p536, %f2198, %f495;
	@%p536 bra 	$L__BB0_535;
	add.s32 	%r1907, %r2404, 5;
	ld.shared.u32 	%r1908, [%r667+20];
	setp.eq.s32 	%p537, %r1908, %r2430;
	min.s32 	%r1909, %r2405, %r1907;
	selp.b32 	%r2405, %r1909, %r2405, %p537;
$L__BB0_535:
	ld.shared.f32 	%f2199, [%r666+24];
	setp.leu.f32 	%p538, %f2199, %f495;
	@%p538 bra 	$L__BB0_537;
	add.s32 	%r1910, %r2404, 6;
	ld.shared.u32 	%r1911, [%r667+24];
	setp.eq.s32 	%p539, %r1911, %r2430;
	min.s32 	%r1912, %r2405, %r1910;
	selp.b32 	%r2405, %r1912, %r2405, %p539;
$L__BB0_537:
	ld.shared.f32 	%f2200, [%r666+28];
	setp.leu.f32 	%p540, %f2200, %f495;
	@%p540 bra 	$L__BB0_539;
	add.s32 	%r1913, %r2404, 7;
	ld.shared.u32 	%r1914, [%r667+28];
	setp.eq.s32 	%p541, %r1914, %r2430;
	min.s32 	%r1915, %r2405, %r1913;
	selp.b32 	%r2405, %r1915, %r2405, %p541;
$L__BB0_539:
	add.s32 	%r2404, %r2404, 8;
	setp.ne.s32 	%p542, %r2404, %r2422;
	@%p542 bra 	$L__BB0_523;
$L__BB0_540:
	setp.eq.s32 	%p543, %r662, 0;
	@%p543 bra 	$L__BB0_561;
	and.b32  	%r688, %r1, 3;
	setp.lt.u32 	%p544, %r662, 4;
	@%p544 bra 	$L__BB0_551;
	shl.b32 	%r1917, %r2422, 2;
	add.s32 	%r689, %r661, %r1917;
	ld.shared.f32 	%f2201, [%r689];
	setp.leu.f32 	%p545, %f2201, %f495;
	add.s32 	%r1919, %r1476, %r1917;
	add.s32 	%r690, %r1919, 19840;
	@%p545 bra 	$L__BB0_544;
	ld.shared.u32 	%r1920, [%r690];
	setp.eq.s32 	%p546, %r1920, %r2430;
	min.s32 	%r1921, %r2405, %r2422;
	selp.b32 	%r2405, %r1921, %r2405, %p546;
$L__BB0_544:
	ld.shared.f32 	%f2202, [%r689+4];
	setp.leu.f32 	%p547, %f2202, %f495;
	@%p547 bra 	$L__BB0_546;
	add.s32 	%r1922, %r2422, 1;
	ld.shared.u32 	%r1923, [%r690+4];
	setp.eq.s32 	%p548, %r1923, %r2430;
	min.s32 	%r1924, %r2405, %r1922;
	selp.b32 	%r2405, %r1924, %r2405, %p548;
$L__BB0_546:
	ld.shared.f32 	%f2203, [%r689+8];
	setp.leu.f32 	%p549, %f2203, %f495;
	@%p549 bra 	$L__BB0_548;
	add.s32 	%r1925, %r2422, 2;
	ld.shared.u32 	%r1926, [%r690+8];
	setp.eq.s32 	%p550, %r1926, %r2430;
	min.s32 	%r1927, %r2405, %r1925;
	selp.b32 	%r2405, %r1927, %r2405, %p550;
$L__BB0_548:
	ld.shared.f32 	%f2204, [%r689+12];
	setp.leu.f32 	%p551, %f2204, %f495;
	@%p551 bra 	$L__BB0_550;
	add.s32 	%r1928, %r2422, 3;
	ld.shared.u32 	%r1929, [%r690+12];
	setp.eq.s32 	%p552, %r1929, %r2430;
	min.s32 	%r1930, %r2405, %r1928;
	selp.b32 	%r2405, %r1930, %r2405, %p552;
$L__BB0_550:
	add.s32 	%r2422, %r2422, 4;
$L__BB0_551:
	setp.eq.s32 	%p553, %r688, 0;
	@%p553 bra 	$L__BB0_561;
	setp.eq.s32 	%p554, %r688, 1;
	@%p554 bra 	$L__BB0_558;
	shl.b32 	%r1932, %r2422, 2;
	add.s32 	%r703, %r661, %r1932;
	ld.shared.f32 	%f2205, [%r703];
	setp.leu.f32 	%p555, %f2205, %f495;
	add.s32 	%r1934, %r1476, %r1932;
	add.s32 	%r704, %r1934, 19840;
	@%p555 bra 	$L__BB0_555;
	ld.shared.u32 	%r1935, [%r704];
	setp.eq.s32 	%p556, %r1935, %r2430;
	min.s32 	%r1936, %r2405, %r2422;
	selp.b32 	%r2405, %r1936, %r2405, %p556;
$L__BB0_555:
	ld.shared.f32 	%f2206, [%r703+4];
	setp.leu.f32 	%p557, %f2206, %f495;
	@%p557 bra 	$L__BB0_557;
	add.s32 	%r1937, %r2422, 1;
	ld.shared.u32 	%r1938, [%r704+4];
	setp.eq.s32 	%p558, %r1938, %r2430;
	min.s32 	%r1939, %r2405, %r1937;
	selp.b32 	%r2405, %r1939, %r2405, %p558;
$L__BB0_557:
	add.s32 	%r2422, %r2422, 2;
$L__BB0_558:
	and.b32  	%r1940, %r1, 1;
	setp.eq.b32 	%p559, %r1940, 1;
	not.pred 	%p560, %p559;
	@%p560 bra 	$L__BB0_561;
	shl.b32 	%r1941, %r2422, 2;
	add.s32 	%r1942, %r661, %r1941;
	ld.shared.f32 	%f2207, [%r1942];
	setp.leu.f32 	%p561, %f2207, %f495;
	@%p561 bra 	$L__BB0_561;
	add.s32 	%r1945, %r1476, %r1941;
	ld.shared.u32 	%r1946, [%r1945+19840];
	setp.eq.s32 	%p562, %r1946, %r2430;
	min.s32 	%r1947, %r2405, %r2422;
	selp.b32 	%r2405, %r1947, %r2405, %p562;
$L__BB0_561:
	st.shared.u32 	[%r5+128], %r2405;
$L__BB0_562:
	bar.sync 	0;
	ld.global.nc.u32 	%r716, [%rd3+12];
	setp.lt.s32 	%p563, %r716, 1;
	@%p563 bra 	$L__BB0_601;
	mov.b32 	%r2431, 0;
$L__BB0_564:
	setp.gt.u32 	%p564, %r1, 31;
	@%p564 bra 	$L__BB0_600;
	ld.global.nc.f32 	%f496, [%rd3+108];
	ld.shared.f32 	%f497, [%r312+4096];
	setp.leu.f32 	%p565, %f497, %f496;
	ld.shared.u32 	%r1949, [_ZZ27mega_fused_pocket_detectionE4smem+19840];
	setp.eq.s32 	%p566, %r1949, %r2430;
	or.pred  	%p567, %p565, %p566;
	@%p567 bra 	$L__BB0_567;
	ld.shared.f32 	%f3533, [%r312+4100];
	ld.shared.u32 	%r2433, [_ZZ27mega_fused_pocket_detectionE4smem+19844];
	ld.shared.u32 	%r2432, [_ZZ27mega_fused_pocket_detectionE4smem+19848];
	mov.u32 	%r2434, %r1949;
	bra.uni 	$L__BB0_598;
$L__BB0_567:
	ld.shared.f32 	%f3533, [%r312+4100];
	setp.gt.f32 	%p568, %f3533, %f496;
	ld.shared.u32 	%r2433, [_ZZ27mega_fused_pocket_detectionE4smem+19844];
	setp.ne.s32 	%p569, %r2433, %r2430;
	ld.shared.u32 	%r2432, [_ZZ27mega_fused_pocket_detectionE4smem+19848];
	and.pred  	%p570, %p568, %p569;
	mov.u32 	%r2434, %r2433;
	@%p570 bra 	$L__BB0_598;
	ld.shared.f32 	%f2208, [%r312+4104];
	setp.gt.f32 	%p571, %f2208, %f496;
	setp.ne.s32 	%p572, %r2432, %r2430;
	and.pred  	%p573, %p571, %p572;
	mov.u32 	%r2434, %r2432;
	@%p573 bra 	$L__BB0_598;
	ld.shared.f32 	%f2209, [%r312+4108];
	setp.gt.f32 	%p574, %f2209, %f496;
	ld.shared.u32 	%r2434, [_ZZ27mega_fused_pocket_detectionE4smem+19852];
	setp.ne.s32 	%p575, %r2434, %r2430;
	and.pred  	%p576, %p574, %p575;
	@%p576 bra 	$L__BB0_598;
	ld.shared.f32 	%f2210, [%r312+4112];
	setp.gt.f32 	%p577, %f2210, %f496;
	ld.shared.u32 	%r2434, [_ZZ27mega_fused_pocket_detectionE4smem+19856];
	setp.ne.s32 	%p578, %r2434, %r2430;
	and.pred  	%p579, %p577, %p578;
	@%p579 bra 	$L__BB0_598;
	ld.shared.f32 	%f2211, [%r312+4116];
	setp.gt.f32 	%p580, %f2211, %f496;
	ld.shared.u32 	%r2434, [_ZZ27mega_fused_pocket_detectionE4smem+19860];
	setp.ne.s32 	%p581, %r2434, %r2430;
	and.pred  	%p582, %p580, %p581;
	@%p582 bra 	$L__BB0_598;
	ld.shared.f32 	%f2212, [%r312+4120];
	setp.gt.f32 	%p583, %f2212, %f496;
	ld.shared.u32 	%r2434, [_ZZ27mega_fused_pocket_detectionE4smem+19864];
	setp.ne.s32 	%p584, %r2434, %r2430;
	and.pred  	%p585, %p583, %p584;
	@%p585 bra 	$L__BB0_598;
	ld.shared.f32 	%f2213, [%r312+4124];
	setp.gt.f32 	%p586, %f2213, %f496;
	ld.shared.u32 	%r2434, [_ZZ27mega_fused_pocket_detectionE4smem+19868];
	setp.ne.s32 	%p587, %r2434, %r2430;
	and.pred  	%p588, %p586, %p587;
	@%p588 bra 	$L__BB0_598;
	ld.shared.f32 	%f2214, [%r312+4128];
	setp.gt.f32 	%p589, %f2214, %f496;
	ld.shared.u32 	%r2434, [_ZZ27mega_fused_pocket_detectionE4smem+19872];
	setp.ne.s32 	%p590, %r2434, %r2430;
	and.pred  	%p591, %p589, %p590;
	@%p591 bra 	$L__BB0_598;
	ld.shared.f32 	%f2215, [%r312+4132];
	setp.gt.f32 	%p592, %f2215, %f496;
	ld.shared.u32 	%r2434, [_ZZ27mega_fused_pocket_detectionE4smem+19876];
	setp.ne.s32 	%p593, %r2434, %r2430;
	and.pred  	%p594, %p592, %p593;
	@%p594 bra 	$L__BB0_598;
	ld.shared.f32 	%f2216, [%r312+4136];
	setp.gt.f32 	%p595, %f2216, %f496;
	ld.shared.u32 	%r2434, [_ZZ27mega_fused_pocket_detectionE4smem+19880];
	setp.ne.s32 	%p596, %r2434, %r2430;
	and.pred  	%p597, %p595, %p596;
	@%p597 bra 	$L__BB0_598;
	ld.shared.f32 	%f2217, [%r312+4140];
	setp.gt.f32 	%p598, %f2217, %f496;
	ld.shared.u32 	%r2434, [_ZZ27mega_fused_pocket_detectionE4smem+19884];
	setp.ne.s32 	%p599, %r2434, %r2430;
	and.pred  	%p600, %p598, %p599;
	@%p600 bra 	$L__BB0_598;
	ld.shared.f32 	%f2218, [%r312+4144];
	setp.gt.f32 	%p601, %f2218, %f496;
	ld.shared.u32 	%r2434, [_ZZ27mega_fused_pocket_detectionE4smem+19888];
	setp.ne.s32 	%p602, %r2434, %r2430;
	and.pred  	%p603, %p601, %p602;
	@%p603 bra 	$L__BB0_598;
	ld.shared.f32 	%f2219, [%r312+4148];
	setp.gt.f32 	%p604, %f2219, %f496;
	ld.shared.u32 	%r2434, [_ZZ27mega_fused_pocket_detectionE4smem+19892];
	setp.ne.s32 	%p605, %r2434, %r2430;
	and.pred  	%p606, %p604, %p605;
	@%p606 bra 	$L__BB0_598;
	ld.shared.f32 	%f2220, [%r312+4152];
	setp.gt.f32 	%p607, %f2220, %f496;
	ld.shared.u32 	%r2434, [_ZZ27mega_fused_pocket_detectionE4smem+19896];
	setp.ne.s32 	%p608, %r2434, %r2430;
	and.pred  	%p609, %p607, %p608;
	@%p609 bra 	$L__BB0_598;
	ld.shared.f32 	%f2221, [%r312+4156];
	setp.gt.f32 	%p610, %f2221, %f496;
	ld.shared.u32 	%r2434, [_ZZ27mega_fused_pocket_detectionE4smem+19900];
	setp.ne.s32 	%p611, %r2434, %r2430;
	and.pred  	%p612, %p610, %p611;
	@%p612 bra 	$L__BB0_598;
	ld.shared.f32 	%f2222, [%r312+4160];
	setp.gt.f32 	%p613, %f2222, %f496;
	ld.shared.u32 	%r2434, [_ZZ27mega_fused_pocket_detectionE4smem+19904];
	setp.ne.s32 	%p614, %r2434, %r2430;
	and.pred  	%p615, %p613, %p614;
	@%p615 bra 	$L__BB0_598;
	ld.shared.f32 	%f2223, [%r312+4164];
	setp.gt.f32 	%p616, %f2223, %f496;
	ld.shared.u32 	%r2434, [_ZZ27mega_fused_pocket_detectionE4smem+19908];
	setp.ne.s32 	%p617, %r2434, %r2430;
	and.pred  	%p618, %p616, %p617;
	@%p618 bra 	$L__BB0_598;
	ld.shared.f32 	%f2224, [%r312+4168];
	setp.gt.f32 	%p619, %f2224, %f496;
	ld.shared.u32 	%r2434, [_ZZ27mega_fused_pocket_detectionE4smem+19912];
	setp.ne.s32 	%p620, %r2434, %r2430;
	and.pred  	%p621, %p619, %p620;
	@%p621 bra 	$L__BB0_598;
	ld.shared.f32 	%f2225, [%r312+4172];
	setp.gt.f32 	%p622, %f2225, %f496;
	ld.shared.u32 	%r2434, [_ZZ27mega_fused_pocket_detectionE4smem+19916];
	setp.ne.s32 	%p623, %r2434, %r2430;
	and.pred  	%p624, %p622, %p623;
	@%p624 bra 	$L__BB0_598;
	ld.shared.f32 	%f2226, [%r312+4176];
	setp.gt.f32 	%p625, %f2226, %f496;
	ld.shared.u32 	%r2434, [_ZZ27mega_fused_pocket_detectionE4smem+19920];
	setp.ne.s32 	%p626, %r2434, %r2430;
	and.pred  	%p627, %p625, %p626;
	@%p627 bra 	$L__BB0_598;
	ld.shared.f32 	%f2227, [%r312+4180];
	setp.gt.f32 	%p628, %f2227, %f496;
	ld.shared.u32 	%r2434, [_ZZ27mega_fused_pocket_detectionE4smem+19924];
	setp.ne.s32 	%p629, %r2434, %r2430;
	and.pred  	%p630, %p628, %p629;
	@%p630 bra 	$L__BB0_598;
	ld.shared.f32 	%f2228, [%r312+4184];
	setp.gt.f32 	%p631, %f2228, %f496;
	ld.shared.u32 	%r2434, [_ZZ27mega_fused_pocket_detectionE4smem+19928];
	setp.ne.s32 	%p632, %r2434, %r2430;
	and.pred  	%p633, %p631, %p632;
	@%p633 bra 	$L__BB0_598;
	ld.shared.f32 	%f2229, [%r312+4188];
	setp.gt.f32 	%p634, %f2229, %f496;
	ld.shared.u32 	%r2434, [_ZZ27mega_fused_pocket_detectionE4smem+19932];
	setp.ne.s32 	%p635, %r2434, %r2430;
	and.pred  	%p636, %p634, %p635;
	@%p636 bra 	$L__BB0_598;
	ld.shared.f32 	%f2230, [%r312+4192];
	setp.gt.f32 	%p637, %f2230, %f496;
	ld.shared.u32 	%r2434, [_ZZ27mega_fused_pocket_detectionE4smem+19936];
	setp.ne.s32 	%p638, %r2434, %r2430;
	and.pred  	%p639, %p637, %p638;
	@%p639 bra 	$L__BB0_598;
	ld.shared.f32 	%f2231, [%r312+4196];
	setp.gt.f32 	%p640, %f2231, %f496;
	ld.shared.u32 	%r2434, [_ZZ27mega_fused_pocket_detectionE4smem+19940];
	setp.ne.s32 	%p641, %r2434, %r2430;
	and.pred  	%p642, %p640, %p641;
	@%p642 bra 	$L__BB0_598;
	ld.shared.f32 	%f2232, [%r312+4200];
	setp.gt.f32 	%p643, %f2232, %f496;
	ld.shared.u32 	%r2434, [_ZZ27mega_fused_pocket_detectionE4smem+19944];
	setp.ne.s32 	%p644, %r2434, %r2430;
	and.pred  	%p645, %p643, %p644;
	@%p645 bra 	$L__BB0_598;
	ld.shared.f32 	%f2233, [%r312+4204];
	setp.gt.f32 	%p646, %f2233, %f496;
	ld.shared.u32 	%r2434, [_ZZ27mega_fused_pocket_detectionE4smem+19948];
	setp.ne.s32 	%p647, %r2434, %r2430;
	and.pred  	%p648, %p646, %p647;
	@%p648 bra 	$L__BB0_598;
	ld.shared.f32 	%f2234, [%r312+4208];
	setp.gt.f32 	%p649, %f2234, %f496;
	ld.shared.u32 	%r2434, [_ZZ27mega_fused_pocket_detectionE4smem+19952];
	setp.ne.s32 	%p650, %r2434, %r2430;
	and.pred  	%p651, %p649, %p650;
	@%p651 bra 	$L__BB0_598;
	ld.shared.f32 	%f2235, [%r312+4212];
	setp.gt.f32 	%p652, %f2235, %f496;
	ld.shared.u32 	%r2434, [_ZZ27mega_fused_pocket_detectionE4smem+19956];
	setp.ne.s32 	%p653, %r2434, %r2430;
	and.pred  	%p654, %p652, %p653;
	@%p654 bra 	$L__BB0_598;
	ld.shared.f32 	%f2236, [%r312+4216];
	setp.gt.f32 	%p655, %f2236, %f496;
	ld.shared.u32 	%r2434, [_ZZ27mega_fused_pocket_detectionE4smem+19960];
	setp.ne.s32 	%p656, %r2434, %r2430;
	and.pred  	%p657, %p655, %p656;
	@%p657 bra 	$L__BB0_598;
	ld.shared.f32 	%f2237, [%r312+4220];
	setp.leu.f32 	%p658, %f2237, %f496;
	ld.shared.u32 	%r2434, [_ZZ27mega_fused_pocket_detectionE4smem+19964];
	setp.eq.s32 	%p659, %r2434, %r2430;
	or.pred  	%p660, %p658, %p659;
	@%p660 bra 	$L__BB0_600;
$L__BB0_598:
	setp.eq.s32 	%p661, %r1949, %r2430;
	add.f32 	%f2238, %f497, 0f00000000;
	selp.f32 	%f2239, %f2238, 0f00000000, %p661;
	setp.eq.s32 	%p662, %r1949, %r2434;
	selp.f32 	%f2240, %f2238, 0f00000000, %p662;
	setp.eq.s32 	%p663, %r2433, %r2430;
	add.f32 	%f2241, %f2239, %f3533;
	selp.f32 	%f2242, %f2241, %f2239, %p663;
	setp.eq.s32 	%p664, %r2433, %r2434;
	add.f32 	%f2243, %f2240, %f3533;
	selp.f32 	%f2244, %f2243, %f2240, %p664;
	ld.shared.v2.f32 	{%f2245, %f2246}, [%r312+4104];
	setp.eq.s32 	%p665, %r2432, %r2430;
	add.f32 	%f2247, %f2242, %f2245;
	selp.f32 	%f2248, %f2247, %f2242, %p665;
	setp.eq.s32 	%p666, %r2432, %r2434;
	add.f32 	%f2249, %f2244, %f2245;
	selp.f32 	%f2250, %f2249, %f2244, %p666;
	ld.shared.u32 	%r1980, [_ZZ27mega_fused_pocket_detectionE4smem+19852];
	setp.eq.s32 	%p667, %r1980, %r2430;
	add.f32 	%f2251, %f2248, %f2246;
	selp.f32 	%f2252, %f2251, %f2248, %p667;
	setp.eq.s32 	%p668, %r1980, %r2434;
	add.f32 	%f2253, %f2250, %f2246;
	selp.f32 	%f2254, %f2253, %f2250, %p668;
	ld.shared.v4.f32 	{%f2255, %f2256, %f2257, %f2258}, [%r312+4112];
	ld.shared.v4.u32 	{%r1981, %r1982, %r1983, %r1984}, [_ZZ27mega_fused_pocket_detectionE4smem+19856];
	setp.eq.s32 	%p669, %r1981, %r2430;
	add.f32 	%f2259, %f2252, %f2255;
	selp.f32 	%f2260, %f2259, %f2252, %p669;
	setp.eq.s32 	%p670, %r1981, %r2434;
	add.f32 	%f2261, %f2254, %f2255;
	selp.f32 	%f2262, %f2261, %f2254, %p670;
	setp.eq.s32 	%p671, %r1982, %r2430;
	add.f32 	%f2263, %f2260, %f2256;
	selp.f32 	%f2264, %f2263, %f2260, %p671;
	setp.eq.s32 	%p672, %r1982, %r2434;
	add.f32 	%f2265, %f2262, %f2256;
	selp.f32 	%f2266, %f2265, %f2262, %p672;
	setp.eq.s32 	%p673, %r1983, %r2430;
	add.f32 	%f2267, %f2264, %f2257;
	selp.f32 	%f2268, %f2267, %f2264, %p673;
	setp.eq.s32 	%p674, %r1983, %r2434;
	add.f32 	%f2269, %f2266, %f2257;
	selp.f32 	%f2270, %f2269, %f2266, %p674;
	setp.eq.s32 	%p675, %r1984, %r2430;
	add.f32 	%f2271, %f2268, %f2258;
	selp.f32 	%f2272, %f2271, %f2268, %p675;
	setp.eq.s32 	%p676, %r1984, %r2434;
	add.f32 	%f2273, %f2270, %f2258;
	selp.f32 	%f2274, %f2273, %f2270, %p676;
	ld.shared.v4.f32 	{%f2275, %f2276, %f2277, %f2278}, [%r312+4128];
	ld.shared.v4.u32 	{%r1985, %r1986, %r1987, %r1988}, [_ZZ27mega_fused_pocket_detectionE4smem+19872];
	setp.eq.s32 	%p677, %r1985, %r2430;
	add.f32 	%f2279, %f2272, %f2275;
	selp.f32 	%f2280, %f2279, %f2272, %p677;
	setp.eq.s32 	%p678, %r1985, %r2434;
	add.f32 	%f2281, %f2274, %f2275;
	selp.f32 	%f2282, %f2281, %f2274, %p678;
	setp.eq.s32 	%p679, %r1986, %r2430;
	add.f32 	%f2283, %f2280, %f2276;
	selp.f32 	%f2284, %f2283, %f2280, %p679;
	setp.eq.s32 	%p680, %r1986, %r2434;
	add.f32 	%f2285, %f2282, %f2276;
	selp.f32 	%f2286, %f2285, %f2282, %p680;
	setp.eq.s32 	%p681, %r1987, %r2430;
	add.f32 	%f2287, %f2284, %f2277;
	selp.f32 	%f2288, %f2287, %f2284, %p681;
	setp.eq.s32 	%p682, %r1987, %r2434;
	add.f32 	%f2289, %f2286, %f2277;
	selp.f32 	%f2290, %f2289, %f2286, %p682;
	setp.eq.s32 	%p683, %r1988, %r2430;
	add.f32 	%f2291, %f2288, %f2278;
	selp.f32 	%f2292, %f2291, %f2288, %p683;
	setp.eq.s32 	%p684, %r1988, %r2434;
	add.f32 	%f2293, %f2290, %f2278;
	selp.f32 	%f2294, %f2293, %f2290, %p684;
	ld.shared.v4.f32 	{%f2295, %f2296, %f2297, %f2298}, [%r312+4144];
	ld.shared.v4.u32 	{%r1989, %r1990, %r1991, %r1992}, [_ZZ27mega_fused_pocket_detectionE4smem+19888];
	setp.eq.s32 	%p685, %r1989, %r2430;
	add.f32 	%f2299, %f2292, %f2295;
	selp.f32 	%f2300, %f2299, %f2292, %p685;
	setp.eq.s32 	%p686, %r1989, %r2434;
	add.f32 	%f2301, %f2294, %f2295;
	selp.f32 	%f2302, %f2301, %f2294, %p686;
	setp.eq.s32 	%p687, %r1990, %r2430;
	add.f32 	%f2303, %f2300, %f2296;
	selp.f32 	%f2304, %f2303, %f2300, %p687;
	setp.eq.s32 	%p688, %r1990, %r2434;
	add.f32 	%f2305, %f2302, %f2296;
	selp.f32 	%f2306, %f2305, %f2302, %p688;
	setp.eq.s32 	%p689, %r1991, %r2430;
	add.f32 	%f2307, %f2304, %f2297;
	selp.f32 	%f2308, %f2307, %f2304, %p689;
	setp.eq.s32 	%p690, %r1991, %r2434;
	add.f32 	%f2309, %f2306, %f2297;
	selp.f32 	%f2310, %f2309, %f2306, %p690;
	setp.eq.s32 	%p691, %r1992, %r2430;
	add.f32 	%f2311, %f2308, %f2298;
	selp.f32 	%f2312, %f2311, %f2308, %p691;
	setp.eq.s32 	%p692, %r1992, %r2434;
	add.f32 	%f2313, %f2310, %f2298;
	selp.f32 	%f2314, %f2313, %f2310, %p692;
	ld.shared.v4.f32 	{%f2315, %f2316, %f2317, %f2318}, [%r312+4160];
	ld.shared.v4.u32 	{%r1993, %r1994, %r1995, %r1996}, [_ZZ27mega_fused_pocket_detectionE4smem+19904];
	setp.eq.s32 	%p693, %r1993, %r2430;
	add.f32 	%f2319, %f2312, %f2315;
	selp.f32 	%f2320, %f2319, %f2312, %p693;
	setp.eq.s32 	%p694, %r1993, %r2434;
	add.f32 	%f2321, %f2314, %f2315;
	selp.f32 	%f2322, %f2321, %f2314, %p694;
	setp.eq.s32 	%p695, %r1994, %r2430;
	add.f32 	%f2323, %f2320, %f2316;
	selp.f32 	%f2324, %f2323, %f2320, %p695;
	setp.eq.s32 	%p696, %r1994, %r2434;
	add.f32 	%f2325, %f2322, %f2316;
	selp.f32 	%f2326, %f2325, %f2322, %p696;
	setp.eq.s32 	%p697, %r1995, %r2430;
	add.f32 	%f2327, %f2324, %f2317;
	selp.f32 	%f2328, %f2327, %f2324, %p697;
	setp.eq.s32 	%p698, %r1995, %r2434;
	add.f32 	%f2329, %f2326, %f2317;
	selp.f32 	%f2330, %f2329, %f2326, %p698;
	setp.eq.s32 	%p699, %r1996, %r2430;
	add.f32 	%f2331, %f2328, %f2318;
	selp.f32 	%f2332, %f2331, %f2328, %p699;
	setp.eq.s32 	%p700, %r1996, %r2434;
	add.f32 	%f2333, %f2330, %f2318;
	selp.f32 	%f2334, %f2333, %f2330, %p700;
	ld.shared.v4.f32 	{%f2335, %f2336, %f2337, %f2338}, [%r312+4176];
	ld.shared.v4.u32 	{%r1997, %r1998, %r1999, %r2000}, [_ZZ27mega_fused_pocket_detectionE4smem+19920];
	setp.eq.s32 	%p701, %r1997, %r2430;
	add.f32 	%f2339, %f2332, %f2335;
	selp.f32 	%f2340, %f2339, %f2332, %p701;
	setp.eq.s32 	%p702, %r1997, %r2434;
	add.f32 	%f2341, %f2334, %f2335;
	selp.f32 	%f2342, %f2341, %f2334, %p702;
	setp.eq.s32 	%p703, %r1998, %r2430;
	add.f32 	%f2343, %f2340, %f2336;
	selp.f32 	%f2344, %f2343, %f2340, %p703;
	setp.eq.s32 	%p704, %r1998, %r2434;
	add.f32 	%f2345, %f2342, %f2336;
	selp.f32 	%f2346, %f2345, %f2342, %p704;
	setp.eq.s32 	%p705, %r1999, %r2430;
	add.f32 	%f2347, %f2344, %f2337;
	selp.f32 	%f2348, %f2347, %f2344, %p705;
	setp.eq.s32 	%p706, %r1999, %r2434;
	add.f32 	%f2349, %f2346, %f2337;
	selp.f32 	%f2350, %f2349, %f2346, %p706;
	setp.eq.s32 	%p707, %r2000, %r2430;
	add.f32 	%f2351, %f2348, %f2338;
	selp.f32 	%f2352, %f2351, %f2348, %p707;
	setp.eq.s32 	%p708, %r2000, %r2434;
	add.f32 	%f2353, %f2350, %f2338;
	selp.f32 	%f2354, %f2353, %f2350, %p708;
	ld.shared.v4.f32 	{%f2355, %f2356, %f2357, %f2358}, [%r312+4192];
	ld.shared.v4.u32 	{%r2001, %r2002, %r2003, %r2004}, [_ZZ27mega_fused_pocket_detectionE4smem+19936];
	setp.eq.s32 	%p709, %r2001, %r2430;
	add.f32 	%f2359, %f2352, %f2355;
	selp.f32 	%f2360, %f2359, %f2352, %p709;
	setp.eq.s32 	%p710, %r2001, %r2434;
	add.f32 	%f2361, %f2354, %f2355;
	selp.f32 	%f2362, %f2361, %f2354, %p710;
	setp.eq.s32 	%p711, %r2002, %r2430;
	add.f32 	%f2363, %f2360, %f2356;
	selp.f32 	%f2364, %f2363, %f2360, %p711;
	setp.eq.s32 	%p712, %r2002, %r2434;
	add.f32 	%f2365, %f2362, %f2356;
	selp.f32 	%f2366, %f2365, %f2362, %p712;
	setp.eq.s32 	%p713, %r2003, %r2430;
	add.f32 	%f2367, %f2364, %f2357;
	selp.f32 	%f2368, %f2367, %f2364, %p713;
	setp.eq.s32 	%p714, %r2003, %r2434;
	add.f32 	%f2369, %f2366, %f2357;
	selp.f32 	%f2370, %f2369, %f2366, %p714;
	setp.eq.s32 	%p715, %r2004, %r2430;
	add.f32 	%f2371, %f2368, %f2358;
	selp.f32 	%f2372, %f2371, %f2368, %p715;
	setp.eq.s32 	%p716, %r2004, %r2434;
	add.f32 	%f2373, %f2370, %f2358;
	selp.f32 	%f2374, %f2373, %f2370, %p716;
	ld.shared.v4.f32 	{%f2375, %f2376, %f2377, %f2378}, [%r312+4208];
	ld.shared.v4.u32 	{%r2005, %r2006, %r2007, %r2008}, [_ZZ27mega_fused_pocket_detectionE4smem+19952];
	setp.eq.s32 	%p717, %r2005, %r2430;
	add.f32 	%f2379, %f2372, %f2375;
	selp.f32 	%f2380, %f2379, %f2372, %p717;
	setp.eq.s32 	%p718, %r2005, %r2434;
	add.f32 	%f2381, %f2374, %f2375;
	selp.f32 	%f2382, %f2381, %f2374, %p718;
	setp.eq.s32 	%p719, %r2006, %r2430;
	add.f32 	%f2383, %f2380, %f2376;
	selp.f32 	%f2384, %f2383, %f2380, %p719;
	setp.eq.s32 	%p720, %r2006, %r2434;
	add.f32 	%f2385, %f2382, %f2376;
	selp.f32 	%f2386, %f2385, %f2382, %p720;
	setp.eq.s32 	%p721, %r2007, %r2430;
	add.f32 	%f2387, %f2384, %f2377;
	selp.f32 	%f2388, %f2387, %f2384, %p721;
	setp.eq.s32 	%p722, %r2007, %r2434;
	add.f32 	%f2389, %f2386, %f2377;
	selp.f32 	%f2390, %f2389, %f2386, %p722;
	setp.eq.s32 	%p723, %r2008, %r2430;
	add.f32 	%f2391, %f2388, %f2378;
	selp.f32 	%f2392, %f2391, %f2388, %p723;
	setp.eq.s32 	%p724, %r2008, %r2434;
	add.f32 	%f2393, %f2390, %f2378;
	selp.f32 	%f2394, %f2393, %f2390, %p724;
	ld.shared.f32 	%f2395, [%r5+-384];
	fma.rn.f32 	%f2396, %f2395, 0f40000000, %f2392;
	ld.global.nc.f32 	%f2397, [%rd3+112];
	mul.f32 	%f2398, %f2397, %f2396;
	setp.leu.f32 	%p725, %f2394, %f2398;
	@%p725 bra 	$L__BB0_600;
	st.shared.u32 	[%r5], %r2434;
	mov.u32 	%r2430, %r2434;
$L__BB0_600:
	bar.sync 	0;
	add.s32 	%r2431, %r2431, 1;
	setp.lt.s32 	%p726, %r2431, %r716;
	@%p726 bra 	$L__BB0_564;
$L__BB0_601:
	setp.gt.u32 	%p727, %r1, 31;
	@%p727 bra 	$L__BB0_667;
	ld.shared.u32 	%r758, [%r5];
	ld.shared.u32 	%r2009, [_ZZ27mega_fused_pocket_detectionE4smem+19840];
	setp.ne.s32 	%p728, %r2009, %r758;
	mov.f32 	%f3535, 0f00000000;
	@%p728 bra 	$L__BB0_604;
	ld.shared.f32 	%f2400, [%r312+4096];
	add.f32 	%f3535, %f2400, 0f00000000;
$L__BB0_604:
	ld.shared.u32 	%r2010, [_ZZ27mega_fused_pocket_detectionE4smem+19844];
	setp.ne.s32 	%p729, %r2010, %r758;
	@%p729 bra 	$L__BB0_606;
	ld.shared.f32 	%f2401, [%r312+4100];
	add.f32 	%f3535, %f3535, %f2401;
$L__BB0_606:
	ld.shared.u32 	%r2011, [_ZZ27mega_fused_pocket_detectionE4smem+19848];
	setp.ne.s32 	%p730, %r2011, %r758;
	@%p730 bra 	$L__BB0_608;
	ld.shared.f32 	%f2402, [%r312+4104];
	add.f32 	%f3535, %f3535, %f2402;
$L__BB0_608:
	ld.shared.u32 	%r2012, [_ZZ27mega_fused_pocket_detectionE4smem+19852];
	setp.ne.s32 	%p731, %r2012, %r758;
	@%p731 bra 	$L__BB0_610;
	ld.shared.f32 	%f2403, [%r312+4108];
	add.f32 	%f3535, %f3535, %f2403;
$L__BB0_610:
	ld.shared.u32 	%r2013, [_ZZ27mega_fused_pocket_detectionE4smem+19856];
	setp.ne.s32 	%p732, %r2013, %r758;
	@%p732 bra 	$L__BB0_612;
	ld.shared.f32 	%f2404, [%r312+4112];
	add.f32 	%f3535, %f3535, %f2404;
$L__BB0_612:
	ld.shared.u32 	%r2014, [_ZZ27mega_fused_pocket_detectionE4smem+19860];
	setp.ne.s32 	%p733, %r2014, %r758;
	@%p733 bra 	$L__BB0_614;
	ld.shared.f32 	%f2405, [%r312+4116];
	add.f32 	%f3535, %f3535, %f2405;
$L__BB0_614:
	ld.shared.u32 	%r2015, [_ZZ27mega_fused_pocket_detectionE4smem+19864];
	setp.ne.s32 	%p734, %r2015, %r758;
	@%p734 bra 	$L__BB0_616;
	ld.shared.f32 	%f2406, [%r312+4120];
	add.f32 	%f3535, %f3535, %f2406;
$L__BB0_616:
	ld.shared.u32 	%r2016, [_ZZ27mega_fused_pocket_detectionE4smem+19868];
	setp.ne.s32 	%p735, %r2016, %r758;
	@%p735 bra 	$L__BB0_618;
	ld.shared.f32 	%f2407, [%r312+4124];
	add.f32 	%f3535, %f3535, %f2407;
$L__BB0_618:
	ld.shared.u32 	%r2017, [_ZZ27mega_fused_pocket_detectionE4smem+19872];
	setp.ne.s32 	%p736, %r2017, %r758;
	@%p736 bra 	$L__BB0_620;
	ld.shared.f32 	%f2408, [%r312+4128];
	add.f32 	%f3535, %f3535, %f2408;
$L__BB0_620:
	ld.shared.u32 	%r2018, [_ZZ27mega_fused_pocket_detectionE4smem+19876];
	setp.ne.s32 	%p737, %r2018, %r758;
	@%p737 bra 	$L__BB0_622;
	ld.shared.f32 	%f2409, [%r312+4132];
	add.f32 	%f3535, %f3535, %f2409;
$L__BB0_622:
	ld.shared.u32 	%r2019, [_ZZ27mega_fused_pocket_detectionE4smem+19880];
	setp.ne.s32 	%p738, %r2019, %r758;
	@%p738 bra 	$L__BB0_624;
	ld.shared.f32 	%f2410, [%r312+4136];
	add.f32 	%f3535, %f3535, %f2410;
$L__BB0_624:
	ld.shared.u32 	%r2020, [_ZZ27mega_fused_pocket_detectionE4smem+19884];
	setp.ne.s32 	%p739, %r2020, %r758;
	@%p739 bra 	$L__BB0_626;
	ld.shared.f32 	%f2411, [%r312+4140];
	add.f32 	%f3535, %f3535, %f2411;
$L__BB0_626:
	ld.shared.u32 	%r2021, [_ZZ27mega_fused_pocket_detectionE4smem+19888];
	setp.ne.s32 	%p740, %r2021, %r758;
	@%p740 bra 	$L__BB0_628;
	ld.shared.f32 	%f2412, [%r312+4144];
	add.f32 	%f3535, %f3535, %f2412;
$L__BB0_628:
	ld.shared.u32 	%r2022, [_ZZ27mega_fused_pocket_detectionE4smem+19892];
	setp.ne.s32 	%p741, %r2022, %r758;
	@%p741 bra 	$L__BB0_630;
	ld.shared.f32 	%f2413, [%r312+4148];
	add.f32 	%f3535, %f3535, %f2413;
$L__BB0_630:
	ld.shared.u32 	%r2023, [_ZZ27mega_fused_pocket_detectionE4smem+19896];
	setp.ne.s32 	%p742, %r2023, %r758;
	@%p742 bra 	$L__BB0_632;
	ld.shared.f32 	%f2414, [%r312+4152];
	add.f32 	%f3535, %f3535, %f2414;
$L__BB0_632:
	ld.shared.u32 	%r2024, [_ZZ27mega_fused_pocket_detectionE4smem+19900];
	setp.ne.s32 	%p743, %r2024, %r758;
	@%p743 bra 	$L__BB0_634;
	ld.shared.f32 	%f2415, [%r312+4156];
	add.f32 	%f3535, %f3535, %f2415;
$L__BB0_634:
	ld.shared.u32 	%r2025, [_ZZ27mega_fused_pocket_detectionE4smem+19904];
	setp.ne.s32 	%p744, %r2025, %r758;
	@%p744 bra 	$L__BB0_636;
	ld.shared.f32 	%f2416, [%r312+4160];
	add.f32 	%f3535, %f3535, %f2416;
$L__BB0_636:
	ld.shared.u32 	%r2026, [_ZZ27mega_fused_pocket_detectionE4smem+19908];
	setp.ne.s32 	%p745, %r2026, %r758;
	@%p745 bra 	$L__BB0_638;
	ld.shared.f32 	%f2417, [%r312+4164];
	add.f32 	%f3535, %f3535, %f2417;
$L__BB0_638:
	ld.shared.u32 	%r2027, [_ZZ27mega_fused_pocket_detectionE4smem+19912];
	setp.ne.s32 	%p746, %r2027, %r758;
	@%p746 bra 	$L__BB0_640;
	ld.shared.f32 	%f2418, [%r312+4168];
	add.f32 	%f3535, %f3535, %f2418;
$L__BB0_640:
	ld.shared.u32 	%r2028, [_ZZ27mega_fused_pocket_detectionE4smem+19916];
	setp.ne.s32 	%p747, %r2028, %r758;
	@%p747 bra 	$L__BB0_642;
	ld.shared.f32 	%f2419, [%r312+4172];
	add.f32 	%f3535, %f3535, %f2419;
$L__BB0_642:
	ld.shared.u32 	%r2029, [_ZZ27mega_fused_pocket_detectionE4smem+19920];
	setp.ne.s32 	%p748, %r2029, %r758;
	@%p748 bra 	$L__BB0_644;
	ld.shared.f32 	%f2420, [%r312+4176];
	add.f32 	%f3535, %f3535, %f2420;
$L__BB0_644:
	ld.shared.u32 	%r2030, [_ZZ27mega_fused_pocket_detectionE4smem+19924];
	setp.ne.s32 	%p749, %r2030, %r758;
	@%p749 bra 	$L__BB0_646;
	ld.shared.f32 	%f2421, [%r312+4180];
	add.f32 	%f3535, %f3535, %f2421;
$L__BB0_646:
	ld.shared.u32 	%r2031, [_ZZ27mega_fused_pocket_detectionE4smem+19928];
	setp.ne.s32 	%p750, %r2031, %r758;
	@%p750 bra 	$L__BB0_648;
	ld.shared.f32 	%f2422, [%r312+4184];
	add.f32 	%f3535, %f3535, %f2422;
$L__BB0_648:
	ld.shared.u32 	%r2032, [_ZZ27mega_fused_pocket_detectionE4smem+19932];
	setp.ne.s32 	%p751, %r2032, %r758;
	@%p751 bra 	$L__BB0_650;
	ld.shared.f32 	%f2423, [%r312+4188];
	add.f32 	%f3535, %f3535, %f2423;
$L__BB0_650:
	ld.shared.u32 	%r2033, [_ZZ27mega_fused_pocket_detectionE4smem+19936];
	setp.ne.s32 	%p752, %r2033, %r758;
	@%p752 bra 	$L__BB0_652;
	ld.shared.f32 	%f2424, [%r312+4192];
	add.f32 	%f3535, %f3535, %f2424;
$L__BB0_652:
	ld.shared.u32 	%r2034, [_ZZ27mega_fused_pocket_detectionE4smem+19940];
	setp.ne.s32 	%p753, %r2034, %r758;
	@%p753 bra 	$L__BB0_654;
	ld.shared.f32 	%f2425, [%r312+4196];
	add.f32 	%f3535, %f3535, %f2425;
$L__BB0_654:
	ld.shared.u32 	%r2035, [_ZZ27mega_fused_pocket_detectionE4smem+19944];
	setp.ne.s32 	%p754, %r2035, %r758;
	@%p754 bra 	$L__BB0_656;
	ld.shared.f32 	%f2426, [%r312+4200];
	add.f32 	%f3535, %f3535, %f2426;
$L__BB0_656:
	ld.shared.u32 	%r2036, [_ZZ27mega_fused_pocket_detectionE4smem+19948];
	setp.ne.s32 	%p755, %r2036, %r758;
	@%p755 bra 	$L__BB0_658;
	ld.shared.f32 	%f2427, [%r312+4204];
	add.f32 	%f3535, %f3535, %f2427;
$L__BB0_658:
	ld.shared.u32 	%r2037, [_ZZ27mega_fused_pocket_detectionE4smem+19952];
	setp.ne.s32 	%p756, %r2037, %r758;
	@%p756 bra 	$L__BB0_660;
	ld.shared.f32 	%f2428, [%r312+4208];
	add.f32 	%f3535, %f3535, %f2428;
$L__BB0_660:
	ld.shared.u32 	%r2038, [_ZZ27mega_fused_pocket_detectionE4smem+19956];
	setp.ne.s32 	%p757, %r2038, %r758;
	@%p757 bra 	$L__BB0_662;
	ld.shared.f32 	%f2429, [%r312+4212];
	add.f32 	%f3535, %f3535, %f2429;
$L__BB0_662:
	ld.shared.u32 	%r2039, [_ZZ27mega_fused_pocket_detectionE4smem+19960];
	setp.ne.s32 	%p758, %r2039, %r758;
	@%p758 bra 	$L__BB0_664;
	ld.shared.f32 	%f2430, [%r312+4216];
	add.f32 	%f3535, %f3535, %f2430;
$L__BB0_664:
	ld.shared.u32 	%r2040, [_ZZ27mega_fused_pocket_detectionE4smem+19964];
	setp.ne.s32 	%p759, %r2040, %r758;
	@%p759 bra 	$L__BB0_666;
	ld.shared.f32 	%f2431, [%r312+4220];
	add.f32 	%f3535, %f3535, %f2431;
$L__BB0_666:
	st.shared.f32 	[%r5+256], %f3535;
$L__BB0_667:
	bar.sync 	0;
	shl.b32 	%r2041, %r1, 4;
	add.s32 	%r2043, %r1476, %r2041;
	add.s32 	%r759, %r2043, 18176;
	@%p13 bra 	$L__BB0_669;
	ld.global.nc.u32 	%r2044, [%rd8];
	add.s64 	%rd362, %rd2, %rd193;
	ld.global.nc.f32 	%f2432, [%rd362];
	ld.shared.f32 	%f2433, [%r5+-11008];
	ld.shared.f32 	%f2434, [%r5+-10752];
	mul.wide.s32 	%rd363, %r2044, 4;
	mov.u64 	%rd364, c_hydrophobicity;
	add.s64 	%rd365, %rd364, %rd363;
	ld.const.f32 	%f2435, [%rd365];
	mov.u64 	%rd366, c_residue_volume;
	add.s64 	%rd367, %rd366, %rd363;
	ld.const.f32 	%f2436, [%rd367];
	add.f32 	%f2437, %f2435, 0fBF000000;
	mul.f32 	%f2438, %f2434, %f2437;
	mov.f32 	%f2439, 0f3F800000;
	sub.f32 	%f2440, %f2439, %f2433;
	mul.f32 	%f2441, %f2440, %f2438;
	setp.gt.f32 	%p761, %f2433, 0f3F000000;
	selp.f32 	%f2442, %f2433, 0f00000000, %p761;
	add.f32 	%f2443, %f2436, 0fBF000000;
	mul.f32 	%f2444, %f2442, %f2443;
	sub.f32 	%f2445, %f2439, %f2432;
	mul.f32 	%f2446, %f2445, %f2444;
	fma.rn.f32 	%f2447, %f2440, 0f3F000000, 0f3E99999A;
	fma.rn.f32 	%f2448, %f2432, 0f3E4CCCCD, %f2447;
	ld.shared.f32 	%f2449, [%r5+-384];
	fma.rn.f32 	%f2450, %f2441, 0f3BBB989D, 0f3F000000;
	cvt.sat.f32.f32 	%f2451, %f2450;
	mov.f32 	%f2452, 0f4B400001;
	mov.f32 	%f2453, 0f437C0000;
	fma.rm.f32 	%f2454, %f2451, %f2453, %f2452;
	add.f32 	%f2455, %f2454, 0fCB40007F;
	neg.f32 	%f2456, %f2455;
	fma.rn.f32 	%f2457, %f2441, 0f3FB8AA3B, %f2456;
	fma.rn.f32 	%f2458, %f2441, 0f32A57060, %f2457;
	mov.b32 	%r2045, %f2454;
	shl.b32 	%r2046, %r2045, 23;
	mov.b32 	%f2459, %r2046;
	ex2.approx.ftz.f32 	%f2460, %f2458;
	fma.rn.f32 	%f2461, %f2460, %f2459, 0f3F800000;
	rcp.rn.f32 	%f2462, %f2461;
	fma.rn.f32 	%f2463, %f2446, 0f3BBB989D, 0f3F000000;
	cvt.sat.f32.f32 	%f2464, %f2463;
	fma.rm.f32 	%f2465, %f2464, %f2453, %f2452;
	add.f32 	%f2466, %f2465, 0fCB40007F;
	neg.f32 	%f2467, %f2466;
	fma.rn.f32 	%f2468, %f2446, 0f3FB8AA3B, %f2467;
	fma.rn.f32 	%f2469, %f2446, 0f32A57060, %f2468;
	mov.b32 	%r2047, %f2465;
	shl.b32 	%r2048, %r2047, 23;
	mov.b32 	%f2470, %r2048;
	ex2.approx.ftz.f32 	%f2471, %f2469;
	fma.rn.f32 	%f2472, %f2471, %f2470, 0f3F800000;
	rcp.rn.f32 	%f2473, %f2472;
	mul.f32 	%f2474, %f2462, %f2473;
	mul.f32 	%f2475, %f2448, %f2474;
	mul.f32 	%f2476, %f2475, 0f3EB33333;
	fma.rn.f32 	%f2477, %f2449, 0f3F266666, %f2476;
	st.shared.v4.f32 	[%r759], {%f2441, %f2446, %f2448, %f2477};
$L__BB0_669:
	bar.sync 	0;
	@%p13 bra 	$L__BB0_683;
	setp.eq.s64 	%p763, %rd157, 0;
	mov.f32 	%f3566, 0f00000000;
	@%p763 bra 	$L__BB0_672;
	cvta.to.global.u64 	%rd368, %rd157;
	add.s64 	%rd370, %rd368, %rd193;
	ld.global.nc.f32 	%f3566, [%rd370];
$L__BB0_672:
	setp.eq.s64 	%p764, %rd158, 0;
	mov.f32 	%f3567, 0f00000000;
	@%p764 bra 	$L__BB0_674;
	cvta.to.global.u64 	%rd371, %rd158;
	add.s64 	%rd373, %rd371, %rd193;
	ld.global.nc.f32 	%f3567, [%rd373];
$L__BB0_674:
	ld.shared.f32 	%f2480, [%r5+-384];
	ld.shared.f32 	%f570, [%r759+12];
	setp.lt.f32 	%p765, %f3566, 0f3C23D70A;
	setp.lt.f32 	%p766, %f3567, 0f3C23D70A;
	and.pred  	%p767, %p765, %p766;
	setp.lt.f32 	%p768, %f2480, 0f3F000000;
	and.pred  	%p769, %p767, %p768;
	mov.b32 	%r2436, 0;
	@%p769 bra 	$L__BB0_680;
	setp.gt.f32 	%p770, %f3567, 0f3D4CCCCD;
	setp.lt.f32 	%p771, %f3566, 0f3F000000;
	and.pred  	%p772, %p770, %p771;
	mov.b32 	%r2436, 1;
	@%p772 bra 	$L__BB0_680;
	setp.gt.f32 	%p773, %f3566, 0f3F000000;
	setp.ge.f32 	%p774, %f3567, 0fBCA3D70A;
	and.pred  	%p775, %p773, %p774;
	mov.b32 	%r2436, 2;
	@%p775 bra 	$L__BB0_680;
	setp.gt.f32 	%p776, %f3566, 0f3E4CCCCD;
	setp.lt.f32 	%p777, %f3567, 0fBCA3D70A;
	setp.lt.f32 	%p778, %f570, 0f00000000;
	and.pred  	%p779, %p777, %p778;
	and.pred  	%p780, %p779, %p776;
	mov.b32 	%r2436, 3;
	@%p780 bra 	$L__BB0_680;
	setp.lt.f32 	%p781, %f3567, 0fBD4CCCCD;
	mov.b32 	%r2436, 4;
	@%p781 bra 	$L__BB0_680;
	setp.gt.f32 	%p782, %f3566, 0f3F4CCCCD;
	abs.f32 	%f2481, %f3567;
	setp.lt.f32 	%p783, %f2481, 0f3CA3D70A;
	setp.gt.f32 	%p784, %f570, 0fBDCCCCCD;
	selp.b32 	%r2054, 5, 1, %p784;
	selp.b32 	%r2055, %r2054, 1, %p783;
	selp.b32 	%r2436, %r2055, 1, %p782;
$L__BB0_680:
	setp.eq.s32 	%p785, %r2436, 0;
	selp.f32 	%f2484, 0f3E99999A, 0f3F800000, %p785;
	setp.eq.s32 	%p786, %r2436, 2;
	selp.f32 	%f2485, 0f3DCCCCCD, %f2484, %p786;
	setp.eq.s32 	%p787, %r2436, 3;
	selp.f32 	%f2486, 0f3ECCCCCD, %f2485, %p787;
	setp.eq.s32 	%p788, %r2436, 4;
	selp.f32 	%f2487, 0f3E4CCCCD, %f2486, %p788;
	setp.eq.s32 	%p789, %r2436, 5;
	selp.f32 	%f2488, 0f3D4CCCCD, %f2487, %p789;
	mul.f32 	%f2489, %f2480, %f570;
	mul.f32 	%f571, %f2489, %f2488;
	setp.leu.f32 	%p790, %f3567, 0f3A83126F;
	mov.f32 	%f3568, 0f00000000;
	@%p790 bra 	$L__BB0_682;
	mov.f32 	%f2490, 0f3F000000;
	sub.f32 	%f2491, %f2490, %f3566;
	div.rn.f32 	%f2492, %f2491, %f3567;
	min.f32 	%f2493, %f2492, 0f41C00000;
	max.f32 	%f3568, %f2493, 0f00000000;
$L__BB0_682:
	min.f32 	%f2494, %f3566, 0f3F800000;
	min.f32 	%f2495, %f3567, 0f3F000000;
	max.f32 	%f2496, %f2495, 0fBF000000;
	cvt.rn.f32.u32 	%f2497, %r2436;
	mad.lo.s32 	%r2057, %r1, 20, %r1476;
	st.shared.f32 	[%r2057+18688], %f2497;
	mad.lo.s32 	%r2058, %r1, -108, %r312;
	st.shared.f32 	[%r2058+18692], %f571;
	st.shared.f32 	[%r2058+18696], %f3568;
	st.shared.f32 	[%r2058+18700], %f2494;
	st.shared.f32 	[%r2058+18704], %f2496;
$L__BB0_683:
	bar.sync 	0;
	mov.f32 	%f3571, 0f501502F9;
	mov.f32 	%f3572, 0f00000000;
	@%p13 bra 	$L__BB0_787;
	mul.lo.s32 	%r2060, %r3, 125;
	mul.wide.u32 	%rd446, %r2060, 4;
	add.s64 	%rd374, %rd164, %rd446;
	ld.volatile.shared.f32 	%f2498, [%r16];
	// begin inline asm
	st.global.f32 [%rd374], %f2498;
	// end inline asm
	ld.volatile.shared.f32 	%f2499, [%r16+4];
	add.s64 	%rd375, %rd374, 4;
	// begin inline asm
	st.global.f32 [%rd375], %f2499;
	// end inline asm
	ld.volatile.shared.f32 	%f2500, [%r16+8];
	add.s64 	%rd376, %rd374, 8;
	// begin inline asm
	st.global.f32 [%rd376], %f2500;
	// end inline asm
	ld.volatile.shared.f32 	%f2501, [%r16+12];
	add.s64 	%rd377, %rd374, 12;
	// begin inline asm
	st.global.f32 [%rd377], %f2501;
	// end inline asm
	ld.volatile.shared.f32 	%f2502, [%r16+16];
	add.s64 	%rd378, %rd374, 16;
	// begin inline asm
	st.global.f32 [%rd378], %f2502;
	// end inline asm
	ld.volatile.shared.f32 	%f2503, [%r16+20];
	add.s64 	%rd379, %rd374, 20;
	// begin inline asm
	st.global.f32 [%rd379], %f2503;
	// end inline asm
	ld.volatile.shared.f32 	%f2504, [%r16+24];
	add.s64 	%rd380, %rd374, 24;
	// begin inline asm
	st.global.f32 [%rd380], %f2504;
	// end inline asm
	ld.volatile.shared.f32 	%f2505, [%r16+28];
	add.s64 	%rd381, %rd374, 28;
	// begin inline asm
	st.global.f32 [%rd381], %f2505;
	// end inline asm
	ld.volatile.shared.f32 	%f2506, [%r16+32];
	add.s64 	%rd382, %rd374, 32;
	// begin inline asm
	st.global.f32 [%rd382], %f2506;
	// end inline asm
	ld.volatile.shared.f32 	%f2507, [%r16+36];
	add.s64 	%rd383, %rd374, 36;
	// begin inline asm
	st.global.f32 [%rd383], %f2507;
	// end inline asm
	ld.volatile.shared.f32 	%f2508, [%r16+40];
	add.s64 	%rd384, %rd374, 40;
	// begin inline asm
	st.global.f32 [%rd384], %f2508;
	// end inline asm
	ld.volatile.shared.f32 	%f2509, [%r16+44];
	add.s64 	%rd385, %rd374, 44;
	// begin inline asm
	st.global.f32 [%rd385], %f2509;
	// end inline asm
	ld.volatile.shared.f32 	%f2510, [%r16+48];
	add.s64 	%rd386, %rd374, 48;
	// begin inline asm
	st.global.f32 [%rd386], %f2510;
	// end inline asm
	ld.volatile.shared.f32 	%f2511, [%r16+52];
	add.s64 	%rd387, %rd374, 52;
	// begin inline asm
	st.global.f32 [%rd387], %f2511;
	// end inline asm
	ld.volatile.shared.f32 	%f2512, [%r16+56];
	add.s64 	%rd388, %rd374, 56;
	// begin inline asm
	st.global.f32 [%rd388], %f2512;
	// end inline asm
	ld.volatile.shared.f32 	%f2513, [%r16+60];
	add.s64 	%rd389, %rd374, 60;
	// begin inline asm
	st.global.f32 [%rd389], %f2513;
	// end inline asm
	ld.volatile.shared.f32 	%f2514, [%r16+64];
	add.s64 	%rd390, %rd374, 64;
	// begin inline asm
	st.global.f32 [%rd390], %f2514;
	// end inline asm
	ld.volatile.shared.f32 	%f2515, [%r16+68];
	add.s64 	%rd391, %rd374, 68;
	// begin inline asm
	st.global.f32 [%rd391], %f2515;
	// end inline asm
	ld.volatile.shared.f32 	%f2516, [%r16+72];
	add.s64 	%rd392, %rd374, 72;
	// begin inline asm
	st.global.f32 [%rd392], %f2516;
	// end inline asm
	ld.volatile.shared.f32 	%f2517, [%r16+76];
	add.s64 	%rd393, %rd374, 76;
	// begin inline asm
	st.global.f32 [%rd393], %f2517;
	// end inline asm
	ld.volatile.shared.f32 	%f2518, [%r16+80];
	add.s64 	%rd394, %rd374, 80;
	// begin inline asm
	st.global.f32 [%rd394], %f2518;
	// end inline asm
	ld.volatile.shared.f32 	%f2519, [%r16+84];
	add.s64 	%rd395, %rd374, 84;
	// begin inline asm
	st.global.f32 [%rd395], %f2519;
	// end inline asm
	ld.volatile.shared.f32 	%f2520, [%r16+88];
	add.s64 	%rd396, %rd374, 88;
	// begin inline asm
	st.global.f32 [%rd396], %f2520;
	// end inline asm
	ld.volatile.shared.f32 	%f2521, [%r16+92];
	add.s64 	%rd397, %rd374, 92;
	// begin inline asm
	st.global.f32 [%rd397], %f2521;
	// end inline asm
	ld.volatile.shared.f32 	%f2522, [%r16+96];
	add.s64 	%rd398, %rd374, 96;
	// begin inline asm
	st.global.f32 [%rd398], %f2522;
	// end inline asm
	ld.volatile.shared.f32 	%f2523, [%r16+100];
	add.s64 	%rd399, %rd374, 100;
	// begin inline asm
	st.global.f32 [%rd399], %f2523;
	// end inline asm
	ld.volatile.shared.f32 	%f2524, [%r16+104];
	add.s64 	%rd400, %rd374, 104;
	// begin inline asm
	st.global.f32 [%rd400], %f2524;
	// end inline asm
	ld.volatile.shared.f32 	%f2525, [%r16+108];
	add.s64 	%rd401, %rd374, 108;
	// begin inline asm
	st.global.f32 [%rd401], %f2525;
	// end inline asm
	ld.volatile.shared.f32 	%f2526, [%r16+112];
	add.s64 	%rd402, %rd374, 112;
	// begin inline asm
	st.global.f32 [%rd402], %f2526;
	// end inline asm
	ld.volatile.shared.f32 	%f2527, [%r16+116];
	add.s64 	%rd403, %rd374, 116;
	// begin inline asm
	st.global.f32 [%rd403], %f2527;
	// end inline asm
	ld.volatile.shared.f32 	%f2528, [%r16+120];
	add.s64 	%rd404, %rd374, 120;
	// begin inline asm
	st.global.f32 [%rd404], %f2528;
	// end inline asm
	ld.volatile.shared.f32 	%f2529, [%r16+124];
	add.s64 	%rd405, %rd374, 124;
	// begin inline asm
	st.global.f32 [%rd405], %f2529;
	// end inline asm
	ld.volatile.shared.f32 	%f2530, [%r16+128];
	add.s64 	%rd406, %rd374, 128;
	// begin inline asm
	st.global.f32 [%rd406], %f2530;
	// end inline asm
	ld.volatile.shared.f32 	%f2531, [%r16+132];
	add.s64 	%rd407, %rd374, 132;
	// begin inline asm
	st.global.f32 [%rd407], %f2531;
	// end inline asm
	ld.volatile.shared.f32 	%f2532, [%r16+136];
	add.s64 	%rd408, %rd374, 136;
	// begin inline asm
	st.global.f32 [%rd408], %f2532;
	// end inline asm
	ld.volatile.shared.f32 	%f2533, [%r16+140];
	add.s64 	%rd409, %rd374, 140;
	// begin inline asm
	st.global.f32 [%rd409], %f2533;
	// end inline asm
	ld.volatile.shared.f32 	%f2534, [%r16+144];
	add.s64 	%rd410, %rd374, 144;
	// begin inline asm
	st.global.f32 [%rd410], %f2534;
	// end inline asm
	ld.volatile.shared.f32 	%f2535, [%r16+148];
	add.s64 	%rd411, %rd374, 148;
	// begin inline asm
	st.global.f32 [%rd411], %f2535;
	// end inline asm
	ld.volatile.shared.f32 	%f2536, [%r16+152];
	add.s64 	%rd412, %rd374, 152;
	// begin inline asm
	st.global.f32 [%rd412], %f2536;
	// end inline asm
	ld.volatile.shared.f32 	%f2537, [%r16+156];
	add.s64 	%rd413, %rd374, 156;
	// begin inline asm
	st.global.f32 [%rd413], %f2537;
	// end inline asm
	ld.volatile.shared.f32 	%f2538, [%r16+160];
	add.s64 	%rd414, %rd374, 160;
	// begin inline asm
	st.global.f32 [%rd414], %f2538;
	// end inline asm
	ld.volatile.shared.f32 	%f2539, [%r16+164];
	add.s64 	%rd415, %rd374, 164;
	// begin inline asm
	st.global.f32 [%rd415], %f2539;
	// end inline asm
	ld.volatile.shared.f32 	%f2540, [%r16+168];
	add.s64 	%rd416, %rd374, 168;
	// begin inline asm
	st.global.f32 [%rd416], %f2540;
	// end inline asm
	ld.volatile.shared.f32 	%f2541, [%r16+172];
	add.s64 	%rd417, %rd374, 172;
	// begin inline asm
	st.global.f32 [%rd417], %f2541;
	// end inline asm
	ld.volatile.shared.f32 	%f2542, [%r16+176];
	add.s64 	%rd418, %rd374, 176;
	// begin inline asm
	st.global.f32 [%rd418], %f2542;
	// end inline asm
	ld.volatile.shared.f32 	%f2543, [%r16+180];
	add.s64 	%rd419, %rd374, 180;
	// begin inline asm
	st.global.f32 [%rd419], %f2543;
	// end inline asm
	ld.volatile.shared.f32 	%f2544, [%r16+184];
	add.s64 	%rd420, %rd374, 184;
	// begin inline asm
	st.global.f32 [%rd420], %f2544;
	// end inline asm
	ld.volatile.shared.f32 	%f2545, [%r16+188];
	add.s64 	%rd421, %rd374, 188;
	// begin inline asm
	st.global.f32 [%rd421], %f2545;
	// end inline asm
	bar.sync 	0;
	add.s64 	%rd422, %rd374, 192;
	ld.shared.f32 	%f2546, [%r4];
	// begin inline asm
	st.global.f32 [%rd422], %f2546;
	// end inline asm
	add.s64 	%rd423, %rd374, 196;
	ld.shared.f32 	%f2547, [%r4+4];
	// begin inline asm
	st.global.f32 [%rd423], %f2547;
	// end inline asm
	add.s64 	%rd424, %rd374, 200;
	ld.shared.f32 	%f2548, [%r4+8];
	// begin inline asm
	st.global.f32 [%rd424], %f2548;
	// end inline asm
	add.s64 	%rd425, %rd374, 204;
	ld.shared.f32 	%f2549, [%r4+12];
	// begin inline asm
	st.global.f32 [%rd425], %f2549;
	// end inline asm
	ld.shared.v4.f32 	{%f2572, %f2573, %f2574, %f2575}, [%r312+4096];
	setp.gt.f32 	%p792, %f2572, 0f3F000000;
	selp.f32 	%f2576, 0f3F800000, 0f00000000, %p792;
	setp.gt.f32 	%p793, %f2573, 0f3F000000;
	add.f32 	%f2577, %f2576, 0f3F800000;
	selp.f32 	%f2578, %f2577, %f2576, %p793;
	setp.gt.f32 	%p794, %f2574, 0f3F000000;
	add.f32 	%f2579, %f2578, 0f3F800000;
	selp.f32 	%f2580, %f2579, %f2578, %p794;
	setp.gt.f32 	%p795, %f2575, 0f3F000000;
	add.f32 	%f2581, %f2580, 0f3F800000;
	selp.f32 	%f2582, %f2581, %f2580, %p795;
	ld.shared.v4.f32 	{%f2583, %f2584, %f2585, %f2586}, [%r312+4112];
	setp.gt.f32 	%p796, %f2583, 0f3F000000;
	add.f32 	%f2587, %f2582, 0f3F800000;
	selp.f32 	%f2588, %f2587, %f2582, %p796;
	setp.gt.f32 	%p797, %f2584, 0f3F000000;
	add.f32 	%f2589, %f2588, 0f3F800000;
	selp.f32 	%f2590, %f2589, %f2588, %p797;
	setp.gt.f32 	%p798, %f2585, 0f3F000000;
	add.f32 	%f2591, %f2590, 0f3F800000;
	selp.f32 	%f2592, %f2591, %f2590, %p798;
	setp.gt.f32 	%p799, %f2586, 0f3F000000;
	add.f32 	%f2593, %f2592, 0f3F800000;
	selp.f32 	%f2594, %f2593, %f2592, %p799;
	ld.shared.v4.f32 	{%f2595, %f2596, %f2597, %f2598}, [%r312+4128];
	setp.gt.f32 	%p800, %f2595, 0f3F000000;
	add.f32 	%f2599, %f2594, 0f3F800000;
	selp.f32 	%f2600, %f2599, %f2594, %p800;
	setp.gt.f32 	%p801, %f2596, 0f3F000000;
	add.f32 	%f2601, %f2600, 0f3F800000;
	selp.f32 	%f2602, %f2601, %f2600, %p801;
	setp.gt.f32 	%p802, %f2597, 0f3F000000;
	add.f32 	%f2603, %f2602, 0f3F800000;
	selp.f32 	%f2604, %f2603, %f2602, %p802;
	setp.gt.f32 	%p803, %f2598, 0f3F000000;
	add.f32 	%f2605, %f2604, 0f3F800000;
	selp.f32 	%f2606, %f2605, %f2604, %p803;
	ld.shared.v4.f32 	{%f2607, %f2608, %f2609, %f2610}, [%r312+4144];
	setp.gt.f32 	%p804, %f2607, 0f3F000000;
	add.f32 	%f2611, %f2606, 0f3F800000;
	selp.f32 	%f2612, %f2611, %f2606, %p804;
	setp.gt.f32 	%p805, %f2608, 0f3F000000;
	add.f32 	%f2613, %f2612, 0f3F800000;
	selp.f32 	%f2614, %f2613, %f2612, %p805;
	setp.gt.f32 	%p806, %f2609, 0f3F000000;
	add.f32 	%f2615, %f2614, 0f3F800000;
	selp.f32 	%f2616, %f2615, %f2614, %p806;
	setp.gt.f32 	%p807, %f2610, 0f3F000000;
	add.f32 	%f2617, %f2616, 0f3F800000;
	selp.f32 	%f2618, %f2617, %f2616, %p807;
	ld.shared.v4.f32 	{%f2619, %f2620, %f2621, %f2622}, [%r312+4160];
	setp.gt.f32 	%p808, %f2619, 0f3F000000;
	add.f32 	%f2623, %f2618, 0f3F800000;
	selp.f32 	%f2624, %f2623, %f2618, %p808;
	setp.gt.f32 	%p809, %f2620, 0f3F000000;
	add.f32 	%f2625, %f2624, 0f3F800000;
	selp.f32 	%f2626, %f2625, %f2624, %p809;
	setp.gt.f32 	%p810, %f2621, 0f3F000000;
	add.f32 	%f2627, %f2626, 0f3F800000;
	selp.f32 	%f2628, %f2627, %f2626, %p810;
	setp.gt.f32 	%p811, %f2622, 0f3F000000;
	add.f32 	%f2629, %f2628, 0f3F800000;
	selp.f32 	%f2630, %f2629, %f2628, %p811;
	ld.shared.v4.f32 	{%f2631, %f2632, %f2633, %f2634}, [%r312+4176];
	setp.gt.f32 	%p812, %f2631, 0f3F000000;
	add.f32 	%f2635, %f2630, 0f3F800000;
	selp.f32 	%f2636, %f2635, %f2630, %p812;
	setp.gt.f32 	%p813, %f2632, 0f3F000000;
	add.f32 	%f2637, %f2636, 0f3F800000;
	selp.f32 	%f2638, %f2637, %f2636, %p813;
	setp.gt.f32 	%p814, %f2633, 0f3F000000;
	add.f32 	%f2639, %f2638, 0f3F800000;
	selp.f32 	%f2640, %f2639, %f2638, %p814;
	setp.gt.f32 	%p815, %f2634, 0f3F000000;
	add.f32 	%f2641, %f2640, 0f3F800000;
	selp.f32 	%f2642, %f2641, %f2640, %p815;
	ld.shared.v4.f32 	{%f2643, %f2644, %f2645, %f2646}, [%r312+4192];
	setp.gt.f32 	%p816, %f2643, 0f3F000000;
	add.f32 	%f2647, %f2642, 0f3F800000;
	selp.f32 	%f2648, %f2647, %f2642, %p816;
	setp.gt.f32 	%p817, %f2644, 0f3F000000;
	add.f32 	%f2649, %f2648, 0f3F800000;
	selp.f32 	%f2650, %f2649, %f2648, %p817;
	setp.gt.f32 	%p818, %f2645, 0f3F000000;
	add.f32 	%f2651, %f2650, 0f3F800000;
	selp.f32 	%f2652, %f2651, %f2650, %p818;
	setp.gt.f32 	%p819, %f2646, 0f3F000000;
	add.f32 	%f2653, %f2652, 0f3F800000;
	selp.f32 	%f2654, %f2653, %f2652, %p819;
	ld.shared.v4.f32 	{%f2655, %f2656, %f2657, %f2658}, [%r312+4208];
	setp.gt.f32 	%p820, %f2655, 0f3F000000;
	add.f32 	%f2659, %f2654, 0f3F800000;
	selp.f32 	%f2660, %f2659, %f2654, %p820;
	setp.gt.f32 	%p821, %f2656, 0f3F000000;
	add.f32 	%f2661, %f2660, 0f3F800000;
	selp.f32 	%f2662, %f2661, %f2660, %p821;
	setp.gt.f32 	%p822, %f2657, 0f3F000000;
	add.f32 	%f2663, %f2662, 0f3F800000;
	selp.f32 	%f2664, %f2663, %f2662, %p822;
	setp.gt.f32 	%p823, %f2658, 0f3F000000;
	add.f32 	%f2665, %f2664, 0f3F800000;
	selp.f32 	%f2666, %f2665, %f2664, %p823;
	add.s64 	%rd426, %rd374, 208;
	mul.f32 	%f2550, %f2666, 0f3D000000;
	// begin inline asm
	st.global.f32 [%rd426], %f2550;
	// end inline asm
	ld.shared.f32 	%f2667, [%r5+-10752];
	ld.shared.f32 	%f2668, [%r5+-10624];
	sub.f32 	%f2551, %f2667, %f2668;
	add.s64 	%rd427, %rd374, 212;
	// begin inline asm
	st.global.f32 [%rd427], %f2551;
	// end inline asm
	ld.shared.f32 	%f2669, [%r5+-512];
	ld.shared.f32 	%f2670, [%r5+-11264];
	mul.f32 	%f2552, %f2669, %f2670;
	add.s64 	%rd428, %rd374, 216;
	// begin inline asm
	st.global.f32 [%rd428], %f2552;
	// end inline asm
	ld.shared.f32 	%f2671, [%r5+-11136];
	ld.shared.f32 	%f2672, [%r5+-11008];
	add.f32 	%f2673, %f2672, 0f3DCCCCCD;
	div.rn.f32 	%f2553, %f2671, %f2673;
	add.s64 	%rd429, %rd374, 220;
	// begin inline asm
	st.global.f32 [%rd429], %f2553;
	// end inline asm
	ld.volatile.shared.f32 	%f2674, [_ZZ27mega_fused_pocket_detectionE4smem+8960];
	max.f32 	%f2675, %f2674, 0f00000000;
	ld.volatile.shared.f32 	%f2676, [_ZZ27mega_fused_pocket_detectionE4smem+8964];
	max.f32 	%f2677, %f2675, %f2676;
	ld.volatile.shared.f32 	%f2678, [_ZZ27mega_fused_pocket_detectionE4smem+8968];
	max.f32 	%f2679, %f2677, %f2678;
	ld.volatile.shared.f32 	%f2680, [_ZZ27mega_fused_pocket_detectionE4smem+8972];
	max.f32 	%f2681, %f2679, %f2680;
	ld.volatile.shared.f32 	%f2682, [_ZZ27mega_fused_pocket_detectionE4smem+8976];
	max.f32 	%f2683, %f2681, %f2682;
	ld.volatile.shared.f32 	%f2684, [_ZZ27mega_fused_pocket_detectionE4smem+8980];
	max.f32 	%f2685, %f2683, %f2684;
	ld.volatile.shared.f32 	%f2686, [_ZZ27mega_fused_pocket_detectionE4smem+8984];
	max.f32 	%f2687, %f2685, %f2686;
	ld.volatile.shared.f32 	%f2688, [_ZZ27mega_fused_pocket_detectionE4smem+8988];
	max.f32 	%f2689, %f2687, %f2688;
	ld.volatile.shared.f32 	%f2690, [_ZZ27mega_fused_pocket_detectionE4smem+8992];
	max.f32 	%f2691, %f2689, %f2690;
	ld.volatile.shared.f32 	%f2692, [_ZZ27mega_fused_pocket_detectionE4smem+8996];
	max.f32 	%f2693, %f2691, %f2692;
	ld.volatile.shared.f32 	%f2694, [_ZZ27mega_fused_pocket_detectionE4smem+9000];
	max.f32 	%f2695, %f2693, %f2694;
	ld.volatile.shared.f32 	%f2696, [_ZZ27mega_fused_pocket_detectionE4smem+9004];
	max.f32 	%f2697, %f2695, %f2696;
	ld.volatile.shared.f32 	%f2698, [_ZZ27mega_fused_pocket_detectionE4smem+9008];
	max.f32 	%f2699, %f2697, %f2698;
	ld.volatile.shared.f32 	%f2700, [_ZZ27mega_fused_pocket_detectionE4smem+9012];
	max.f32 	%f2701, %f2699, %f2700;
	ld.volatile.shared.f32 	%f2702, [_ZZ27mega_fused_pocket_detectionE4smem+9016];
	max.f32 	%f2703, %f2701, %f2702;
	ld.volatile.shared.f32 	%f2704, [_ZZ27mega_fused_pocket_detectionE4smem+9020];
	max.f32 	%f2705, %f2703, %f2704;
	ld.volatile.shared.f32 	%f2706, [_ZZ27mega_fused_pocket_detectionE4smem+9024];
	max.f32 	%f2707, %f2705, %f2706;
	ld.volatile.shared.f32 	%f2708, [_ZZ27mega_fused_pocket_detectionE4smem+9028];
	max.f32 	%f2709, %f2707, %f2708;
	ld.volatile.shared.f32 	%f2710, [_ZZ27mega_fused_pocket_detectionE4smem+9032];
	max.f32 	%f2711, %f2709, %f2710;
	ld.volatile.shared.f32 	%f2712, [_ZZ27mega_fused_pocket_detectionE4smem+9036];
	max.f32 	%f2713, %f2711, %f2712;
	ld.volatile.shared.f32 	%f2714, [_ZZ27mega_fused_pocket_detectionE4smem+9040];
	max.f32 	%f2715, %f2713, %f2714;
	ld.volatile.shared.f32 	%f2716, [_ZZ27mega_fused_pocket_detectionE4smem+9044];
	max.f32 	%f2717, %f2715, %f2716;
	ld.volatile.shared.f32 	%f2718, [_ZZ27mega_fused_pocket_detectionE4smem+9048];
	max.f32 	%f2719, %f2717, %f2718;
	ld.volatile.shared.f32 	%f2720, [_ZZ27mega_fused_pocket_detectionE4smem+9052];
	max.f32 	%f2721, %f2719, %f2720;
	ld.volatile.shared.f32 	%f2722, [_ZZ27mega_fused_pocket_detectionE4smem+9056];
	max.f32 	%f2723, %f2721, %f2722;
	ld.volatile.shared.f32 	%f2724, [_ZZ27mega_fused_pocket_detectionE4smem+9060];
	max.f32 	%f2725, %f2723, %f2724;
	ld.volatile.shared.f32 	%f2726, [_ZZ27mega_fused_pocket_detectionE4smem+9064];
	max.f32 	%f2727, %f2725, %f2726;
	ld.volatile.shared.f32 	%f2728, [_ZZ27mega_fused_pocket_detectionE4smem+9068];
	max.f32 	%f2729, %f2727, %f2728;
	ld.volatile.shared.f32 	%f2730, [_ZZ27mega_fused_pocket_detectionE4smem+9072];
	max.f32 	%f2731, %f2729, %f2730;
	ld.volatile.shared.f32 	%f2732, [_ZZ27mega_fused_pocket_detectionE4smem+9076];
	max.f32 	%f2733, %f2731, %f2732;
	ld.volatile.shared.f32 	%f2734, [_ZZ27mega_fused_pocket_detectionE4smem+9080];
	max.f32 	%f2735, %f2733, %f2734;
	ld.volatile.shared.f32 	%f2736, [_ZZ27mega_fused_pocket_detectionE4smem+9084];
	max.f32 	%f2737, %f2735, %f2736;
	ld.volatile.shared.f32 	%f2738, [%r5+-10880];
	add.s64 	%rd430, %rd374, 224;
	add.f32 	%f2739, %f2737, 0f322BCC77;
	div.rn.f32 	%f2554, %f2738, %f2739;
	// begin inline asm
	st.global.f32 [%rd430], %f2554;
	// end inline asm
	ld.volatile.shared.f32 	%f2740, [%r5+-10624];
	add.s64 	%rd431, %rd374, 228;
	abs.f32 	%f2555, %f2740;
	// begin inline asm
	st.global.f32 [%rd431], %f2555;
	// end inline asm
	ld.volatile.shared.f32 	%f2556, [%r5+-10752];
	add.s64 	%rd432, %rd374, 232;
	// begin inline asm
	st.global.f32 [%rd432], %f2556;
	// end inline asm
	ld.volatile.shared.f32 	%f2557, [%r5+-11264];
	add.s64 	%rd433, %rd374, 236;
	// begin inline asm
	st.global.f32 [%rd433], %f2557;
	// end inline asm
	ld.volatile.shared.f32 	%f2558, [%r5+-11136];
	add.s64 	%rd434, %rd374, 240;
	// begin inline asm
	st.global.f32 [%rd434], %f2558;
	// end inline asm
	ld.volatile.shared.f32 	%f2559, [%r5+-11008];
	add.s64 	%rd435, %rd374, 244;
	// begin inline asm
	st.global.f32 [%rd435], %f2559;
	// end inline asm
	ld.volatile.shared.f32 	%f2560, [%r5+-512];
	add.s64 	%rd436, %rd374, 248;
	// begin inline asm
	st.global.f32 [%rd436], %f2560;
	// end inline asm
	ld.volatile.shared.f32 	%f2561, [%r5+-384];
	add.s64 	%rd437, %rd374, 252;
	// begin inline asm
	st.global.f32 [%rd437], %f2561;
	// end inline asm
	add.s64 	%rd438, %rd374, 256;
	ld.shared.u32 	%r2061, [%r5+-256];
	popc.b32 	%r2062, %r2061;
	cvt.rn.f32.u32 	%f2741, %r2062;
	mul.f32 	%f2562, %f2741, 0f3E800000;
	// begin inline asm
	st.global.f32 [%rd438], %f2562;
	// end inline asm
	add.s64 	%rd439, %rd374, 260;
	ld.shared.u32 	%r2063, [%r5+-128];
	cvt.rn.f32.s32 	%f2742, %r2063;
	mul.f32 	%f2563, %f2742, 0f3F000000;
	// begin inline asm
	st.global.f32 [%rd439], %f2563;
	// end inline asm
	add.s64 	%rd440, %rd374, 264;
	ld.shared.u32 	%r2064, [%r5];
	cvt.rn.f32.s32 	%f2564, %r2064;
	// begin inline asm
	st.global.f32 [%rd440], %f2564;
	// end inline asm
	ld.shared.v4.f32 	{%f2743, %f2744, %f2745, %f2746}, [_ZZ27mega_fused_pocket_detectionE4smem+20096];
	max.f32 	%f2747, %f2743, 0f00000000;
	max.f32 	%f2748, %f2747, %f2744;
	max.f32 	%f2749, %f2748, %f2745;
	max.f32 	%f2750, %f2749, %f2746;
	ld.shared.v4.f32 	{%f2751, %f2752, %f2753, %f2754}, [_ZZ27mega_fused_pocket_detectionE4smem+20112];
	max.f32 	%f2755, %f2750, %f2751;
	max.f32 	%f2756, %f2755, %f2752;
	max.f32 	%f2757, %f2756, %f2753;
	max.f32 	%f2758, %f2757, %f2754;
	ld.shared.v4.f32 	{%f2759, %f2760, %f2761, %f2762}, [_ZZ27mega_fused_pocket_detectionE4smem+20128];
	max.f32 	%f2763, %f2758, %f2759;
	max.f32 	%f2764, %f2763, %f2760;
	max.f32 	%f2765, %f2764, %f2761;
	max.f32 	%f2766, %f2765, %f2762;
	ld.shared.v4.f32 	{%f2767, %f2768, %f2769, %f2770}, [_ZZ27mega_fused_pocket_detectionE4smem+20144];
	max.f32 	%f2771, %f2766, %f2767;
	max.f32 	%f2772, %f2771, %f2768;
	max.f32 	%f2773, %f2772, %f2769;
	max.f32 	%f2774, %f2773, %f2770;
	ld.shared.v4.f32 	{%f2775, %f2776, %f2777, %f2778}, [_ZZ27mega_fused_pocket_detectionE4smem+20160];
	max.f32 	%f2779, %f2774, %f2775;
	max.f32 	%f2780, %f2779, %f2776;
	max.f32 	%f2781, %f2780, %f2777;
	max.f32 	%f2782, %f2781, %f2778;
	ld.shared.v4.f32 	{%f2783, %f2784, %f2785, %f2786}, [_ZZ27mega_fused_pocket_detectionE4smem+20176];
	max.f32 	%f2787, %f2782, %f2783;
	max.f32 	%f2788, %f2787, %f2784;
	max.f32 	%f2789, %f2788, %f2785;
	max.f32 	%f2790, %f2789, %f2786;
	ld.shared.v4.f32 	{%f2791, %f2792, %f2793, %f2794}, [_ZZ27mega_fused_pocket_detectionE4smem+20192];
	max.f32 	%f2795, %f2790, %f2791;
	max.f32 	%f2796, %f2795, %f2792;
	max.f32 	%f2797, %f2796, %f2793;
	max.f32 	%f2798, %f2797, %f2794;
	ld.shared.v4.f32 	{%f2799, %f2800, %f2801, %f2802}, [_ZZ27mega_fused_pocket_detectionE4smem+20208];
	max.f32 	%f2803, %f2798, %f2799;
	max.f32 	%f2804, %f2803, %f2800;
	max.f32 	%f2805, %f2804, %f2801;
	max.f32 	%f2806, %f2805, %f2802;
	add.s64 	%rd441, %rd374, 268;
	ld.shared.f32 	%f2807, [%r5+256];
	add.f32 	%f2808, %f2806, 0f322BCC77;
	div.rn.f32 	%f2565, %f2807, %f2808;
	// begin inline asm
	st.global.f32 [%rd441], %f2565;
	// end inline asm
	ld.shared.v4.f32 	{%f2809, %f2810, %f2811, %f2812}, [%r312+4096];
	setp.gt.f32 	%p824, %f2809, 0f3DCCCCCD;
	add.f32 	%f2813, %f2809, 0f00000000;
	max.f32 	%f2814, %f2809, 0f00000000;
	selp.f32 	%f2815, %f2813, 0f00000000, %p824;
	selp.f32 	%f2816, %f2814, 0f00000000, %p824;
	selp.u32 	%r2065, 1, 0, %p824;
	setp.gt.f32 	%p825, %f2810, 0f3DCCCCCD;
	add.f32 	%f2817, %f2815, %f2810;
	max.f32 	%f2818, %f2816, %f2810;
	selp.f32 	%f2819, %f2817, %f2815, %p825;
	selp.f32 	%f2820, %f2818, %f2816, %p825;
	selp.u32 	%r2066, 1, 0, %p825;
	add.s32 	%r2067, %r2065, %r2066;
	setp.gt.f32 	%p826, %f2811, 0f3DCCCCCD;
	add.f32 	%f2821, %f2819, %f2811;
	max.f32 	%f2822, %f2820, %f2811;
	selp.f32 	%f2823, %f2821, %f2819, %p826;
	selp.f32 	%f2824, %f2822, %f2820, %p826;
	selp.u32 	%r2068, 1, 0, %p826;
	add.s32 	%r2069, %r2067, %r2068;
	setp.gt.f32 	%p827, %f2812, 0f3DCCCCCD;
	add.f32 	%f2825, %f2823, %f2812;
	max.f32 	%f2826, %f2824, %f2812;
	selp.f32 	%f2827, %f2825, %f2823, %p827;
	selp.f32 	%f2828, %f2826, %f2824, %p827;
	selp.u32 	%r2070, 1, 0, %p827;
	add.s32 	%r2071, %r2069, %r2070;
	ld.shared.v4.f32 	{%f2829, %f2830, %f2831, %f2832}, [%r312+4112];
	setp.gt.f32 	%p828, %f2829, 0f3DCCCCCD;
	add.f32 	%f2833, %f2827, %f2829;
	max.f32 	%f2834, %f2828, %f2829;
	selp.f32 	%f2835, %f2833, %f2827, %p828;
	selp.f32 	%f2836, %f2834, %f2828, %p828;
	selp.u32 	%r2072, 1, 0, %p828;
	add.s32 	%r2073, %r2071, %r2072;
	setp.gt.f32 	%p829, %f2830, 0f3DCCCCCD;
	add.f32 	%f2837, %f2835, %f2830;
	max.f32 	%f2838, %f2836, %f2830;
	selp.f32 	%f2839, %f2837, %f2835, %p829;
	selp.f32 	%f2840, %f2838, %f2836, %p829;
	selp.u32 	%r2074, 1, 0, %p829;
	add.s32 	%r2075, %r2073, %r2074;
	setp.gt.f32 	%p830, %f2831, 0f3DCCCCCD;
	add.f32 	%f2841, %f2839, %f2831;
	max.f32 	%f2842, %f2840, %f2831;
	selp.f32 	%f2843, %f2841, %f2839, %p830;
	selp.f32 	%f2844, %f2842, %f2840, %p830;
	selp.u32 	%r2076, 1, 0, %p830;
	add.s32 	%r2077, %r2075, %r2076;
	setp.gt.f32 	%p831, %f2832, 0f3DCCCCCD;
	add.f32 	%f2845, %f2843, %f2832;
	max.f32 	%f2846, %f2844, %f2832;
	selp.f32 	%f2847, %f2845, %f2843, %p831;
	selp.f32 	%f2848, %f2846, %f2844, %p831;
	selp.u32 	%r2078, 1, 0, %p831;
	add.s32 	%r2079, %r2077, %r2078;
	ld.shared.v4.f32 	{%f2849, %f2850, %f2851, %f2852}, [%r312+4128];
	setp.gt.f32 	%p832, %f2849, 0f3DCCCCCD;
	add.f32 	%f2853, %f2847, %f2849;
	max.f32 	%f2854, %f2848, %f2849;
	selp.f32 	%f2855, %f2853, %f2847, %p832;
	selp.f32 	%f2856, %f2854, %f2848, %p832;
	selp.u32 	%r2080, 1, 0, %p832;
	add.s32 	%r2081, %r2079, %r2080;
	setp.gt.f32 	%p833, %f2850, 0f3DCCCCCD;
	add.f32 	%f2857, %f2855, %f2850;
	max.f32 	%f2858, %f2856, %f2850;
	selp.f32 	%f2859, %f2857, %f2855, %p833;
	selp.f32 	%f2860, %f2858, %f2856, %p833;
	selp.u32 	%r2082, 1, 0, %p833;
	add.s32 	%r2083, %r2081, %r2082;
	setp.gt.f32 	%p834, %f2851, 0f3DCCCCCD;
	add.f32 	%f2861, %f2859, %f2851;
	max.f32 	%f2862, %f2860, %f2851;
	selp.f32 	%f2863, %f2861, %f2859, %p834;
	selp.f32 	%f2864, %f2862, %f2860, %p834;
	selp.u32 	%r2084, 1, 0, %p834;
	add.s32 	%r2085, %r2083, %r2084;
	setp.gt.f32 	%p835, %f2852, 0f3DCCCCCD;
	add.f32 	%f2865, %f2863, %f2852;
	max.f32 	%f2866, %f2864, %f2852;
	selp.f32 	%f2867, %f2865, %f2863, %p835;
	selp.f32 	%f2868, %f2866, %f2864, %p835;
	selp.u32 	%r2086, 1, 0, %p835;
	add.s32 	%r2087, %r2085, %r2086;
	ld.shared.v4.f32 	{%f2869, %f2870, %f2871, %f2872}, [%r312+4144];
	setp.gt.f32 	%p836, %f2869, 0f3DCCCCCD;
	add.f32 	%f2873, %f2867, %f2869;
	max.f32 	%f2874, %f2868, %f2869;
	selp.f32 	%f2875, %f2873, %f2867, %p836;
	selp.f32 	%f2876, %f2874, %f2868, %p836;
	selp.u32 	%r2088, 1, 0, %p836;
	add.s32 	%r2089, %r2087, %r2088;
	setp.gt.f32 	%p837, %f2870, 0f3DCCCCCD;
	add.f32 	%f2877, %f2875, %f2870;
	max.f32 	%f2878, %f2876, %f2870;
	selp.f32 	%f2879, %f2877, %f2875, %p837;
	selp.f32 	%f2880, %f2878, %f2876, %p837;
	selp.u32 	%r2090, 1, 0, %p837;
	add.s32 	%r2091, %r2089, %r2090;
	setp.gt.f32 	%p838, %f2871, 0f3DCCCCCD;
	add.f32 	%f2881, %f2879, %f2871;
	max.f32 	%f2882, %f2880, %f2871;
	selp.f32 	%f2883, %f2881, %f2879, %p838;
	selp.f32 	%f2884, %f2882, %f2880, %p838;
	selp.u32 	%r2092, 1, 0, %p838;
	add.s32 	%r2093, %r2091, %r2092;
	setp.gt.f32 	%p839, %f2872, 0f3DCCCCCD;
	add.f32 	%f2885, %f2883, %f2872;
	max.f32 	%f2886, %f2884, %f2872;
	selp.f32 	%f2887, %f2885, %f2883, %p839;
	selp.f32 	%f2888, %f2886, %f2884, %p839;
	selp.u32 	%r2094, 1, 0, %p839;
	add.s32 	%r2095, %r2093, %r2094;
	ld.shared.v4.f32 	{%f2889, %f2890, %f2891, %f2892}, [%r312+4160];
	setp.gt.f32 	%p840, %f2889, 0f3DCCCCCD;
	add.f32 	%f2893, %f2887, %f2889;
	max.f32 	%f2894, %f2888, %f2889;
	selp.f32 	%f2895, %f2893, %f2887, %p840;
	selp.f32 	%f2896, %f2894, %f2888, %p840;
	selp.u32 	%r2096, 1, 0, %p840;
	add.s32 	%r2097, %r2095, %r2096;
	setp.gt.f32 	%p841, %f2890, 0f3DCCCCCD;
	add.f32 	%f2897, %f2895, %f2890;
	max.f32 	%f2898, %f2896, %f2890;
	selp.f32 	%f2899, %f2897, %f2895, %p841;
	selp.f32 	%f2900, %f2898, %f2896, %p841;
	selp.u32 	%r2098, 1, 0, %p841;
	add.s32 	%r2099, %r2097, %r2098;
	setp.gt.f32 	%p842, %f2891, 0f3DCCCCCD;
	add.f32 	%f2901, %f2899, %f2891;
	max.f32 	%f2902, %f2900, %f2891;
	selp.f32 	%f2903, %f2901, %f2899, %p842;
	selp.f32 	%f2904, %f2902, %f2900, %p842;
	selp.u32 	%r2100, 1, 0, %p842;
	add.s32 	%r2101, %r2099, %r2100;
	setp.gt.f32 	%p843, %f2892, 0f3DCCCCCD;
	add.f32 	%f2905, %f2903, %f2892;
	max.f32 	%f2906, %f2904, %f2892;
	selp.f32 	%f2907, %f2905, %f2903, %p843;
	selp.f32 	%f2908, %f2906, %f2904, %p843;
	selp.u32 	%r2102, 1, 0, %p843;
	add.s32 	%r2103, %r2101, %r2102;
	ld.shared.v4.f32 	{%f2909, %f2910, %f2911, %f2912}, [%r312+4176];
	setp.gt.f32 	%p844, %f2909, 0f3DCCCCCD;
	add.f32 	%f2913, %f2907, %f2909;
	max.f32 	%f2914, %f2908, %f2909;
	selp.f32 	%f2915, %f2913, %f2907, %p844;
	selp.f32 	%f2916, %f2914, %f2908, %p844;
	selp.u32 	%r2104, 1, 0, %p844;
	add.s32 	%r2105, %r2103, %r2104;
	setp.gt.f32 	%p845, %f2910, 0f3DCCCCCD;
	add.f32 	%f2917, %f2915, %f2910;
	max.f32 	%f2918, %f2916, %f2910;
	selp.f32 	%f2919, %f2917, %f2915, %p845;
	selp.f32 	%f2920, %f2918, %f2916, %p845;
	selp.u32 	%r2106, 1, 0, %p845;
	add.s32 	%r2107, %r2105, %r2106;
	setp.gt.f32 	%p846, %f2911, 0f3DCCCCCD;
	add.f32 	%f2921, %f2919, %f2911;
	max.f32 	%f2922, %f2920, %f2911;
	selp.f32 	%f2923, %f2921, %f2919, %p846;
	selp.f32 	%f2924, %f2922, %f2920, %p846;
	selp.u32 	%r2108, 1, 0, %p846;
	add.s32 	%r2109, %r2107, %r2108;
	setp.gt.f32 	%p847, %f2912, 0f3DCCCCCD;
	add.f32 	%f2925, %f2923, %f2912;
	max.f32 	%f2926, %f2924, %f2912;
	selp.f32 	%f2927, %f2925, %f2923, %p847;
	selp.f32 	%f2928, %f2926, %f2924, %p847;
	selp.u32 	%r2110, 1, 0, %p847;
	add.s32 	%r2111, %r2109, %r2110;
	ld.shared.v4.f32 	{%f2929, %f2930, %f2931, %f2932}, [%r312+4192];
	setp.gt.f32 	%p848, %f2929, 0f3DCCCCCD;
	add.f32 	%f2933, %f2927, %f2929;
	max.f32 	%f2934, %f2928, %f2929;
	selp.f32 	%f2935, %f2933, %f2927, %p848;
	selp.f32 	%f2936, %f2934, %f2928, %p848;
	selp.u32 	%r2112, 1, 0, %p848;
	add.s32 	%r2113, %r2111, %r2112;
	setp.gt.f32 	%p849, %f2930, 0f3DCCCCCD;
	add.f32 	%f2937, %f2935, %f2930;
	max.f32 	%f2938, %f2936, %f2930;
	selp.f32 	%f2939, %f2937, %f2935, %p849;
	selp.f32 	%f2940, %f2938, %f2936, %p849;
	selp.u32 	%r2114, 1, 0, %p849;
	add.s32 	%r2115, %r2113, %r2114;
	setp.gt.f32 	%p850, %f2931, 0f3DCCCCCD;
	add.f32 	%f2941, %f2939, %f2931;
	max.f32 	%f2942, %f2940, %f2931;
	selp.f32 	%f2943, %f2941, %f2939, %p850;
	selp.f32 	%f2944, %f2942, %f2940, %p850;
	selp.u32 	%r2116, 1, 0, %p850;
	add.s32 	%r2117, %r2115, %r2116;
	setp.gt.f32 	%p851, %f2932, 0f3DCCCCCD;
	add.f32 	%f2945, %f2943, %f2932;
	max.f32 	%f2946, %f2944, %f2932;
	selp.f32 	%f2947, %f2945, %f2943, %p851;
	selp.f32 	%f2948, %f2946, %f2944, %p851;
	selp.u32 	%r2118, 1, 0, %p851;
	add.s32 	%r2119, %r2117, %r2118;
	ld.shared.v4.f32 	{%f2949, %f2950, %f2951, %f2952}, [%r312+4208];
	setp.gt.f32 	%p852, %f2949, 0f3DCCCCCD;
	add.f32 	%f2953, %f2947, %f2949;
	max.f32 	%f2954, %f2948, %f2949;
	selp.f32 	%f2955, %f2953, %f2947, %p852;
	selp.f32 	%f2956, %f2954, %f2948, %p852;
	selp.u32 	%r2120, 1, 0, %p852;
	add.s32 	%r2121, %r2119, %r2120;
	setp.gt.f32 	%p853, %f2950, 0f3DCCCCCD;
	add.f32 	%f2957, %f2955, %f2950;
	max.f32 	%f2958, %f2956, %f2950;
	selp.f32 	%f2959, %f2957, %f2955, %p853;
	selp.f32 	%f2960, %f2958, %f2956, %p853;
	selp.u32 	%r2122, 1, 0, %p853;
	add.s32 	%r2123, %r2121, %r2122;
	setp.gt.f32 	%p854, %f2951, 0f3DCCCCCD;
	add.f32 	%f2961, %f2959, %f2951;
	max.f32 	%f2962, %f2960, %f2951;
	selp.f32 	%f2963, %f2961, %f2959, %p854;
	selp.f32 	%f2964, %f2962, %f2960, %p854;
	selp.u32 	%r2124, 1, 0, %p854;
	add.s32 	%r2125, %r2123, %r2124;
	setp.gt.f32 	%p855, %f2952, 0f3DCCCCCD;
	add.f32 	%f2965, %f2963, %f2952;
	max.f32 	%f2966, %f2964, %f2952;
	selp.f32 	%f2566, %f2965, %f2963, %p855;
	selp.f32 	%f2567, %f2966, %f2964, %p855;
	selp.u32 	%r2126, 1, 0, %p855;
	add.s32 	%r762, %r2125, %r2126;
	add.s64 	%rd442, %rd374, 272;
	// begin inline asm
	st.global.f32 [%rd442], %f2566;
	// end inline asm
	add.s64 	%rd443, %rd374, 276;
	// begin inline asm
	st.global.f32 [%rd443], %f2567;
	// end inline asm
	add.s64 	%rd444, %rd374, 280;
	cvt.rn.f32.u32 	%f2967, %r762;
	mul.f32 	%f2568, %f2967, 0f3D000000;
	// begin inline asm
	st.global.f32 [%rd444], %f2568;
	// end inline asm
	add.s64 	%rd445, %rd374, 284;
	setp.eq.s32 	%p856, %r762, 0;
	div.rn.f32 	%f2968, %f2566, %f2967;
	selp.f32 	%f2569, 0f00000000, %f2968, %p856;
	// begin inline asm
	st.global.f32 [%rd445], %f2569;
	// end inline asm
	mad.lo.s32 	%r2127, %r1, 96, %r4;
	add.s32 	%r763, %r2127, -17152;
	setp.eq.s32 	%p857, %r1, 0;
	mov.b32 	%r2438, 0;
	@%p857 bra 	$L__BB0_687;
	ld.shared.f32 	%f575, [%r763];
	setp.leu.f32 	%p858, %f575, 0f00000000;
	@%p858 bra 	$L__BB0_687;
	min.f32 	%f3571, %f575, 0f501502F9;
	mov.b32 	%r2438, 1;
	mov.f32 	%f3572, %f575;
$L__BB0_687:
	setp.eq.s32 	%p859, %r1, 1;
	@%p859 bra 	$L__BB0_690;
	ld.shared.f32 	%f579, [%r763+4];
	setp.leu.f32 	%p860, %f579, 0f00000000;
	@%p860 bra 	$L__BB0_690;
	min.f32 	%f3571, %f3571, %f579;
	add.f32 	%f3572, %f3572, %f579;
	add.s32 	%r2438, %r2438, 1;
$L__BB0_690:
	setp.eq.s32 	%p861, %r1, 2;
	@%p861 bra 	$L__BB0_693;
	ld.shared.f32 	%f584, [%r763+8];
	setp.leu.f32 	%p862, %f584, 0f00000000;
	@%p862 bra 	$L__BB0_693;
	min.f32 	%f3571, %f3571, %f584;
	add.f32 	%f3572, %f3572, %f584;
	add.s32 	%r2438, %r2438, 1;
$L__BB0_693:
	setp.eq.s32 	%p863, %r1, 3;
	@%p863 bra 	$L__BB0_696;
	ld.shared.f32 	%f589, [%r763+12];
	setp.leu.f32 	%p864, %f589, 0f00000000;
	@%p864 bra 	$L__BB0_696;
	min.f32 	%f3571, %f3571, %f589;
	add.f32 	%f3572, %f3572, %f589;
	add.s32 	%r2438, %r2438, 1;
$L__BB0_696:
	setp.eq.s32 	%p865, %r1, 4;
	@%p865 bra 	$L__BB0_699;
	ld.shared.f32 	%f594, [%r763+16];
	setp.leu.f32 	%p866, %f594, 0f00000000;
	@%p866 bra 	$L__BB0_699;
	min.f32 	%f3571, %f3571, %f594;
	add.f32 	%f3572, %f3572, %f594;
	add.s32 	%r2438, %r2438, 1;
$L__BB0_699:
	setp.eq.s32 	%p867, %r1, 5;
	@%p867 bra 	$L__BB0_702;
	ld.shared.f32 	%f599, [%r763+20];
	setp.leu.f32 	%p868, %f599, 0f00000000;
	@%p868 bra 	$L__BB0_702;
	min.f32 	%f3571, %f3571, %f599;
	add.f32 	%f3572, %f3572, %f599;
	add.s32 	%r2438, %r2438, 1;
$L__BB0_702:
	setp.eq.s32 	%p869, %r1, 6;
	@%p869 bra 	$L__BB0_705;
	ld.shared.f32 	%f604, [%r763+24];
	setp.leu.f32 	%p870, %f604, 0f00000000;
	@%p870 bra 	$L__BB0_705;
	min.f32 	%f3571, %f3571, %f604;
	add.f32 	%f3572, %f3572, %f604;
	add.s32 	%r2438, %r2438, 1;
$L__BB0_705:
	setp.eq.s32 	%p871, %r1, 7;
	@%p871 bra 	$L__BB0_708;
	ld.shared.f32 	%f609, [%r763+28];
	setp.leu.f32 	%p872, %f609, 0f00000000;
	@%p872 bra 	$L__BB0_708;
	min.f32 	%f3571, %f3571, %f609;
	add.f32 	%f3572, %f3572, %f609;
	add.s32 	%r2438, %r2438, 1;
$L__BB0_708:
	setp.eq.s32 	%p873, %r1, 8;
	@%p873 bra 	$L__BB0_711;
	ld.shared.f32 	%f614, [%r763+32];
	setp.leu.f32 	%p874, %f614, 0f00000000;
	@%p874 bra 	$L__BB0_711;
	min.f32 	%f3571, %f3571, %f614;
	add.f32 	%f3572, %f3572, %f614;
	add.s32 	%r2438, %r2438, 1;
$L__BB0_711:
	setp.eq.s32 	%p875, %r1, 9;
	@%p875 bra 	$L__BB0_714;
	ld.shared.f32 	%f619, [%r763+36];
	setp.leu.f32 	%p876, %f619, 0f00000000;
	@%p876 bra 	$L__BB0_714;
	min.f32 	%f3571, %f3571, %f619;
	add.f32 	%f3572, %f3572, %f619;
	add.s32 	%r2438, %r2438, 1;
$L__BB0_714:
	setp.eq.s32 	%p877, %r1, 10;
	@%p877 bra 	$L__BB0_717;
	ld.shared.f32 	%f624, [%r763+40];
	setp.leu.f32 	%p878, %f624, 0f00000000;
	@%p878 bra 	$L__BB0_717;
	min.f32 	%f3571, %f3571, %f624;
	add.f32 	%f3572, %f3572, %f624;
	add.s32 	%r2438, %r2438, 1;
$L__BB0_717:
	setp.eq.s32 	%p879, %r1, 11;
	@%p879 bra 	$L__BB0_720;
	ld.shared.f32 	%f629, [%r763+44];
	setp.leu.f32 	%p880, %f629, 0f00000000;
	@%p880 bra 	$L__BB0_720;
	min.f32 	%f3571, %f3571, %f629;
	add.f32 	%f3572, %f3572, %f629;
	add.s32 	%r2438, %r2438, 1;
$L__BB0_720:
	setp.eq.s32 	%p881, %r1, 12;
	@%p881 bra 	$L__BB0_723;
	ld.shared.f32 	%f634, [%r763+48];
	setp.leu.f32 	%p882, %f634, 0f00000000;
	@%p882 bra 	$L__BB0_723;
	min.f32 	%f3571, %f3571, %f634;
	add.f32 	%f3572, %f3572, %f634;
	add.s32 	%r2438, %r2438, 1;
$L__BB0_723:
	setp.eq.s32 	%p883, %r1, 13;
	@%p883 bra 	$L__BB0_726;
	ld.shared.f32 	%f639, [%r763+52];
	setp.leu.f32 	%p884, %f639, 0f00000000;
	@%p884 bra 	$L__BB0_726;
	min.f32 	%f3571, %f3571, %f639;
	add.f32 	%f3572, %f3572, %f639;
	add.s32 	%r2438, %r2438, 1;
$L__BB0_726:
	setp.eq.s32 	%p885, %r1, 14;
	@%p885 bra 	$L__BB0_729;
	ld.shared.f32 	%f644, [%r763+56];
	setp.leu.f32 	%p886, %f644, 0f00000000;
	@%p886 bra 	$L__BB0_729;
	min.f32 	%f3571, %f3571, %f644;
	add.f32 	%f3572, %f3572, %f644;
	add.s32 	%r2438, %r2438, 1;
$L__BB0_729:
	setp.eq.s32 	%p887, %r1, 15;
	@%p887 bra 	$L__BB0_732;
	ld.shared.f32 	%f649, [%r763+60];
	setp.leu.f32 	%p888, %f649, 0f00000000;
	@%p888 bra 	$L__BB0_732;
	min.f32 	%f3571, %f3571, %f649;
	add.f32 	%f3572, %f3572, %f649;
	add.s32 	%r2438, %r2438, 1;
$L__BB0_732:
	setp.eq.s32 	%p889, %r1, 16;
	@%p889 bra 	$L__BB0_735;
	ld.shared.f32 	%f654, [%r763+64];
	setp.leu.f32 	%p890, %f654, 0f00000000;
	@%p890 bra 	$L__BB0_735;
	min.f32 	%f3571, %f3571, %f654;
	add.f32 	%f3572, %f3572, %f654;
	add.s32 	%r2438, %r2438, 1;
$L__BB0_735:
	setp.eq.s32 	%p891, %r1, 17;
	@%p891 bra 	$L__BB0_738;
	ld.shared.f32 	%f659, [%r763+68];
	setp.leu.f32 	%p892, %f659, 0f00000000;
	@%p892 bra 	$L__BB0_738;
	min.f32 	%f3571, %f3571, %f659;
	add.f32 	%f3572, %f3572, %f659;
	add.s32 	%r2438, %r2438, 1;
$L__BB0_738:
	setp.eq.s32 	%p893, %r1, 18;
	@%p893 bra 	$L__BB0_741;
	ld.shared.f32 	%f664, [%r763+72];
	setp.leu.f32 	%p894, %f664, 0f00000000;
	@%p894 bra 	$L__BB0_741;
	min.f32 	%f3571, %f3571, %f664;
	add.f32 	%f3572, %f3572, %f664;
	add.s32 	%r2438, %r2438, 1;
$L__BB0_741:
	setp.eq.s32 	%p895, %r1, 19;
	@%p895 bra 	$L__BB0_744;
	ld.shared.f32 	%f669, [%r763+76];
	setp.leu.f32 	%p896, %f669, 0f00000000;
	@%p896 bra 	$L__BB0_744;
	min.f32 	%f3571, %f3571, %f669;
	add.f32 	%f3572, %f3572, %f669;
	add.s32 	%r2438, %r2438, 1;
$L__BB0_744:
	setp.eq.s32 	%p897, %r1, 20;
	@%p897 bra 	$L__BB0_747;
	ld.shared.f32 	%f674, [%r763+80];
	setp.leu.f32 	%p898, %f674, 0f00000000;
	@%p898 bra 	$L__BB0_747;
	min.f32 	%f3571, %f3571, %f674;
	add.f32 	%f3572, %f3572, %f674;
	add.s32 	%r2438, %r2438, 1;
$L__BB0_747:
	setp.eq.s32 	%p899, %r1, 21;
	@%p899 bra 	$L__BB0_750;
	ld.shared.f32 	%f679, [%r763+84];
	setp.leu.f32 	%p900, %f679, 0f00000000;
	@%p900 bra 	$L__BB0_750;
	min.f32 	%f3571, %f3571, %f679;
	add.f32 	%f3572, %f3572, %f679;
	add.s32 	%r2438, %r2438, 1;
$L__BB0_750:
	setp.eq.s32 	%p901, %r1, 22;
	@%p901 bra 	$L__BB0_753;
	ld.shared.f32 	%f684, [%r763+88];
	setp.leu.f32 	%p902, %f684, 0f00000000;
	@%p902 bra 	$L__BB0_753;
	min.f32 	%f3571, %f3571, %f684;
	add.f32 	%f3572, %f3572, %f684;
	add.s32 	%r2438, %r2438, 1;
$L__BB0_753:
	setp.eq.s32 	%p903, %r1, 23;
	@%p903 bra 	$L__BB0_756;
	ld.shared.f32 	%f689, [%r763+92];
	setp.leu.f32 	%p904, %f689, 0f00000000;
	@%p904 bra 	$L__BB0_756;
	min.f32 	%f3571, %f3571, %f689;
	add.f32 	%f3572, %f3572, %f689;
	add.s32 	%r2438, %r2438, 1;
$L__BB0_756:
	setp.eq.s32 	%p905, %r1, 24;
	@%p905 bra 	$L__BB0_759;
	ld.shared.f32 	%f694, [%r763+96];
	setp.leu.f32 	%p906, %f694, 0f00000000;
	@%p906 bra 	$L__BB0_759;
	min.f32 	%f3571, %f3571, %f694;
	add.f32 	%f3572, %f3572, %f694;
	add.s32 	%r2438, %r2438, 1;
$L__BB0_759:
	setp.eq.s32 	%p907, %r1, 25;
	@%p907 bra 	$L__BB0_762;
	ld.shared.f32 	%f699, [%r763+100];
	setp.leu.f32 	%p908, %f699, 0f00000000;
	@%p908 bra 	$L__BB0_762;
	min.f32 	%f3571, %f3571, %f699;
	add.f32 	%f3572, %f3572, %f699;
	add.s32 	%r2438, %r2438, 1;
$L__BB0_762:
	setp.eq.s32 	%p909, %r1, 26;
	@%p909 bra 	$L__BB0_765;
	ld.shared.f32 	%f704, [%r763+104];
	setp.leu.f32 	%p910, %f704, 0f00000000;
	@%p910 bra 	$L__BB0_765;
	min.f32 	%f3571, %f3571, %f704;
	add.f32 	%f3572, %f3572, %f704;
	add.s32 	%r2438, %r2438, 1;
$L__BB0_765:
	setp.eq.s32 	%p911, %r1, 27;
	@%p911 bra 	$L__BB0_768;
	ld.shared.f32 	%f709, [%r763+108];
	setp.leu.f32 	%p912, %f709, 0f00000000;
	@%p912 bra 	$L__BB0_768;
	min.f32 	%f3571, %f3571, %f709;
	add.f32 	%f3572, %f3572, %f709;
	add.s32 	%r2438, %r2438, 1;
$L__BB0_768:
	setp.eq.s32 	%p913, %r1, 28;
	@%p913 bra 	$L__BB0_771;
	ld.shared.f32 	%f714, [%r763+112];
	setp.leu.f32 	%p914, %f714, 0f00000000;
	@%p914 bra 	$L__BB0_771;
	min.f32 	%f3571, %f3571, %f714;
	add.f32 	%f3572, %f3572, %f714;
	add.s32 	%r2438, %r2438, 1;
$L__BB0_771:
	setp.eq.s32 	%p915, %r1, 29;
	@%p915 bra 	$L__BB0_774;
	ld.shared.f32 	%f719, [%r763+116];
	setp.leu.f32 	%p916, %f719, 0f00000000;
	@%p916 bra 	$L__BB0_774;
	min.f32 	%f3571, %f3571, %f719;
	add.f32 	%f3572, %f3572, %f719;
	add.s32 	%r2438, %r2438, 1;
$L__BB0_774:
	setp.eq.s32 	%p917, %r1, 30;
	@%p917 bra 	$L__BB0_777;
	ld.shared.f32 	%f724, [%r763+120];
	setp.leu.f32 	%p918, %f724, 0f00000000;
	@%p918 bra 	$L__BB0_777;
	min.f32 	%f3571, %f3571, %f724;
	add.f32 	%f3572, %f3572, %f724;
	add.s32 	%r2438, %r2438, 1;
$L__BB0_777:
	setp.eq.s32 	%p919, %r1, 31;
	@%p919 bra 	$L__BB0_780;
	ld.shared.f32 	%f729, [%r763+124];
	setp.leu.f32 	%p920, %f729, 0f00000000;
	@%p920 bra 	$L__BB0_780;
	min.f32 	%f3571, %f3571, %f729;
	add.f32 	%f3572, %f3572, %f729;
	add.s32 	%r2438, %r2438, 1;
$L__BB0_780:
	add.s64 	%rd447, %rd374, 288;
	setp.lt.f32 	%p921, %f3571, 0f4E6E6B28;
	div.rn.f32 	%f2973, %f3571, 0f41A00000;
	selp.f32 	%f2971, %f2973, 0f00000000, %p921;
	// begin inline asm
	st.global.f32 [%rd447], %f2971;
	// end inline asm
	setp.eq.s32 	%p922, %r2438, 0;
	mov.f32 	%f3633, 0f00000000;
	@%p922 bra 	$L__BB0_782;
	cvt.rn.f32.u32 	%f2974, %r2438;
	mul.f32 	%f2975, %f2974, 0f41A00000;
	div.rn.f32 	%f3633, %f3572, %f2975;
$L__BB0_782:
	add.s64 	%rd448, %rd374, 292;
	// begin inline asm
	st.global.f32 [%rd448], %f3633;
	// end inline asm
	ld.shared.f32 	%f2982, [%r9];
	ld.shared.f32 	%f2983, [%r9+4];
	ld.shared.f32 	%f2984, [%r9+8];
	ld.shared.v4.f32 	{%f2985, %f2986, %f2987, %f2988}, [_ZZ27mega_fused_pocket_detectionE4smem+8192];
	add.f32 	%f2989, %f2985, 0f00000000;
	add.f32 	%f2990, %f2986, 0f00000000;
	add.f32 	%f2991, %f2987, 0f00000000;
	add.f32 	%f2992, %f2989, %f2988;
	ld.shared.v4.f32 	{%f2993, %f2994, %f2995, %f2996}, [_ZZ27mega_fused_pocket_detectionE4smem+8208];
	add.f32 	%f2997, %f2990, %f2993;
	add.f32 	%f2998, %f2991, %f2994;
	add.f32 	%f2999, %f2992, %f2995;
	add.f32 	%f3000, %f2997, %f2996;
	ld.shared.v4.f32 	{%f3001, %f3002, %f3003, %f3004}, [_ZZ27mega_fused_pocket_detectionE4smem+8224];
	add.f32 	%f3005, %f2998, %f3001;
	add.f32 	%f3006, %f2999, %f3002;
	add.f32 	%f3007, %f3000, %f3003;
	add.f32 	%f3008, %f3005, %f3004;
	ld.shared.v4.f32 	{%f3009, %f3010, %f3011, %f3012}, [_ZZ27mega_fused_pocket_detectionE4smem+8240];
	add.f32 	%f3013, %f3006, %f3009;
	add.f32 	%f3014, %f3007, %f3010;
	add.f32 	%f3015, %f3008, %f3011;
	add.f32 	%f3016, %f3013, %f3012;
	ld.shared.v4.f32 	{%f3017, %f3018, %f3019, %f3020}, [_ZZ27mega_fused_pocket_detectionE4smem+8256];
	add.f32 	%f3021, %f3014, %f3017;
	add.f32 	%f3022, %f3015, %f3018;
	add.f32 	%f3023, %f3016, %f3019;
	add.f32 	%f3024, %f3021, %f3020;
	ld.shared.v4.f32 	{%f3025, %f3026, %f3027, %f3028}, [_ZZ27mega_fused_pocket_detectionE4smem+8272];
	add.f32 	%f3029, %f3022, %f3025;
	add.f32 	%f3030, %f3023, %f3026;
	add.f32 	%f3031, %f3024, %f3027;
	add.f32 	%f3032, %f3029, %f3028;
	ld.shared.v4.f32 	{%f3033, %f3034, %f3035, %f3036}, [_ZZ27mega_fused_pocket_detectionE4smem+8288];
	add.f32 	%f3037, %f3030, %f3033;
	add.f32 	%f3038, %f3031, %f3034;
	add.f32 	%f3039, %f3032, %f3035;
	add.f32 	%f3040, %f3037, %f3036;
	ld.shared.v4.f32 	{%f3041, %f3042, %f3043, %f3044}, [_ZZ27mega_fused_pocket_detectionE4smem+8304];
	add.f32 	%f3045, %f3038, %f3041;
	add.f32 	%f3046, %f3039, %f3042;
	add.f32 	%f3047, %f3040, %f3043;
	add.f32 	%f3048, %f3045, %f3044;
	ld.shared.v4.f32 	{%f3049, %f3050, %f3051, %f3052}, [_ZZ27mega_fused_pocket_detectionE4smem+8320];
	add.f32 	%f3053, %f3046, %f3049;
	add.f32 	%f3054, %f3047, %f3050;
	add.f32 	%f3055, %f3048, %f3051;
	add.f32 	%f3056, %f3053, %f3052;
	ld.shared.v4.f32 	{%f3057, %f3058, %f3059, %f3060}, [_ZZ27mega_fused_pocket_detectionE4smem+8336];
	add.f32 	%f3061, %f3054, %f3057;
	add.f32 	%f3062, %f3055, %f3058;
	add.f32 	%f3063, %f3056, %f3059;
	add.f32 	%f3064, %f3061, %f3060;
	ld.shared.v4.f32 	{%f3065, %f3066, %f3067, %f3068}, [_ZZ27mega_fused_pocket_detectionE4smem+8352];
	add.f32 	%f3069, %f3062, %f3065;
	add.f32 	%f3070, %f3063, %f3066;
	add.f32 	%f3071, %f3064, %f3067;
	add.f32 	%f3072, %f3069, %f3068;
	ld.shared.v4.f32 	{%f3073, %f3074, %f3075, %f3076}, [_ZZ27mega_fused_pocket_detectionE4smem+8368];
	add.f32 	%f3077, %f3070, %f3073;
	add.f32 	%f3078, %f3071, %f3074;
	add.f32 	%f3079, %f3072, %f3075;
	add.f32 	%f3080, %f3077, %f3076;
	ld.shared.v4.f32 	{%f3081, %f3082, %f3083, %f3084}, [_ZZ27mega_fused_pocket_detectionE4smem+8384];
	add.f32 	%f3085, %f3078, %f3081;
	add.f32 	%f3086, %f3079, %f3082;
	add.f32 	%f3087, %f3080, %f3083;
	add.f32 	%f3088, %f3085, %f3084;
	ld.shared.v4.f32 	{%f3089, %f3090, %f3091, %f3092}, [_ZZ27mega_fused_pocket_detectionE4smem+8400];
	add.f32 	%f3093, %f3086, %f3089;
	add.f32 	%f3094, %f3087, %f3090;
	add.f32 	%f3095, %f3088, %f3091;
	add.f32 	%f3096, %f3093, %f3092;
	ld.shared.v4.f32 	{%f3097, %f3098, %f3099, %f3100}, [_ZZ27mega_fused_pocket_detectionE4smem+8416];
	add.f32 	%f3101, %f3094, %f3097;
	add.f32 	%f3102, %f3095, %f3098;
	add.f32 	%f3103, %f3096, %f3099;
	add.f32 	%f3104, %f3101, %f3100;
	ld.shared.v4.f32 	{%f3105, %f3106, %f3107, %f3108}, [_ZZ27mega_fused_pocket_detectionE4smem+8432];
	add.f32 	%f3109, %f3102, %f3105;
	add.f32 	%f3110, %f3103, %f3106;
	add.f32 	%f3111, %f3104, %f3107;
	add.f32 	%f3112, %f3109, %f3108;
	ld.shared.v4.f32 	{%f3113, %f3114, %f3115, %f3116}, [_ZZ27mega_fused_pocket_detectionE4smem+8448];
	add.f32 	%f3117, %f3110, %f3113;
	add.f32 	%f3118, %f3111, %f3114;
	add.f32 	%f3119, %f3112, %f3115;
	add.f32 	%f3120, %f3117, %f3116;
	ld.shared.v4.f32 	{%f3121, %f3122, %f3123, %f3124}, [_ZZ27mega_fused_pocket_detectionE4smem+8464];
	add.f32 	%f3125, %f3118, %f3121;
	add.f32 	%f3126, %f3119, %f3122;
	add.f32 	%f3127, %f3120, %f3123;
	add.f32 	%f3128, %f3125, %f3124;
	ld.shared.v4.f32 	{%f3129, %f3130, %f3131, %f3132}, [_ZZ27mega_fused_pocket_detectionE4smem+8480];
	add.f32 	%f3133, %f3126, %f3129;
	add.f32 	%f3134, %f3127, %f3130;
	add.f32 	%f3135, %f3128, %f3131;
	add.f32 	%f3136, %f3133, %f3132;
	ld.shared.v4.f32 	{%f3137, %f3138, %f3139, %f3140}, [_ZZ27mega_fused_pocket_detectionE4smem+8496];
	add.f32 	%f3141, %f3134, %f3137;
	add.f32 	%f3142, %f3135, %f3138;
	add.f32 	%f3143, %f3136, %f3139;
	add.f32 	%f3144, %f3141, %f3140;
	ld.shared.v4.f32 	{%f3145, %f3146, %f3147, %f3148}, [_ZZ27mega_fused_pocket_detectionE4smem+8512];
	add.f32 	%f3149, %f3142, %f3145;
	add.f32 	%f3150, %f3143, %f3146;
	add.f32 	%f3151, %f3144, %f3147;
	add.f32 	%f3152, %f3149, %f3148;
	ld.shared.v4.f32 	{%f3153, %f3154, %f3155, %f3156}, [_ZZ27mega_fused_pocket_detectionE4smem+8528];
	add.f32 	%f3157, %f3150, %f3153;
	add.f32 	%f3158, %f3151, %f3154;
	add.f32 	%f3159, %f3152, %f3155;
	add.f32 	%f3160, %f3157, %f3156;
	ld.shared.v4.f32 	{%f3161, %f3162, %f3163, %f3164}, [_ZZ27mega_fused_pocket_detectionE4smem+8544];
	add.f32 	%f3165, %f3158, %f3161;
	add.f32 	%f3166, %f3159, %f3162;
	add.f32 	%f3167, %f3160, %f3163;
	add.f32 	%f3168, %f3165, %f3164;
	ld.shared.v4.f32 	{%f3169, %f3170, %f3171, %f3172}, [_ZZ27mega_fused_pocket_detectionE4smem+8560];
	add.f32 	%f3173, %f3166, %f3169;
	add.f32 	%f3174, %f3167, %f3170;
	add.f32 	%f3175, %f3168, %f3171;
	add.f32 	%f3176, %f3173, %f3172;
	mul.f32 	%f3177, %f3174, 0f3D000000;
	mul.f32 	%f3178, %f3175, 0f3D000000;
	mul.f32 	%f3179, %f3176, 0f3D000000;
	sub.f32 	%f3180, %f2982, %f3177;
	sub.f32 	%f3181, %f2983, %f3178;
	sub.f32 	%f3182, %f2984, %f3179;
	mul.f32 	%f3183, %f3181, %f3181;
	fma.rn.f32 	%f3184, %f3180, %f3180, %f3183;
	fma.rn.f32 	%f3185, %f3182, %f3182, %f3184;
	sqrt.rn.f32 	%f3186, %f3185;
	add.s64 	%rd449, %rd374, 296;
	div.rn.f32 	%f2977, %f3186, 0f42480000;
	// begin inline asm
	st.global.f32 [%rd449], %f2977;
	// end inline asm
	add.s64 	%rd450, %rd374, 300;
	add.f32 	%f3187, %f3186, 0f322BCC77;
	div.rn.f32 	%f3188, %f3180, %f3187;
	add.f32 	%f3189, %f3188, 0f3F800000;
	mul.f32 	%f2978, %f3189, 0f3F000000;
	// begin inline asm
	st.global.f32 [%rd450], %f2978;
	// end inline asm
	add.s64 	%rd451, %rd374, 304;
	div.rn.f32 	%f3190, %f3181, %f3187;
	add.f32 	%f3191, %f3190, 0f3F800000;
	mul.f32 	%f2979, %f3191, 0f3F000000;
	// begin inline asm
	st.global.f32 [%rd451], %f2979;
	// end inline asm
	add.s64 	%rd452, %rd374, 308;
	div.rn.f32 	%f3192, %f3182, %f3187;
	add.f32 	%f3193, %f3192, 0f3F800000;
	mul.f32 	%f2980, %f3193, 0f3F000000;
	// begin inline asm
	st.global.f32 [%rd452], %f2980;
	// end inline asm
	ld.shared.v4.f32 	{%f3194, %f3195, %f3196, %f3197}, [%r312+4096];
	setp.gt.f32 	%p923, %f3194, 0f3DCCCCCD;
	sub.f32 	%f3198, %f3194, %f2569;
	fma.rn.f32 	%f3199, %f3198, %f3198, 0f00000000;
	selp.f32 	%f3200, %f3199, 0f00000000, %p923;
	setp.gt.f32 	%p924, %f3195, 0f3DCCCCCD;
	sub.f32 	%f3201, %f3195, %f2569;
	fma.rn.f32 	%f3202, %f3201, %f3201, %f3200;
	selp.f32 	%f3203, %f3202, %f3200, %p924;
	setp.gt.f32 	%p925, %f3196, 0f3DCCCCCD;
	sub.f32 	%f3204, %f3196, %f2569;
	fma.rn.f32 	%f3205, %f3204, %f3204, %f3203;
	selp.f32 	%f3206, %f3205, %f3203, %p925;
	setp.gt.f32 	%p926, %f3197, 0f3DCCCCCD;
	sub.f32 	%f3207, %f3197, %f2569;
	fma.rn.f32 	%f3208, %f3207, %f3207, %f3206;
	selp.f32 	%f3209, %f3208, %f3206, %p926;
	ld.shared.v4.f32 	{%f3210, %f3211, %f3212, %f3213}, [%r312+4112];
	setp.gt.f32 	%p927, %f3210, 0f3DCCCCCD;
	sub.f32 	%f3214, %f3210, %f2569;
	fma.rn.f32 	%f3215, %f3214, %f3214, %f3209;
	selp.f32 	%f3216, %f3215, %f3209, %p927;
	setp.gt.f32 	%p928, %f3211, 0f3DCCCCCD;
	sub.f32 	%f3217, %f3211, %f2569;
	fma.rn.f32 	%f3218, %f3217, %f3217, %f3216;
	selp.f32 	%f3219, %f3218, %f3216, %p928;
	setp.gt.f32 	%p929, %f3212, 0f3DCCCCCD;
	sub.f32 	%f3220, %f3212, %f2569;
	fma.rn.f32 	%f3221, %f3220, %f3220, %f3219;
	selp.f32 	%f3222, %f3221, %f3219, %p929;
	setp.gt.f32 	%p930, %f3213, 0f3DCCCCCD;
	sub.f32 	%f3223, %f3213, %f2569;
	fma.rn.f32 	%f3224, %f3223, %f3223, %f3222;
	selp.f32 	%f3225, %f3224, %f3222, %p930;
	ld.shared.v4.f32 	{%f3226, %f3227, %f3228, %f3229}, [%r312+4128];
	setp.gt.f32 	%p931, %f3226, 0f3DCCCCCD;
	sub.f32 	%f3230, %f3226, %f2569;
	fma.rn.f32 	%f3231, %f3230, %f3230, %f3225;
	selp.f32 	%f3232, %f3231, %f3225, %p931;
	setp.gt.f32 	%p932, %f3227, 0f3DCCCCCD;
	sub.f32 	%f3233, %f3227, %f2569;
	fma.rn.f32 	%f3234, %f3233, %f3233, %f3232;
	selp.f32 	%f3235, %f3234, %f3232, %p932;
	setp.gt.f32 	%p933, %f3228, 0f3DCCCCCD;
	sub.f32 	%f3236, %f3228, %f2569;
	fma.rn.f32 	%f3237, %f3236, %f3236, %f3235;
	selp.f32 	%f3238, %f3237, %f3235, %p933;
	setp.gt.f32 	%p934, %f3229, 0f3DCCCCCD;
	sub.f32 	%f3239, %f3229, %f2569;
	fma.rn.f32 	%f3240, %f3239, %f3239, %f3238;
	selp.f32 	%f3241, %f3240, %f3238, %p934;
	ld.shared.v4.f32 	{%f3242, %f3243, %f3244, %f3245}, [%r312+4144];
	setp.gt.f32 	%p935, %f3242, 0f3DCCCCCD;
	sub.f32 	%f3246, %f3242, %f2569;
	fma.rn.f32 	%f3247, %f3246, %f3246, %f3241;
	selp.f32 	%f3248, %f3247, %f3241, %p935;
	setp.gt.f32 	%p936, %f3243, 0f3DCCCCCD;
	sub.f32 	%f3249, %f3243, %f2569;
	fma.rn.f32 	%f3250, %f3249, %f3249, %f3248;
	selp.f32 	%f3251, %f3250, %f3248, %p936;
	setp.gt.f32 	%p937, %f3244, 0f3DCCCCCD;
	sub.f32 	%f3252, %f3244, %f2569;
	fma.rn.f32 	%f3253, %f3252, %f3252, %f3251;
	selp.f32 	%f3254, %f3253, %f3251, %p937;
	setp.gt.f32 	%p938, %f3245, 0f3DCCCCCD;
	sub.f32 	%f3255, %f3245, %f2569;
	fma.rn.f32 	%f3256, %f3255, %f3255, %f3254;
	selp.f32 	%f3257, %f3256, %f3254, %p938;
	ld.shared.v4.f32 	{%f3258, %f3259, %f3260, %f3261}, [%r312+4160];
	setp.gt.f32 	%p939, %f3258, 0f3DCCCCCD;
	sub.f32 	%f3262, %f3258, %f2569;
	fma.rn.f32 	%f3263, %f3262, %f3262, %f3257;
	selp.f32 	%f3264, %f3263, %f3257, %p939;
	setp.gt.f32 	%p940, %f3259, 0f3DCCCCCD;
	sub.f32 	%f3265, %f3259, %f2569;
	fma.rn.f32 	%f3266, %f3265, %f3265, %f3264;
	selp.f32 	%f3267, %f3266, %f3264, %p940;
	setp.gt.f32 	%p941, %f3260, 0f3DCCCCCD;
	sub.f32 	%f3268, %f3260, %f2569;
	fma.rn.f32 	%f3269, %f3268, %f3268, %f3267;
	selp.f32 	%f3270, %f3269, %f3267, %p941;
	setp.gt.f32 	%p942, %f3261, 0f3DCCCCCD;
	sub.f32 	%f3271, %f3261, %f2569;
	fma.rn.f32 	%f3272, %f3271, %f3271, %f3270;
	selp.f32 	%f3273, %f3272, %f3270, %p942;
	ld.shared.v4.f32 	{%f3274, %f3275, %f3276, %f3277}, [%r312+4176];
	setp.gt.f32 	%p943, %f3274, 0f3DCCCCCD;
	sub.f32 	%f3278, %f3274, %f2569;
	fma.rn.f32 	%f3279, %f3278, %f3278, %f3273;
	selp.f32 	%f3280, %f3279, %f3273, %p943;
	setp.gt.f32 	%p944, %f3275, 0f3DCCCCCD;
	sub.f32 	%f3281, %f3275, %f2569;
	fma.rn.f32 	%f3282, %f3281, %f3281, %f3280;
	selp.f32 	%f3283, %f3282, %f3280, %p944;
	setp.gt.f32 	%p945, %f3276, 0f3DCCCCCD;
	sub.f32 	%f3284, %f3276, %f2569;
	fma.rn.f32 	%f3285, %f3284, %f3284, %f3283;
	selp.f32 	%f3286, %f3285, %f3283, %p945;
	setp.gt.f32 	%p946, %f3277, 0f3DCCCCCD;
	sub.f32 	%f3287, %f3277, %f2569;
	fma.rn.f32 	%f3288, %f3287, %f3287, %f3286;
	selp.f32 	%f3289, %f3288, %f3286, %p946;
	ld.shared.v4.f32 	{%f3290, %f3291, %f3292, %f3293}, [%r312+4192];
	setp.gt.f32 	%p947, %f3290, 0f3DCCCCCD;
	sub.f32 	%f3294, %f3290, %f2569;
	fma.rn.f32 	%f3295, %f3294, %f3294, %f3289;
	selp.f32 	%f3296, %f3295, %f3289, %p947;
	setp.gt.f32 	%p948, %f3291, 0f3DCCCCCD;
	sub.f32 	%f3297, %f3291, %f2569;
	fma.rn.f32 	%f3298, %f3297, %f3297, %f3296;
	selp.f32 	%f3299, %f3298, %f3296, %p948;
	setp.gt.f32 	%p949, %f3292, 0f3DCCCCCD;
	sub.f32 	%f3300, %f3292, %f2569;
	fma.rn.f32 	%f3301, %f3300, %f3300, %f3299;
	selp.f32 	%f3302, %f3301, %f3299, %p949;
	setp.gt.f32 	%p950, %f3293, 0f3DCCCCCD;
	sub.f32 	%f3303, %f3293, %f2569;
	fma.rn.f32 	%f3304, %f3303, %f3303, %f3302;
	selp.f32 	%f3305, %f3304, %f3302, %p950;
	ld.shared.v4.f32 	{%f3306, %f3307, %f3308, %f3309}, [%r312+4208];
	setp.gt.f32 	%p951, %f3306, 0f3DCCCCCD;
	sub.f32 	%f3310, %f3306, %f2569;
	fma.rn.f32 	%f3311, %f3310, %f3310, %f3305;
	selp.f32 	%f3312, %f3311, %f3305, %p951;
	setp.gt.f32 	%p952, %f3307, 0f3DCCCCCD;
	sub.f32 	%f3313, %f3307, %f2569;
	fma.rn.f32 	%f3314, %f3313, %f3313, %f3312;
	selp.f32 	%f3315, %f3314, %f3312, %p952;
	setp.gt.f32 	%p953, %f3308, 0f3DCCCCCD;
	sub.f32 	%f3316, %f3308, %f2569;
	fma.rn.f32 	%f3317, %f3316, %f3316, %f3315;
	selp.f32 	%f3318, %f3317, %f3315, %p953;
	setp.gt.f32 	%p954, %f3309, 0f3DCCCCCD;
	sub.f32 	%f3319, %f3309, %f2569;
	fma.rn.f32 	%f3320, %f3319, %f3319, %f3318;
	selp.f32 	%f736, %f3320, %f3318, %p954;
	setp.lt.u32 	%p955, %r762, 2;
	mov.f32 	%f3634, 0f00000000;
	@%p955 bra 	$L__BB0_784;
	add.s32 	%r2130, %r762, -1;
	cvt.rn.f32.u32 	%f3321, %r2130;
	div.rn.f32 	%f3322, %f736, %f3321;
	sqrt.rn.f32 	%f3634, %f3322;
$L__BB0_784:
	add.s64 	%rd453, %rd374, 312;
	// begin inline asm
	st.global.f32 [%rd453], %f3634;
	// end inline asm
	setp.lt.u32 	%p956, %r2438, 3;
	mov.f32 	%f3635, 0f00000000;
	@%p956 bra 	$L__BB0_786;
	cvt.rn.f32.u32 	%f3325, %r2438;
	div.rn.f32 	%f3326, %f3572, %f3325;
	sub.f32 	%f3327, %f3326, %f3571;
	add.f32 	%f3328, %f3326, 0f322BCC77;
	div.rn.f32 	%f3635, %f3327, %f3328;
$L__BB0_786:
	add.s64 	%rd454, %rd374, 316;
	// begin inline asm
	st.global.f32 [%rd454], %f3635;
	// end inline asm
	add.s64 	%rd455, %rd374, 320;
	ld.volatile.shared.f32 	%f3330, [%r299];
	// begin inline asm
	st.global.f32 [%rd455], %f3330;
	// end inline asm
	ld.volatile.shared.f32 	%f3331, [%r299+4];
	add.s64 	%rd456, %rd374, 324;
	// begin inline asm
	st.global.f32 [%rd456], %f3331;
	// end inline asm
	ld.volatile.shared.f32 	%f3332, [%r299+8];
	add.s64 	%rd457, %rd374, 328;
	// begin inline asm
	st.global.f32 [%rd457], %f3332;
	// end inline asm
	ld.volatile.shared.f32 	%f3333, [%r299+12];
	add.s64 	%rd458, %rd374, 332;
	// begin inline asm
	st.global.f32 [%rd458], %f3333;
	// end inline asm
	ld.volatile.shared.f32 	%f3334, [%r299+16];
	add.s64 	%rd459, %rd374, 336;
	// begin inline asm
	st.global.f32 [%rd459], %f3334;
	// end inline asm
	ld.volatile.shared.f32 	%f3335, [%r299+20];
	add.s64 	%rd460, %rd374, 340;
	// begin inline asm
	st.global.f32 [%rd460], %f3335;
	// end inline asm
	ld.volatile.shared.f32 	%f3336, [%r299+24];
	add.s64 	%rd461, %rd374, 344;
	// begin inline asm
	st.global.f32 [%rd461], %f3336;
	// end inline asm
	ld.volatile.shared.f32 	%f3337, [%r299+28];
	add.s64 	%rd462, %rd374, 348;
	// begin inline asm
	st.global.f32 [%rd462], %f3337;
	// end inline asm
	ld.volatile.shared.f32 	%f3338, [%r299+32];
	add.s64 	%rd463, %rd374, 352;
	// begin inline asm
	st.global.f32 [%rd463], %f3338;
	// end inline asm
	ld.volatile.shared.f32 	%f3339, [%r299+36];
	add.s64 	%rd464, %rd374, 356;
	// begin inline asm
	st.global.f32 [%rd464], %f3339;
	// end inline asm
	ld.volatile.shared.f32 	%f3340, [%r299+40];
	add.s64 	%rd465, %rd374, 360;
	// begin inline asm
	st.global.f32 [%rd465], %f3340;
	// end inline asm
	ld.volatile.shared.f32 	%f3341, [%r299+44];
	add.s64 	%rd466, %rd374, 364;
	// begin inline asm
	st.global.f32 [%rd466], %f3341;
	// end inline asm
	add.s64 	%rd467, %rd374, 368;
	ld.volatile.shared.f32 	%f3342, [%r759];
	// begin inline asm
	st.global.f32 [%rd467], %f3342;
	// end inline asm
	ld.volatile.shared.f32 	%f3343, [%r759+4];
	add.s64 	%rd468, %rd374, 372;
	// begin inline asm
	st.global.f32 [%rd468], %f3343;
	// end inline asm
	ld.volatile.shared.f32 	%f3344, [%r759+8];
	add.s64 	%rd469, %rd374, 376;
	// begin inline asm
	st.global.f32 [%rd469], %f3344;
	// end inline asm
	ld.volatile.shared.f32 	%f3345, [%r759+12];
	add.s64 	%rd470, %rd374, 380;
	// begin inline asm
	st.global.f32 [%rd470], %f3345;
	// end inline asm
	add.s64 	%rd471, %rd374, 384;
	mad.lo.s32 	%r2132, %r1, 20, %r1476;
	ld.volatile.shared.f32 	%f3346, [%r2132+18688];
	// begin inline asm
	st.global.f32 [%rd471], %f3346;
	// end inline asm
	ld.volatile.shared.f32 	%f3347, [%r2132+18692];
	add.s64 	%rd472, %rd374, 388;
	// begin inline asm
	st.global.f32 [%rd472], %f3347;
	// end inline asm
	ld.volatile.shared.f32 	%f3348, [%r2132+18696];
	add.s64 	%rd473, %rd374, 392;
	// begin inline asm
	st.global.f32 [%rd473], %f3348;
	// end inline asm
	ld.volatile.shared.f32 	%f3349, [%r2132+18700];
	add.s64 	%rd474, %rd374, 396;
	// begin inline asm
	st.global.f32 [%rd474], %f3349;
	// end inline asm
	ld.volatile.shared.f32 	%f3350, [%r2132+18704];
	add.s64 	%rd475, %rd374, 400;
	// begin inline asm
	st.global.f32 [%rd475], %f3350;
	// end inline asm
$L__BB0_787:
	membar.gl;
	@%p13 bra 	$L__BB0_789;
	ld.param.u64 	%rd489, [mega_fused_pocket_detection_param_16];
	ld.param.u64 	%rd488, [mega_fused_pocket_detection_param_15];
	ld.param.u64 	%rd487, [mega_fused_pocket_detection_param_13];
	ld.shared.f32 	%f3351, [%r5+-384];
	cvta.to.global.u64 	%rd476, %rd487;
	add.s64 	%rd478, %rd476, %rd193;
	st.global.f32 	[%rd478], %f3351;
	ld.shared.u32 	%r2133, [%r5+-128];
	cvta.to.global.u64 	%rd479, %rd160;
	add.s64 	%rd480, %rd479, %rd193;
	st.global.u32 	[%rd480], %r2133;
	ld.shared.u32 	%r2134, [%r5+-256];
	cvta.to.global.u64 	%rd481, %rd488;
	add.s64 	%rd482, %rd481, %rd193;
	st.global.u32 	[%rd482], %r2134;
	ld.shared.u32 	%r2135, [%r5];
	cvta.to.global.u64 	%rd483, %rd489;
	add.s64 	%rd484, %rd483, %rd193;
	st.global.u32 	[%rd484], %r2135;
	ld.shared.f32 	%f3352, [%r5+-10752];
	cvta.to.global.u64 	%rd485, %rd163;
	add.s64 	%rd486, %rd485, %rd193;
	st.global.f32 	[%rd486], %f3352;
$L__BB0_789:
	ret;
$L__BB0_790:
	shl.b32 	%r909, %r2154, 2;
	add.s32 	%r911, %r903, %r909;
	add.s32 	%r2153, %r911, 36224;
	ld.shared.u32 	%r56, [%r911+36224];
	setp.eq.s32 	%p42, %r56, %r2154;
	mov.u32 	%r50, %r2154;
	mov.u32 	%r2154, %r56;
	@%p42 bra 	$L__BB0_90;
	bra.uni 	$L__BB0_790;

}
	// .globl	mega_fused_batch_detection
.visible .entry mega_fused_batch_detection(
	.param .u64 .ptr .align 1 mega_fused_batch_detection_param_0,
	.param .u64 .ptr .align 1 mega_fused_batch_detection_param_1,
	.param .u64 .ptr .align 1 mega_fused_batch_detection_param_2,
	.param .u64 .ptr .align 1 mega_fused_batch_detection_param_3,
	.param .u64 .ptr .align 1 mega_fused_batch_detection_param_4,
	.param .u64 .ptr .align 1 mega_fused_batch_detection_param_5,
	.param .u32 mega_fused_batch_detection_param_6,
	.param .u64 .ptr .align 1 mega_fused_batch_detection_param_7,
	.param .u64 .ptr .align 1 mega_fused_batch_detection_param_8,
	.param .u64 .ptr .align 1 mega_fused_batch_detection_param_9,
	.param .u64 .ptr .align 1 mega_fused_batch_detection_param_10,
	.param .u64 .ptr .align 1 mega_fused_batch_detection_param_11,
	.param .u64 .ptr .align 1 mega_fused_batch_detection_param_12
)
.maxntid 256
.minnctapersm 4
{
	.local .align 4 .b8 	__local_depot1[28];
	.reg .b64 	%SP;
	.reg .b64 	%SPL;
	.reg .pred 	%p<496>;
	.reg .b32 	%r<2175>;
	.reg .b32 	%f<2330>;
	.reg .b64 	%rd<448>;
	.reg .b64 	%fd<41>;
	// demoted variable
	.shared .align 16 .b8 _ZZ26mega_fused_batch_detectionE4smem[38016];
	mov.u64 	%SPL, __local_depot1;
	ld.param.u64 	%rd52, [mega_fused_batch_detection_param_5];
	ld.param.u32 	%r409, [mega_fused_batch_detection_param_6];
	add.u64 	%rd1, %SPL, 0;
	add.u64 	%rd2, %SPL, 0;
	add.u64 	%rd3, %SPL, 0;
	add.u64 	%rd4, %SPL, 0;
	add.u64 	%rd5, %SPL, 0;
	add.u64 	%rd6, %SPL, 0;
	mov.u32 	%r1, %ctaid.x;
	setp.ge.s32 	%p5, %r1, %r409;
	@%p5 bra 	$L__BB1_411;
	cvta.to.global.u64 	%rd65, %rd52;
	mul.wide.u32 	%rd66, %r1, 16;
	add.s64 	%rd67, %rd65, %rd66;
	ld.global.nc.u32 	%r2, [%rd67+4];
	ld.global.nc.u32 	%r3, [%rd67+12];
	mov.u32 	%r410, %tid.x;
	setp.gt.u32 	%p6, %r410, 31;
	shl.b32 	%r411, %r410, 5;
	mov.u32 	%r412, _ZZ26mega_fused_batch_detectionE4smem;
	add.s32 	%r413, %r412, %r411;
	add.s32 	%r4, %r413, 17152;
	shl.b32 	%r414, %r410, 2;
	add.s32 	%r415, %r412, %r414;
	add.s32 	%r5, %r415, 19840;
	@%p6 bra 	$L__BB1_3;
	mov.b32 	%r416, 0;
	st.shared.u32 	[%r4], %r416;
	st.shared.u32 	[%r5], %r416;
$L__BB1_3:
	bar.sync 	0;
	setp.lt.s32 	%p7, %r3, 1;
	@%p7 bra 	$L__BB1_411;
	cvt.rn.f32.u32 	%f449, %r410;
	shl.b32 	%r419, %r410, 3;
	mul.f32 	%f450, %f449, 0f3B800000;
	mul.f32 	%f451, %f450, 0f40C90FDB;
	add.f32 	%f452, %f451, 0f3F800000;
	mul.f32 	%f453, %f452, 0f3F22F983;
	cvt.rni.s32.f32 	%r420, %f453;
	cvt.rn.f32.s32 	%f454, %r420;
	fma.rn.f32 	%f455, %f454, 0fBFC90FDA, %f452;
	fma.rn.f32 	%f456, %f454, 0fB3A22168, %f455;
	fma.rn.f32 	%f457, %f454, 0fA7C234C5, %f456;
	abs.f32 	%f458, %f452;
	setp.ltu.f32 	%p8, %f458, 0f47CE4780;
	setp.eq.f32 	%p9, %f458, 0f7F800000;
	mov.f32 	%f459, 0f00000000;
	mul.rn.f32 	%f460, %f452, %f459;
	mul.f32 	%f461, %f451, 0f3FCF1AA0;
	mul.f32 	%f462, %f461, 0f3F22F983;
	cvt.rni.s32.f32 	%r421, %f462;
	cvt.rn.f32.s32 	%f463, %r421;
	fma.rn.f32 	%f464, %f463, 0fBFC90FDA, %f461;
	fma.rn.f32 	%f465, %f463, 0fB3A22168, %f464;
	fma.rn.f32 	%f466, %f463, 0fA7C234C5, %f465;
	abs.f32 	%f467, %f461;
	setp.ltu.f32 	%p10, %f467, 0f47CE4780;
	setp.eq.f32 	%p11, %f467, 0f7F800000;
	mul.rn.f32 	%f468, %f461, %f459;
	add.f32 	%f469, %f451, 0f40000000;
	mul.f32 	%f470, %f469, 0f3F22F983;
	cvt.rni.s32.f32 	%r422, %f470;
	cvt.rn.f32.s32 	%f471, %r422;
	fma.rn.f32 	%f472, %f471, 0fBFC90FDA, %f469;
	fma.rn.f32 	%f473, %f471, 0fB3A22168, %f472;
	fma.rn.f32 	%f474, %f471, 0fA7C234C5, %f473;
	abs.f32 	%f475, %f469;
	setp.ltu.f32 	%p12, %f475, 0f47CE4780;
	setp.eq.f32 	%p13, %f475, 0f7F800000;
	mul.rn.f32 	%f476, %f469, %f459;
	cvt.rn.f32.u32 	%f477, %r419;
	mul.f32 	%f478, %f477, 0f3A000000;
	mul.f32 	%f479, %f478, 0f40C90FDB;
	mul.f32 	%f480, %f479, 0f3F22F983;
	cvt.rni.s32.f32 	%r6, %f480;
	cvt.rn.f32.s32 	%f481, %r6;
	fma.rn.f32 	%f482, %f481, 0fBFC90FDA, %f479;
	fma.rn.f32 	%f483, %f481, 0fB3A22168, %f482;
	fma.rn.f32 	%f1, %f481, 0fA7C234C5, %f483;
	mul.f32 	%f484, %f479, 0f3FCF1AA0;
	mul.f32 	%f485, %f484, 0f3F22F983;
	cvt.rni.s32.f32 	%r7, %f485;
	cvt.rn.f32.s32 	%f486, %r7;
	fma.rn.f32 	%f487, %f486, 0fBFC90FDA, %f484;
	fma.rn.f32 	%f488, %f486, 0fB3A22168, %f487;
	fma.rn.f32 	%f2, %f486, 0fA7C234C5, %f488;
	or.b32  	%r423, %r419, 1;
	cvt.rn.f32.u32 	%f489, %r423;
	mul.f32 	%f490, %f489, 0f3A000000;
	mul.f32 	%f491, %f490, 0f40C90FDB;
	mul.f32 	%f492, %f491, 0f3F22F983;
	cvt.rni.s32.f32 	%r8, %f492;
	cvt.rn.f32.s32 	%f493, %r8;
	fma.rn.f32 	%f494, %f493, 0fBFC90FDA, %f491;
	fma.rn.f32 	%f495, %f493, 0fB3A22168, %f494;
	fma.rn.f32 	%f3, %f493, 0fA7C234C5, %f495;
	mul.f32 	%f496, %f491, 0f3FCF1AA0;
	mul.f32 	%f497, %f496, 0f3F22F983;
	cvt.rni.s32.f32 	%r9, %f497;
	cvt.rn.f32.s32 	%f498, %r9;
	fma.rn.f32 	%f499, %f498, 0fBFC90FDA, %f496;
	fma.rn.f32 	%f500, %f498, 0fB3A22168, %f499;
	fma.rn.f32 	%f4, %f498, 0fA7C234C5, %f500;
	or.b32  	%r424, %r419, 2;
	cvt.rn.f32.u32 	%f501, %r424;
	mul.f32 	%f502, %f501, 0f3A000000;
	mul.f32 	%f503, %f502, 0f40C90FDB;
	mul.f32 	%f504, %f503, 0f3F22F983;
	cvt.rni.s32.f32 	%r10, %f504;
	cvt.rn.f32.s32 	%f505, %r10;
	fma.rn.f32 	%f506, %f505, 0fBFC90FDA, %f503;
	fma.rn.f32 	%f507, %f505, 0fB3A22168, %f506;
	fma.rn.f32 	%f5, %f505, 0fA7C234C5, %f507;
	mul.f32 	%f508, %f503, 0f3FCF1AA0;
	mul.f32 	%f509, %f508, 0f3F22F983;
	cvt.rni.s32.f32 	%r11, %f509;
	cvt.rn.f32.s32 	%f510, %r11;
	fma.rn.f32 	%f511, %f510, 0fBFC90FDA, %f508;
	fma.rn.f32 	%f512, %f510, 0fB3A22168, %f511;
	fma.rn.f32 	%f6, %f510, 0fA7C234C5, %f512;
	or.b32  	%r425, %r419, 3;
	cvt.rn.f32.u32 	%f513, %r425;
	mul.f32 	%f514, %f513, 0f3A000000;
	mul.f32 	%f515, %f514, 0f40C90FDB;
	mul.f32 	%f516, %f515, 0f3F22F983;
	cvt.rni.s32.f32 	%r12, %f516;
	cvt.rn.f32.s32 	%f517, %r12;
	fma.rn.f32 	%f518, %f517, 0fBFC90FDA, %f515;
	fma.rn.f32 	%f519, %f517, 0fB3A22168, %f518;
	fma.rn.f32 	%f7, %f517, 0fA7C234C5, %f519;
	mul.f32 	%f520, %f515, 0f3FCF1AA0;
	mul.f32 	%f521, %f520, 0f3F22F983;
	cvt.rni.s32.f32 	%r13, %f521;
	cvt.rn.f32.s32 	%f522, %r13;
	fma.rn.f32 	%f523, %f522, 0fBFC90FDA, %f520;
	fma.rn.f32 	%f524, %f522, 0fB3A22168, %f523;
	fma.rn.f32 	%f8, %f522, 0fA7C234C5, %f524;
	or.b32  	%r426, %r419, 4;
	cvt.rn.f32.u32 	%f525, %r426;
	mul.f32 	%f526, %f525, 0f3A000000;
	mul.f32 	%f527, %f526, 0f40C90FDB;
	mul.f32 	%f528, %f527, 0f3F22F983;
	cvt.rni.s32.f32 	%r14, %f528;
	cvt.rn.f32.s32 	%f529, %r14;
	fma.rn.f32 	%f530, %f529, 0fBFC90FDA, %f527;
	fma.rn.f32 	%f531, %f529, 0fB3A22168, %f530;
	fma.rn.f32 	%f9, %f529, 0fA7C234C5, %f531;
	mul.f32 	%f532, %f527, 0f3FCF1AA0;
	mul.f32 	%f533, %f532, 0f3F22F983;
	cvt.rni.s32.f32 	%r15, %f533;
	cvt.rn.f32.s32 	%f534, %r15;
	fma.rn.f32 	%f535, %f534, 0fBFC90FDA, %f532;
	fma.rn.f32 	%f536, %f534, 0fB3A22168, %f535;
	fma.rn.f32 	%f10, %f534, 0fA7C234C5, %f536;
	or.b32  	%r427, %r419, 5;
	cvt.rn.f32.u32 	%f537, %r427;
	mul.f32 	%f538, %f537, 0f3A000000;
	mul.f32 	%f539, %f538, 0f40C90FDB;
	mul.f32 	%f540, %f539, 0f3F22F983;
	cvt.rni.s32.f32 	%r16, %f540;
	cvt.rn.f32.s32 	%f541, %r16;
	fma.rn.f32 	%f542, %f541, 0fBFC90FDA, %f539;
	fma.rn.f32 	%f543, %f541, 0fB3A22168, %f542;
	fma.rn.f32 	%f11, %f541, 0fA7C234C5, %f543;
	mul.f32 	%f544, %f539, 0f3FCF1AA0;
	mul.f32 	%f545, %f544, 0f3F22F983;
	cvt.rni.s32.f32 	%r17, %f545;
	cvt.rn.f32.s32 	%f546, %r17;
	fma.rn.f32 	%f547, %f546, 0fBFC90FDA, %f544;
	fma.rn.f32 	%f548, %f546, 0fB3A22168, %f547;
	fma.rn.f32 	%f12, %f546, 0fA7C234C5, %f548;
	or.b32  	%r428, %r419, 6;
	cvt.rn.f32.u32 	%f549, %r428;
	mul.f32 	%f550, %f549, 0f3A000000;
	mul.f32 	%f551, %f550, 0f40C90FDB;
	mul.f32 	%f552, %f551, 0f3F22F983;
	cvt.rni.s32.f32 	%r18, %f552;
	cvt.rn.f32.s32 	%f553, %r18;
	fma.rn.f32 	%f554, %f553, 0fBFC90FDA, %f551;
	fma.rn.f32 	%f555, %f553, 0fB3A22168, %f554;
	fma.rn.f32 	%f13, %f553, 0fA7C234C5, %f555;
	mul.f32 	%f556, %f551, 0f3FCF1AA0;
	mul.f32 	%f557, %f556, 0f3F22F983;
	cvt.rni.s32.f32 	%r19, %f557;
	cvt.rn.f32.s32 	%f558, %r19;
	fma.rn.f32 	%f559, %f558, 0fBFC90FDA, %f556;
	fma.rn.f32 	%f560, %f558, 0fB3A22168, %f559;
	fma.rn.f32 	%f14, %f558, 0fA7C234C5, %f560;
	or.b32  	%r429, %r419, 7;
	cvt.rn.f32.u32 	%f561, %r429;
	mul.f32 	%f562, %f561, 0f3A000000;
	mul.f32 	%f563, %f562, 0f40C90FDB;
	mul.f32 	%f564, %f563, 0f3F22F983;
	cvt.rni.s32.f32 	%r20, %f564;
	cvt.rn.f32.s32 	%f565, %r20;
	fma.rn.f32 	%f566, %f565, 0fBFC90FDA, %f563;
	fma.rn.f32 	%f567, %f565, 0fB3A22168, %f566;
	fma.rn.f32 	%f15, %f565, 0fA7C234C5, %f567;
	mul.f32 	%f568, %f563, 0f3FCF1AA0;
	mul.f32 	%f569, %f568, 0f3F22F983;
	cvt.rni.s32.f32 	%r21, %f569;
	cvt.rn.f32.s32 	%f570, %r21;
	fma.rn.f32 	%f571, %f570, 0fBFC90FDA, %f568;
	fma.rn.f32 	%f572, %f570, 0fB3A22168, %f571;
	fma.rn.f32 	%f16, %f570, 0fA7C234C5, %f572;
	or.pred  	%p1, %p8, %p9;
	selp.b32 	%r22, %r420, 0, %p8;
	selp.f32 	%f17, %f457, %f460, %p8;
	or.pred  	%p2, %p10, %p11;
	selp.b32 	%r23, %r421, 0, %p10;
	selp.f32 	%f18, %f466, %f468, %p10;
	or.pred  	%p3, %p12, %p13;
	selp.b32 	%r24, %r422, 0, %p12;
	selp.f32 	%f19, %f474, %f476, %p12;
	mov.b32 	%r2027, 0;
	cvt.s64.s32 	%rd69, %r2;
	mov.u64 	%rd359, __cudart_i2opi_f;
$L__BB1_5:
	mov.u32 	%r430, %tid.x;
	setp.gt.u32 	%p14, %r430, 31;
	shl.b32 	%r431, %r2027, 5;
	and.b32  	%r432, %r430, 31;
	or.b32  	%r433, %r431, %r432;
	setp.ge.s32 	%p15, %r433, %r3;
	or.pred  	%p16, %p14, %p15;
	@%p16 bra 	$L__BB1_9;
	ld.param.u64 	%rd401, [mega_fused_batch_detection_param_1];
	shl.b32 	%r435, %r2027, 5;
	mov.u32 	%r26, %tid.x;
	and.b32  	%r436, %r26, 31;
	or.b32  	%r437, %r435, %r436;
	cvt.u64.u32 	%rd68, %r437;
	add.s64 	%rd70, %rd68, %rd69;
	cvta.to.global.u64 	%rd71, %rd401;
	shl.b64 	%rd72, %rd70, 2;
	add.s64 	%rd73, %rd71, %rd72;
	ld.global.nc.u32 	%r27, [%rd73];
	setp.lt.s32 	%p17, %r27, 0;
	@%p17 bra 	$L__BB1_8;
	ld.param.u64 	%rd400, [mega_fused_batch_detection_param_0];
	mul.lo.s32 	%r441, %r27, 3;
	cvta.to.global.u64 	%rd74, %rd400;
	mul.wide.u32 	%rd75, %r441, 4;
	add.s64 	%rd76, %rd74, %rd75;
	ld.global.nc.f32 	%f573, [%rd76];
	ld.global.nc.f32 	%f574, [%rd76+4];
	ld.global.nc.f32 	%f575, [%rd76+8];
	mov.u32 	%r443, _ZZ26mega_fused_batch_detectionE4smem;
	mad.lo.s32 	%r444, %r26, 12, %r443;
	st.shared.f32 	[%r444+8192], %f573;
	st.shared.f32 	[%r444+8196], %f574;
	st.shared.f32 	[%r444+8200], %f575;
	bra.uni 	$L__BB1_9;
$L__BB1_8:
	mov.u32 	%r438, _ZZ26mega_fused_batch_detectionE4smem;
	mad.lo.s32 	%r439, %r26, 12, %r438;
	mov.b32 	%r440, 0;
	st.shared.u32 	[%r439+8192], %r440;
	st.shared.u32 	[%r439+8196], %r440;
	st.shared.u32 	[%r439+8200], %r440;
$L__BB1_9:
	shl.b32 	%r445, %r2027, 5;
	mov.u32 	%r446, %tid.x;
	and.b32  	%r447, %r446, 31;
	or.b32  	%r448, %r445, %r447;
	bar.sync 	0;
	shr.u32 	%r449, %r446, 5;
	or.b32  	%r450, %r445, %r449;
	max.s32 	%r452, %r448, %r450;
	setp.ge.s32 	%p18, %r452, %r3;
	mov.f32 	%f2143, 0f00000000;
	@%p18 bra 	$L__BB1_14;
	mov.u32 	%r453, %tid.x;
	and.b32  	%r454, %r453, 31;
	mov.u32 	%r455, _ZZ26mega_fused_batch_detectionE4smem;
	add.s32 	%r456, %r455, 8192;
	mad.lo.s32 	%r457, %r454, 12, %r456;
	ld.shared.f32 	%f577, [%r457];
	ld.shared.f32 	%f578, [%r457+4];
	ld.shared.f32 	%f579, [%r457+8];
	shr.u32 	%r458, %r453, 5;
	mad.lo.s32 	%r459, %r458, 12, %r456;
	ld.shared.f32 	%f580, [%r459];
	ld.shared.f32 	%f581, [%r459+4];
	ld.shared.f32 	%f582, [%r459+8];
	sub.f32 	%f583, %f577, %f580;
	sub.f32 	%f584, %f578, %f581;
	sub.f32 	%f585, %f579, %f582;
	mul.f32 	%f586, %f584, %f584;
	fma.rn.f32 	%f587, %f583, %f583, %f586;
	fma.rn.f32 	%f588, %f585, %f585, %f587;
	sqrt.rn.f32 	%f20, %f588;
	shl.b32 	%r460, %r453, 7;
	and.b32  	%r461, %r460, 3968;
	add.s32 	%r462, %r455, %r461;
	shl.b32 	%r463, %r458, 2;
	add.s32 	%r464, %r462, %r463;
	st.shared.f32 	[%r464], %f20;
	setp.leu.f32 	%p19, %f20, 0f00000000;
	@%p19 bra 	$L__BB1_13;
	ld.param.u64 	%rd410, [mega_fused_batch_detection_param_12];
	cvta.to.global.u64 	%rd77, %rd410;
	ld.global.nc.f32 	%f590, [%rd77];
	setp.geu.f32 	%p20, %f20, %f590;
	@%p20 bra 	$L__BB1_13;
	ld.param.u64 	%rd411, [mega_fused_batch_detection_param_12];
	cvta.to.global.u64 	%rd78, %rd411;
	ld.global.nc.f32 	%f591, [%rd78+4];
	neg.f32 	%f592, %f20;
	mul.f32 	%f593, %f20, %f592;
	add.f32 	%f594, %f591, %f591;
	mul.f32 	%f595, %f591, %f594;
	div.rn.f32 	%f596, %f593, %f595;
	fma.rn.f32 	%f597, %f596, 0f3BBB989D, 0f3F000000;
	cvt.sat.f32.f32 	%f598, %f597;
	mov.f32 	%f599, 0f4B400001;
	mov.f32 	%f600, 0f437C0000;
	fma.rm.f32 	%f601, %f598, %f600, %f599;
	add.f32 	%f602, %f601, 0fCB40007F;
	neg.f32 	%f603, %f602;
	fma.rn.f32 	%f604, %f596, 0f3FB8AA3B, %f603;
	fma.rn.f32 	%f605, %f596, 0f32A57060, %f604;
	mov.b32 	%r465, %f601;
	shl.b32 	%r466, %r465, 23;
	mov.b32 	%f606, %r466;
	ex2.approx.ftz.f32 	%f607, %f605;
	mul.f32 	%f2143, %f607, %f606;
$L__BB1_13:
	shl.b32 	%r468, %r453, 7;
	and.b32  	%r469, %r468, 3968;
	mov.u32 	%r470, _ZZ26mega_fused_batch_detectionE4smem;
	add.s32 	%r471, %r470, %r469;
	shr.u32 	%r472, %r453, 3;
	and.b32  	%r473, %r472, 124;
	add.s32 	%r474, %r471, %r473;
	st.shared.f32 	[%r474+4096], %f2143;
$L__BB1_14:
	mov.u32 	%r475, %tid.x;
	setp.lt.u32 	%p21, %r475, 32;
	bar.sync 	0;
	shl.b32 	%r476, %r2027, 5;
	add.s32 	%r477, %r476, %r475;
	setp.lt.s32 	%p22, %r477, %r3;
	and.pred  	%p4, %p21, %p22;
	not.pred 	%p23, %p4;
	@%p23 bra 	$L__BB1_16;
	ld.param.u64 	%rd404, [mega_fused_batch_detection_param_4];
	ld.param.u64 	%rd403, [mega_fused_batch_detection_param_3];
	ld.param.u64 	%rd402, [mega_fused_batch_detection_param_2];
	shl.b32 	%r479, %r2027, 5;
	mov.u32 	%r480, %tid.x;
	add.s32 	%r481, %r479, %r480;
	cvt.u64.u32 	%rd79, %r481;
	add.s64 	%rd81, %rd79, %rd69;
	cvta.to.global.u64 	%rd82, %rd402;
	shl.b64 	%rd83, %rd81, 2;
	add.s64 	%rd84, %rd82, %rd83;
	ld.global.nc.f32 	%f608, [%rd84];
	shl.b32 	%r482, %r480, 2;
	mov.u32 	%r483, _ZZ26mega_fused_batch_detectionE4smem;
	add.s32 	%r484, %r483, %r482;
	st.shared.f32 	[%r484+8576], %f608;
	cvta.to.global.u64 	%rd85, %rd403;
	add.s64 	%rd86, %rd85, %rd83;
	ld.global.nc.f32 	%f609, [%rd86];
	st.shared.f32 	[%r484+8704], %f609;
	cvta.to.global.u64 	%rd87, %rd404;
	add.s64 	%rd88, %rd87, %rd83;
	ld.global.nc.f32 	%f610, [%rd88];
	st.shared.f32 	[%r484+8832], %f610;
	shl.b32 	%r485, %r480, 7;
	add.s32 	%r486, %r483, %r485;
	ld.shared.v4.f32 	{%f611, %f612, %f613, %f614}, [%r486+4096];
	add.f32 	%f615, %f611, 0f00000000;
	add.f32 	%f616, %f615, %f612;
	add.f32 	%f617, %f616, %f613;
	add.f32 	%f618, %f617, %f614;
	ld.shared.v4.f32 	{%f619, %f620, %f621, %f622}, [%r486+4112];
	add.f32 	%f623, %f618, %f619;
	add.f32 	%f624, %f623, %f620;
	add.f32 	%f625, %f624, %f621;
	add.f32 	%f626, %f625, %f622;
	ld.shared.v4.f32 	{%f627, %f628, %f629, %f630}, [%r486+4128];
	add.f32 	%f631, %f626, %f627;
	add.f32 	%f632, %f631, %f628;
	add.f32 	%f633, %f632, %f629;
	add.f32 	%f634, %f633, %f630;
	ld.shared.v4.f32 	{%f635, %f636, %f637, %f638}, [%r486+4144];
	add.f32 	%f639, %f634, %f635;
	add.f32 	%f640, %f639, %f636;
	add.f32 	%f641, %f640, %f637;
	add.f32 	%f642, %f641, %f638;
	ld.shared.v4.f32 	{%f643, %f644, %f645, %f646}, [%r486+4160];
	add.f32 	%f647, %f642, %f643;
	add.f32 	%f648, %f647, %f644;
	add.f32 	%f649, %f648, %f645;
	add.f32 	%f650, %f649, %f646;
	ld.shared.v4.f32 	{%f651, %f652, %f653, %f654}, [%r486+4176];
	add.f32 	%f655, %f650, %f651;
	add.f32 	%f656, %f655, %f652;
	add.f32 	%f657, %f656, %f653;
	add.f32 	%f658, %f657, %f654;
	ld.shared.v4.f32 	{%f659, %f660, %f661, %f662}, [%r486+4192];
	add.f32 	%f663, %f658, %f659;
	add.f32 	%f664, %f663, %f660;
	add.f32 	%f665, %f664, %f661;
	add.f32 	%f666, %f665, %f662;
	ld.shared.v4.f32 	{%f667, %f668, %f669, %f670}, [%r486+4208];
	add.f32 	%f671, %f666, %f667;
	add.f32 	%f672, %f671, %f668;
	add.f32 	%f673, %f672, %f669;
	add.f32 	%f674, %f673, %f670;
	st.shared.f32 	[%r484+8960], %f674;
$L__BB1_16:
	mov.u32 	%r28, %tid.x;
	setp.gt.u32 	%p24, %r28, 31;
	bar.sync 	0;
	@%p24 bra 	$L__BB1_18;
	mov.f32 	%f675, 0f42000000;
	rsqrt.approx.f32 	%f676, %f675;
	shl.b32 	%r487, %r28, 2;
	mov.u32 	%r488, _ZZ26mega_fused_batch_detectionE4smem;
	add.s32 	%r489, %r488, %r487;
	st.shared.f32 	[%r489+9216], %f676;
$L__BB1_18:
	ld.param.u64 	%rd412, [mega_fused_batch_detection_param_12];
	bar.sync 	0;
	cvta.to.global.u64 	%rd89, %rd412;
	ld.global.nc.u32 	%r29, [%rd89+8];
	setp.lt.s32 	%p25, %r29, 1;
	@%p25 bra 	$L__BB1_25;
	mov.b32 	%r2028, 0;
$L__BB1_20:
	mov.u32 	%r491, %tid.x;
	setp.gt.u32 	%p26, %r491, 31;
	@%p26 bra 	$L__BB1_22;
	mov.u32 	%r492, %tid.x;
	shl.b32 	%r493, %r492, 7;
	mov.u32 	%r494, _ZZ26mega_fused_batch_detectionE4smem;
	add.s32 	%r495, %r494, %r493;
	ld.shared.v4.f32 	{%f677, %f678, %f679, %f680}, [%r495+4096];
	ld.shared.v4.f32 	{%f681, %f682, %f683, %f684}, [_ZZ26mega_fused_batch_detectionE4smem+9216];
	fma.rn.f32 	%f685, %f677, %f681, 0f00000000;
	fma.rn.f32 	%f686, %f678, %f682, %f685;
	fma.rn.f32 	%f687, %f679, %f683, %f686;
	fma.rn.f32 	%f688, %f680, %f684, %f687;
	ld.shared.v4.f32 	{%f689, %f690, %f691, %f692}, [%r495+4112];
	ld.shared.v4.f32 	{%f693, %f694, %f695, %f696}, [_ZZ26mega_fused_batch_detectionE4smem+9232];
	fma.rn.f32 	%f697, %f689, %f693, %f688;
	fma.rn.f32 	%f698, %f690, %f694, %f697;
	fma.rn.f32 	%f699, %f691, %f695, %f698;
	fma.rn.f32 	%f700, %f692, %f696, %f699;
	ld.shared.v4.f32 	{%f701, %f702, %f703, %f704}, [%r495+4128];
	ld.shared.v4.f32 	{%f705, %f706, %f707, %f708}, [_ZZ26mega_fused_batch_detectionE4smem+9248];
	fma.rn.f32 	%f709, %f701, %f705, %f700;
	fma.rn.f32 	%f710, %f702, %f706, %f709;
	fma.rn.f32 	%f711, %f703, %f707, %f710;
	fma.rn.f32 	%f712, %f704, %f708, %f711;
	ld.shared.v4.f32 	{%f713, %f714, %f715, %f716}, [%r495+4144];
	ld.shared.v4.f32 	{%f717, %f718, %f719, %f720}, [_ZZ26mega_fused_batch_detectionE4smem+9264];
	fma.rn.f32 	%f721, %f713, %f717, %f712;
	fma.rn.f32 	%f722, %f714, %f718, %f721;
	fma.rn.f32 	%f723, %f715, %f719, %f722;
	fma.rn.f32 	%f724, %f716, %f720, %f723;
	ld.shared.v4.f32 	{%f725, %f726, %f727, %f728}, [%r495+4160];
	ld.shared.v4.f32 	{%f729, %f730, %f731, %f732}, [_ZZ26mega_fused_batch_detectionE4smem+9280];
	fma.rn.f32 	%f733, %f725, %f729, %f724;
	fma.rn.f32 	%f734, %f726, %f730, %f733;
	fma.rn.f32 	%f735, %f727, %f731, %f734;
	fma.rn.f32 	%f736, %f728, %f732, %f735;
	ld.shared.v4.f32 	{%f737, %f738, %f739, %f740}, [%r495+4176];
	ld.shared.v4.f32 	{%f741, %f742, %f743, %f744}, [_ZZ26mega_fused_batch_detectionE4smem+9296];
	fma.rn.f32 	%f745, %f737, %f741, %f736;
	fma.rn.f32 	%f746, %f738, %f742, %f745;
	fma.rn.f32 	%f747, %f739, %f743, %f746;
	fma.rn.f32 	%f748, %f740, %f744, %f747;
	ld.shared.v4.f32 	{%f749, %f750, %f751, %f752}, [%r495+4192];
	ld.shared.v4.f32 	{%f753, %f754, %f755, %f756}, [_ZZ26mega_fused_batch_detectionE4smem+9312];
	fma.rn.f32 	%f757, %f749, %f753, %f748;
	fma.rn.f32 	%f758, %f750, %f754, %f757;
	fma.rn.f32 	%f759, %f751, %f755, %f758;
	fma.rn.f32 	%f760, %f752, %f756, %f759;
	ld.shared.v4.f32 	{%f761, %f762, %f763, %f764}, [%r495+4208];
	ld.shared.v4.f32 	{%f765, %f766, %f767, %f768}, [_ZZ26mega_fused_batch_detectionE4smem+9328];
	fma.rn.f32 	%f769, %f761, %f765, %f760;
	fma.rn.f32 	%f770, %f762, %f766, %f769;
	fma.rn.f32 	%f771, %f763, %f767, %f770;
	fma.rn.f32 	%f772, %f764, %f768, %f771;
	shl.b32 	%r496, %r492, 2;
	add.s32 	%r497, %r494, %r496;
	st.shared.f32 	[%r497+9344], %f772;
$L__BB1_22:
	mov.u32 	%r498, %tid.x;
	setp.gt.u32 	%p27, %r498, 31;
	bar.sync 	0;
	@%p27 bra 	$L__BB1_24;
	mov.u32 	%r499, _ZZ26mega_fused_batch_detectionE4smem;
	ld.shared.v4.f32 	{%f773, %f774, %f775, %f776}, [_ZZ26mega_fused_batch_detectionE4smem+9344];
	fma.rn.f32 	%f777, %f773, %f773, 0f00000000;
	fma.rn.f32 	%f778, %f774, %f774, %f777;
	fma.rn.f32 	%f779, %f775, %f775, %f778;
	fma.rn.f32 	%f780, %f776, %f776, %f779;
	ld.shared.v4.f32 	{%f781, %f782, %f783, %f784}, [_ZZ26mega_fused_batch_detectionE4smem+9360];
	fma.rn.f32 	%f785, %f781, %f781, %f780;
	fma.rn.f32 	%f786, %f782, %f782, %f785;
	fma.rn.f32 	%f787, %f783, %f783, %f786;
	fma.rn.f32 	%f788, %f784, %f784, %f787;
	ld.shared.v4.f32 	{%f789, %f790, %f791, %f792}, [_ZZ26mega_fused_batch_detectionE4smem+9376];
	fma.rn.f32 	%f793, %f789, %f789, %f788;
	fma.rn.f32 	%f794, %f790, %f790, %f793;
	fma.rn.f32 	%f795, %f791, %f791, %f794;
	fma.rn.f32 	%f796, %f792, %f792, %f795;
	ld.shared.v4.f32 	{%f797, %f798, %f799, %f800}, [_ZZ26mega_fused_batch_detectionE4smem+9392];
	fma.rn.f32 	%f801, %f797, %f797, %f796;
	fma.rn.f32 	%f802, %f798, %f798, %f801;
	fma.rn.f32 	%f803, %f799, %f799, %f802;
	fma.rn.f32 	%f804, %f800, %f800, %f803;
	ld.shared.v4.f32 	{%f805, %f806, %f807, %f808}, [_ZZ26mega_fused_batch_detectionE4smem+9408];
	fma.rn.f32 	%f809, %f805, %f805, %f804;
	fma.rn.f32 	%f810, %f806, %f806, %f809;
	fma.rn.f32 	%f811, %f807, %f807, %f810;
	fma.rn.f32 	%f812, %f808, %f808, %f811;
	ld.shared.v4.f32 	{%f813, %f814, %f815, %f816}, [_ZZ26mega_fused_batch_detectionE4smem+9424];
	fma.rn.f32 	%f817, %f813, %f813, %f812;
	fma.rn.f32 	%f818, %f814, %f814, %f817;
	fma.rn.f32 	%f819, %f815, %f815, %f818;
	fma.rn.f32 	%f820, %f816, %f816, %f819;
	ld.shared.v4.f32 	{%f821, %f822, %f823, %f824}, [_ZZ26mega_fused_batch_detectionE4smem+9440];
	fma.rn.f32 	%f825, %f821, %f821, %f820;
	fma.rn.f32 	%f826, %f822, %f822, %f825;
	fma.rn.f32 	%f827, %f823, %f823, %f826;
	fma.rn.f32 	%f828, %f824, %f824, %f827;
	ld.shared.v4.f32 	{%f829, %f830, %f831, %f832}, [_ZZ26mega_fused_batch_detectionE4smem+9456];
	fma.rn.f32 	%f833, %f829, %f829, %f828;
	fma.rn.f32 	%f834, %f830, %f830, %f833;
	fma.rn.f32 	%f835, %f831, %f831, %f834;
	fma.rn.f32 	%f836, %f832, %f832, %f835;
	add.f32 	%f837, %f836, 0f2EDBE6FF;
	rsqrt.approx.f32 	%f838, %f837;
	mov.u32 	%r500, %tid.x;
	shl.b32 	%r501, %r500, 2;
	add.s32 	%r502, %r499, %r501;
	ld.shared.f32 	%f839, [%r502+9344];
	mul.f32 	%f840, %f838, %f839;
	st.shared.f32 	[%r502+9216], %f840;
$L__BB1_24:
	bar.sync 	0;
	add.s32 	%r2028, %r2028, 1;
	setp.lt.s32 	%p28, %r2028, %r29;
	@%p28 bra 	$L__BB1_20;
$L__BB1_25:
	mov.u32 	%r503, %tid.x;
	setp.gt.u32 	%p29, %r503, 31;
	@%p29 bra 	$L__BB1_27;
	ld.param.u64 	%rd413, [mega_fused_batch_detection_param_12];
	mov.u32 	%r504, _ZZ26mega_fused_batch_detectionE4smem;
	ld.shared.v4.f32 	{%f841, %f842, %f843, %f844}, [_ZZ26mega_fused_batch_detectionE4smem+8960];
	max.f32 	%f845, %f841, 0f00000000;
	max.f32 	%f846, %f845, %f842;
	max.f32 	%f847, %f846, %f843;
	max.f32 	%f848, %f847, %f844;
	ld.shared.v4.f32 	{%f849, %f850, %f851, %f852}, [_ZZ26mega_fused_batch_detectionE4smem+8976];
	max.f32 	%f853, %f848, %f849;
	max.f32 	%f854, %f853, %f850;
	max.f32 	%f855, %f854, %f851;
	max.f32 	%f856, %f855, %f852;
	ld.shared.v4.f32 	{%f857, %f858, %f859, %f860}, [_ZZ26mega_fused_batch_detectionE4smem+8992];
	max.f32 	%f861, %f856, %f857;
	max.f32 	%f862, %f861, %f858;
	max.f32 	%f863, %f862, %f859;
	max.f32 	%f864, %f863, %f860;
	ld.shared.v4.f32 	{%f865, %f866, %f867, %f868}, [_ZZ26mega_fused_batch_detectionE4smem+9008];
	max.f32 	%f869, %f864, %f865;
	max.f32 	%f870, %f869, %f866;
	max.f32 	%f871, %f870, %f867;
	max.f32 	%f872, %f871, %f868;
	ld.shared.v4.f32 	{%f873, %f874, %f875, %f876}, [_ZZ26mega_fused_batch_detectionE4smem+9024];
	max.f32 	%f877, %f872, %f873;
	max.f32 	%f878, %f877, %f874;
	max.f32 	%f879, %f878, %f875;
	max.f32 	%f880, %f879, %f876;
	ld.shared.v4.f32 	{%f881, %f882, %f883, %f884}, [_ZZ26mega_fused_batch_detectionE4smem+9040];
	max.f32 	%f885, %f880, %f881;
	max.f32 	%f886, %f885, %f882;
	max.f32 	%f887, %f886, %f883;
	max.f32 	%f888, %f887, %f884;
	ld.shared.v4.f32 	{%f889, %f890, %f891, %f892}, [_ZZ26mega_fused_batch_detectionE4smem+9056];
	max.f32 	%f893, %f888, %f889;
	max.f32 	%f894, %f893, %f890;
	max.f32 	%f895, %f894, %f891;
	max.f32 	%f896, %f895, %f892;
	ld.shared.v4.f32 	{%f897, %f898, %f899, %f900}, [_ZZ26mega_fused_batch_detectionE4smem+9072];
	max.f32 	%f901, %f896, %f897;
	max.f32 	%f902, %f901, %f898;
	max.f32 	%f903, %f902, %f899;
	max.f32 	%f904, %f903, %f900;
	mov.u32 	%r505, %tid.x;
	shl.b32 	%r506, %r505, 2;
	add.s32 	%r507, %r504, %r506;
	ld.shared.f32 	%f905, [%r507+8960];
	add.f32 	%f906, %f904, 0f2EDBE6FF;
	div.rn.f32 	%f907, %f905, %f906;
	ld.shared.f32 	%f908, [%r507+9216];
	abs.f32 	%f909, %f908;
	cvta.to.global.u64 	%rd90, %rd413;
	ld.global.nc.f32 	%f910, [%rd90+116];
	ld.global.nc.f32 	%f911, [%rd90+120];
	mul.f32 	%f912, %f909, %f911;
	fma.rn.f32 	%f913, %f907, %f910, %f912;
	st.shared.f32 	[%r507+9088], %f913;
$L__BB1_27:
	mov.u32 	%r508, %tid.x;
	setp.gt.u32 	%p30, %r508, 31;
	bar.sync 	0;
	mov.f32 	%f2148, 0f00000000;
	mov.f32 	%f2149, 0f00000000;
	mov.f32 	%f2150, 0f00000000;
	mov.f32 	%f2151, 0f00000000;
	@%p30 bra 	$L__BB1_247;
	mov.u32 	%r510, %tid.x;
	setp.eq.s32 	%p31, %r510, 0;
	shl.b32 	%r511, %r510, 2;
	mov.u32 	%r512, _ZZ26mega_fused_batch_detectionE4smem;
	add.s32 	%r513, %r512, %r511;
	ld.shared.f32 	%f23, [%r513+8960];
	ld.shared.f32 	%f24, [%r513+8576];
	ld.shared.f32 	%f25, [%r513+9088];
	ld.shared.f32 	%f26, [%r513+8704];
	ld.shared.f32 	%f27, [%r513+8832];
	ld.shared.f32 	%f28, [%r513+9216];
	shl.b32 	%r514, %r510, 7;
	add.s32 	%r515, %r512, %r514;
	ld.shared.f32 	%f29, [%r515];
	mov.b32 	%r2030, 0;
	@%p31 bra 	$L__BB1_31;
	mov.u32 	%r517, %tid.x;
	shl.b32 	%r518, %r517, 7;
	mov.u32 	%r519, _ZZ26mega_fused_batch_detectionE4smem;
	add.s32 	%r520, %r519, %r518;
	ld.shared.f32 	%f916, [%r520+4096];
	setp.leu.f32 	%p32, %f916, 0f3DCCCCCD;
	@%p32 bra 	$L__BB1_31;
	ld.shared.f32 	%f917, [_ZZ26mega_fused_batch_detectionE4smem+8960];
	add.f32 	%f2151, %f917, 0f00000000;
	ld.shared.f32 	%f918, [_ZZ26mega_fused_batch_detectionE4smem+8576];
	add.f32 	%f2150, %f918, 0f00000000;
	ld.shared.f32 	%f919, [_ZZ26mega_fused_batch_detectionE4smem+9088];
	add.f32 	%f2149, %f919, 0f00000000;
	ld.shared.f32 	%f920, [_ZZ26mega_fused_batch_detectionE4smem+8704];
	add.f32 	%f2148, %f920, 0f00000000;
	mov.b32 	%r2030, 1;
$L__BB1_31:
	mov.u32 	%r522, %tid.x;
	setp.eq.s32 	%p33, %r522, 1;
	@%p33 bra 	$L__BB1_34;
	mov.u32 	%r523, %tid.x;
	shl.b32 	%r524, %r523, 7;
	mov.u32 	%r525, _ZZ26mega_fused_batch_detectionE4smem;
	add.s32 	%r526, %r525, %r524;
	ld.shared.f32 	%f921, [%r526+4100];
	setp.leu.f32 	%p34, %f921, 0f3DCCCCCD;
	@%p34 bra 	$L__BB1_34;
	ld.shared.f32 	%f922, [_ZZ26mega_fused_batch_detectionE4smem+8964];
	add.f32 	%f2151, %f922, %f2151;
	ld.shared.f32 	%f923, [_ZZ26mega_fused_batch_detectionE4smem+8580];
	add.f32 	%f2150, %f923, %f2150;
	ld.shared.f32 	%f924, [_ZZ26mega_fused_batch_detectionE4smem+9092];
	add.f32 	%f2149, %f924, %f2149;
	ld.shared.f32 	%f925, [_ZZ26mega_fused_batch_detectionE4smem+8708];
	add.f32 	%f2148, %f925, %f2148;
	add.s32 	%r2030, %r2030, 1;
$L__BB1_34:
	mov.u32 	%r527, %tid.x;
	setp.eq.s32 	%p35, %r527, 2;
	@%p35 bra 	$L__BB1_37;
	mov.u32 	%r528, %tid.x;
	shl.b32 	%r529, %r528, 7;
	mov.u32 	%r530, _ZZ26mega_fused_batch_detectionE4smem;
	add.s32 	%r531, %r530, %r529;
	ld.shared.f32 	%f926, [%r531+4104];
	setp.leu.f32 	%p36, %f926, 0f3DCCCCCD;
	@%p36 bra 	$L__BB1_37;
	ld.shared.f32 	%f927, [_ZZ26mega_fused_batch_detectionE4smem+8968];
	add.f32 	%f2151, %f927, %f2151;
	ld.shared.f32 	%f928, [_ZZ26mega_fused_batch_detectionE4smem+8584];
	add.f32 	%f2150, %f928, %f2150;
	ld.shared.f32 	%f929, [_ZZ26mega_fused_batch_detectionE4smem+9096];
	add.f32 	%f2149, %f929, %f2149;
	ld.shared.f32 	%f930, [_ZZ26mega_fused_batch_detectionE4smem+8712];
	add.f32 	%f2148, %f930, %f2148;
	add.s32 	%r2030, %r2030, 1;
$L__BB1_37:
	mov.u32 	%r532, %tid.x;
	setp.eq.s32 	%p37, %r532, 3;
	@%p37 bra 	$L__BB1_40;
	mov.u32 	%r533, %tid.x;
	shl.b32 	%r534, %r533, 7;
	mov.u32 	%r535, _ZZ26mega_fused_batch_detectionE4smem;
	add.s32 	%r536, %r535, %r534;
	ld.shared.f32 	%f931, [%r536+4108];
	setp.leu.f32 	%p38, %f931, 0f3DCCCCCD;
	@%p38 bra 	$L__BB1_40;
	ld.shared.f32 	%f932, [_ZZ26mega_fused_batch_detectionE4smem+8972];
	add.f32 	%f2151, %f932, %f2151;
	ld.shared.f32 	%f933, [_ZZ26mega_fused_batch_detectionE4smem+8588];
	add.f32 	%f2150, %f933, %f2150;
	ld.shared.f32 	%f934, [_ZZ26mega_fused_batch_detectionE4smem+9100];
	add.f32 	%f2149, %f934, %f2149;
	ld.shared.f32 	%f935, [_ZZ26mega_fused_batch_detectionE4smem+8716];
	add.f32 	%f2148, %f935, %f2148;
	add.s32 	%r2030, %r2030, 1;
$L__BB1_40:
	mov.u32 	%r537, %tid.x;
	setp.eq.s32 	%p39, %r537, 4;
	@%p39 bra 	$L__BB1_43;
	mov.u32 	%r538, %tid.x;
	shl.b32 	%r539, %r538, 7;
	mov.u32 	%r540, _ZZ26mega_fused_batch_detectionE4smem;
	add.s32 	%r541, %r540, %r539;
	ld.shared.f32 	%f936, [%r541+4112];
	setp.leu.f32 	%p40, %f936, 0f3DCCCCCD;
	@%p40 bra 	$L__BB1_43;
	ld.shared.f32 	%f937, [_ZZ26mega_fused_batch_detectionE4smem+8976];
	add.f32 	%f2151, %f937, %f2151;
	ld.shared.f32 	%f938, [_ZZ26mega_fused_batch_detectionE4smem+8592];
	add.f32 	%f2150, %f938, %f2150;
	ld.shared.f32 	%f939, [_ZZ26mega_fused_batch_detectionE4smem+9104];
	add.f32 	%f2149, %f939, %f2149;
	ld.shared.f32 	%f940, [_ZZ26mega_fused_batch_detectionE4smem+8720];
	add.f32 	%f2148, %f940, %f2148;
	add.s32 	%r2030, %r2030, 1;
$L__BB1_43:
	mov.u32 	%r542, %tid.x;
	setp.eq.s32 	%p41, %r542, 5;
	@%p41 bra 	$L__BB1_46;
	mov.u32 	%r543, %tid.x;
	shl.b32 	%r544, %r543, 7;
	mov.u32 	%r545, _ZZ26mega_fused_batch_detectionE4smem;
	add.s32 	%r546, %r545, %r544;
	ld.shared.f32 	%f941, [%r546+4116];
	setp.leu.f32 	%p42, %f941, 0f3DCCCCCD;
	@%p42 bra 	$L__BB1_46;
	ld.shared.f32 	%f942, [_ZZ26mega_fused_batch_detectionE4smem+8980];
	add.f32 	%f2151, %f942, %f2151;
	ld.shared.f32 	%f943, [_ZZ26mega_fused_batch_detectionE4smem+8596];
	add.f32 	%f2150, %f943, %f2150;
	ld.shared.f32 	%f944, [_ZZ26mega_fused_batch_detectionE4smem+9108];
	add.f32 	%f2149, %f944, %f2149;
	ld.shared.f32 	%f945, [_ZZ26mega_fused_batch_detectionE4smem+8724];
	add.f32 	%f2148, %f945, %f2148;
	add.s32 	%r2030, %r2030, 1;
$L__BB1_46:
	mov.u32 	%r547, %tid.x;
	setp.eq.s32 	%p43, %r547, 6;
	@%p43 bra 	$L__BB1_49;
	mov.u32 	%r548, %tid.x;
	shl.b32 	%r549, %r548, 7;
	mov.u32 	%r550, _ZZ26mega_fused_batch_detectionE4smem;
	add.s32 	%r551, %r550, %r549;
	ld.shared.f32 	%f946, [%r551+4120];
	setp.leu.f32 	%p44, %f946, 0f3DCCCCCD;
	@%p44 bra 	$L__BB1_49;
	ld.shared.f32 	%f947, [_ZZ26mega_fused_batch_detectionE4smem+8984];
	add.f32 	%f2151, %f947, %f2151;
	ld.shared.f32 	%f948, [_ZZ26mega_fused_batch_detectionE4smem+8600];
	add.f32 	%f2150, %f948, %f2150;
	ld.shared.f32 	%f949, [_ZZ26mega_fused_batch_detectionE4smem+9112];
	add.f32 	%f2149, %f949, %f2149;
	ld.shared.f32 	%f950, [_ZZ26mega_fused_batch_detectionE4smem+8728];
	add.f32 	%f2148, %f950, %f2148;
	add.s32 	%r2030, %r2030, 1;
$L__BB1_49:
	mov.u32 	%r552, %tid.x;
	setp.eq.s32 	%p45, %r552, 7;
	@%p45 bra 	$L__BB1_52;
	mov.u32 	%r553, %tid.x;
	shl.b32 	%r554, %r553, 7;
	mov.u32 	%r555, _ZZ26mega_fused_batch_detectionE4smem;
	add.s32 	%r556, %r555, %r554;
	ld.shared.f32 	%f951, [%r556+4124];
	setp.leu.f32 	%p46, %f951, 0f3DCCCCCD;
	@%p46 bra 	$L__BB1_52;
	ld.shared.f32 	%f952, [_ZZ26mega_fused_batch_detectionE4smem+8988];
	add.f32 	%f2151, %f952, %f2151;
	ld.shared.f32 	%f953, [_ZZ26mega_fused_batch_detectionE4smem+8604];
	add.f32 	%f2150, %f953, %f2150;
	ld.shared.f32 	%f954, [_ZZ26mega_fused_batch_detectionE4smem+9116];
	add.f32 	%f2149, %f954, %f2149;
	ld.shared.f32 	%f955, [_ZZ26mega_fused_batch_detectionE4smem+8732];
	add.f32 	%f2148, %f955, %f2148;
	add.s32 	%r2030, %r2030, 1;
$L__BB1_52:
	mov.u32 	%r557, %tid.x;
	setp.eq.s32 	%p47, %r557, 8;
	@%p47 bra 	$L__BB1_55;
	mov.u32 	%r558, %tid.x;
	shl.b32 	%r559, %r558, 7;
	mov.u32 	%r560, _ZZ26mega_fused_batch_detectionE4smem;
	add.s32 	%r561, %r560, %r559;
	ld.shared.f32 	%f956, [%r561+4128];
	setp.leu.f32 	%p48, %f956, 0f3DCCCCCD;
	@%p48 bra 	$L__BB1_55;
	ld.shared.f32 	%f957, [_ZZ26mega_fused_batch_detectionE4smem+8992];
	add.f32 	%f2151, %f957, %f2151;
	ld.shared.f32 	%f958, [_ZZ26mega_fused_batch_detectionE4smem+8608];
	add.f32 	%f2150, %f958, %f2150;
	ld.shared.f32 	%f959, [_ZZ26mega_fused_batch_detectionE4smem+9120];
	add.f32 	%f2149, %f959, %f2149;
	ld.shared.f32 	%f960, [_ZZ26mega_fused_batch_detectionE4smem+8736];
	add.f32 	%f2148, %f960, %f2148;
	add.s32 	%r2030, %r2030, 1;
$L__BB1_55:
	mov.u32 	%r562, %tid.x;
	setp.eq.s32 	%p49, %r562, 9;
	@%p49 bra 	$L__BB1_58;
	mov.u32 	%r563, %tid.x;
	shl.b32 	%r564, %r563, 7;
	mov.u32 	%r565, _ZZ26mega_fused_batch_detectionE4smem;
	add.s32 	%r566, %r565, %r564;
	ld.shared.f32 	%f961, [%r566+4132];
	setp.leu.f32 	%p50, %f961, 0f3DCCCCCD;
	@%p50 bra 	$L__BB1_58;
	ld.shared.f32 	%f962, [_ZZ26mega_fused_batch_detectionE4smem+8996];
	add.f32 	%f2151, %f962, %f2151;
	ld.shared.f32 	%f963, [_ZZ26mega_fused_batch_detectionE4smem+8612];
	add.f32 	%f2150, %f963, %f2150;
	ld.shared.f32 	%f964, [_ZZ26mega_fused_batch_detectionE4smem+9124];
	add.f32 	%f2149, %f964, %f2149;
	ld.shared.f32 	%f965, [_ZZ26mega_fused_batch_detectionE4smem+8740];
	add.f32 	%f2148, %f965, %f2148;
	add.s32 	%r2030, %r2030, 1;
$L__BB1_58:
	mov.u32 	%r567, %tid.x;
	setp.eq.s32 	%p51, %r567, 10;
	@%p51 bra 	$L__BB1_61;
	mov.u32 	%r568, %tid.x;
	shl.b32 	%r569, %r568, 7;
	mov.u32 	%r570, _ZZ26mega_fused_batch_detectionE4smem;
	add.s32 	%r571, %r570, %r569;
	ld.shared.f32 	%f966, [%r571+4136];
	setp.leu.f32 	%p52, %f966, 0f3DCCCCCD;
	@%p52 bra 	$L__BB1_61;
	ld.shared.f32 	%f967, [_ZZ26mega_fused_batch_detectionE4smem+9000];
	add.f32 	%f2151, %f967, %f2151;
	ld.shared.f32 	%f968, [_ZZ26mega_fused_batch_detectionE4smem+8616];
	add.f32 	%f2150, %f968, %f2150;
	ld.shared.f32 	%f969, [_ZZ26mega_fused_batch_detectionE4smem+9128];
	add.f32 	%f2149, %f969, %f2149;
	ld.shared.f32 	%f970, [_ZZ26mega_fused_batch_detectionE4smem+8744];
	add.f32 	%f2148, %f970, %f2148;
	add.s32 	%r2030, %r2030, 1;
$L__BB1_61:
	mov.u32 	%r572, %tid.x;
	setp.eq.s32 	%p53, %r572, 11;
	@%p53 bra 	$L__BB1_64;
	mov.u32 	%r573, %tid.x;
	shl.b32 	%r574, %r573, 7;
	mov.u32 	%r575, _ZZ26mega_fused_batch_detectionE4smem;
	add.s32 	%r576, %r575, %r574;
	ld.shared.f32 	%f971, [%r576+4140];
	setp.leu.f32 	%p54, %f971, 0f3DCCCCCD;
	@%p54 bra 	$L__BB1_64;
	ld.shared.f32 	%f972, [_ZZ26mega_fused_batch_detectionE4smem+9004];
	add.f32 	%f2151, %f972, %f2151;
	ld.shared.f32 	%f973, [_ZZ26mega_fused_batch_detectionE4smem+8620];
	add.f32 	%f2150, %f973, %f2150;
	ld.shared.f32 	%f974, [_ZZ26mega_fused_batch_detectionE4smem+9132];
	add.f32 	%f2149, %f974, %f2149;
	ld.shared.f32 	%f975, [_ZZ26mega_fused_batch_detectionE4smem+8748];
	add.f32 	%f2148, %f975, %f2148;
	add.s32 	%r2030, %r2030, 1;
$L__BB1_64:
	mov.u32 	%r577, %tid.x;
	setp.eq.s32 	%p55, %r577, 12;
	@%p55 bra 	$L__BB1_67;
	mov.u32 	%r578, %tid.x;
	shl.b32 	%r579, %r578, 7;
	mov.u32 	%r580, _ZZ26mega_fused_batch_detectionE4smem;
	add.s32 	%r581, %r580, %r579;
	ld.shared.f32 	%f976, [%r581+4144];
	setp.leu.f32 	%p56, %f976, 0f3DCCCCCD;
	@%p56 bra 	$L__BB1_67;
	ld.shared.f32 	%f977, [_ZZ26mega_fused_batch_detectionE4smem+9008];
	add.f32 	%f2151, %f977, %f2151;
	ld.shared.f32 	%f978, [_ZZ26mega_fused_batch_detectionE4smem+8624];
	add.f32 	%f2150, %f978, %f2150;
	ld.shared.f32 	%f979, [_ZZ26mega_fused_batch_detectionE4smem+9136];
	add.f32 	%f2149, %f979, %f2149;
	ld.shared.f32 	%f980, [_ZZ26mega_fused_batch_detectionE4smem+8752];
	add.f32 	%f2148, %f980, %f2148;
	add.s32 	%r2030, %r2030, 1;
$L__BB1_67:
	mov.u32 	%r582, %tid.x;
	setp.eq.s32 	%p57, %r582, 13;
	@%p57 bra 	$L__BB1_70;
	mov.u32 	%r583, %tid.x;
	shl.b32 	%r584, %r583, 7;
	mov.u32 	%r585, _ZZ26mega_fused_batch_detectionE4smem;
	add.s32 	%r586, %r585, %r584;
	ld.shared.f32 	%f981, [%r586+4148];
	setp.leu.f32 	%p58, %f981, 0f3DCCCCCD;
	@%p58 bra 	$L__BB1_70;
	ld.shared.f32 	%f982, [_ZZ26mega_fused_batch_detectionE4smem+9012];
	add.f32 	%f2151, %f982, %f2151;
	ld.shared.f32 	%f983, [_ZZ26mega_fused_batch_detectionE4smem+8628];
	add.f32 	%f2150, %f983, %f2150;
	ld.shared.f32 	%f984, [_ZZ26mega_fused_batch_detectionE4smem+9140];
	add.f32 	%f2149, %f984, %f2149;
	ld.shared.f32 	%f985, [_ZZ26mega_fused_batch_detectionE4smem+8756];
	add.f32 	%f2148, %f985, %f2148;
	add.s32 	%r2030, %r2030, 1;
$L__BB1_70:
	mov.u32 	%r587, %tid.x;
	setp.eq.s32 	%p59, %r587, 14;
	@%p59 bra 	$L__BB1_73;
	mov.u32 	%r588, %tid.x;
	shl.b32 	%r589, %r588, 7;
	mov.u32 	%r590, _ZZ26mega_fused_batch_detectionE4smem;
	add.s32 	%r591, %r590, %r589;
	ld.shared.f32 	%f986, [%r591+4152];
	setp.leu.f32 	%p60, %f986, 0f3DCCCCCD;
	@%p60 bra 	$L__BB1_73;
	ld.shared.f32 	%f987, [_ZZ26mega_fused_batch_detectionE4smem+9016];
	add.f32 	%f2151, %f987, %f2151;
	ld.shared.f32 	%f988, [_ZZ26mega_fused_batch_detectionE4smem+8632];
	add.f32 	%f2150, %f988, %f2150;
	ld.shared.f32 	%f989, [_ZZ26mega_fused_batch_detectionE4smem+9144];
	add.f32 	%f2149, %f989, %f2149;
	ld.shared.f32 	%f990, [_ZZ26mega_fused_batch_detectionE4smem+8760];
	add.f32 	%f2148, %f990, %f2148;
	add.s32 	%r2030, %r2030, 1;
$L__BB1_73:
	mov.u32 	%r592, %tid.x;
	setp.eq.s32 	%p61, %r592, 15;
	@%p61 bra 	$L__BB1_76;
	mov.u32 	%r593, %tid.x;
	shl.b32 	%r594, %r593, 7;
	mov.u32 	%r595, _ZZ26mega_fused_batch_detectionE4smem;
	add.s32 	%r596, %r595, %r594;
	ld.shared.f32 	%f991, [%r596+4156];
	setp.leu.f32 	%p62, %f991, 0f3DCCCCCD;
	@%p62 bra 	$L__BB1_76;
	ld.shared.f32 	%f992, [_ZZ26mega_fused_batch_detectionE4smem+9020];
	add.f32 	%f2151, %f992, %f2151;
	ld.shared.f32 	%f993, [_ZZ26mega_fused_batch_detectionE4smem+8636];
	add.f32 	%f2150, %f993, %f2150;
	ld.shared.f32 	%f994, [_ZZ26mega_fused_batch_detectionE4smem+9148];
	add.f32 	%f2149, %f994, %f2149;
	ld.shared.f32 	%f995, [_ZZ26mega_fused_batch_detectionE4smem+8764];
	add.f32 	%f2148, %f995, %f2148;
	add.s32 	%r2030, %r2030, 1;
$L__BB1_76:
	mov.u32 	%r597, %tid.x;
	setp.eq.s32 	%p63, %r597, 16;
	@%p63 bra 	$L__BB1_79;
	mov.u32 	%r598, %tid.x;
	shl.b32 	%r599, %r598, 7;
	mov.u32 	%r600, _ZZ26mega_fused_batch_detectionE4smem;
	add.s32 	%r601, %r600, %r599;
	ld.shared.f32 	%f996, [%r601+4160];
	setp.leu.f32 	%p64, %f996, 0f3DCCCCCD;
	@%p64 bra 	$L__BB1_79;
	ld.shared.f32 	%f997, [_ZZ26mega_fused_batch_detectionE4smem+9024];
	add.f32 	%f2151, %f997, %f2151;
	ld.shared.f32 	%f998, [_ZZ26mega_fused_batch_detectionE4smem+8640];
	add.f32 	%f2150, %f998, %f2150;
	ld.shared.f32 	%f999, [_ZZ26mega_fused_batch_detectionE4smem+9152];
	add.f32 	%f2149, %f999, %f2149;
	ld.shared.f32 	%f1000, [_ZZ26mega_fused_batch_detectionE4smem+8768];
	add.f32 	%f2148, %f1000, %f2148;
	add.s32 	%r2030, %r2030, 1;
$L__BB1_79:
	mov.u32 	%r602, %tid.x;
	setp.eq.s32 	%p65, %r602, 17;
	@%p65 bra 	$L__BB1_82;
	mov.u32 	%r603, %tid.x;
	shl.b32 	%r604, %r603, 7;
	mov.u32 	%r605, _ZZ26mega_fused_batch_detectionE4smem;
	add.s32 	%r606, %r605, %r604;
	ld.shared.f32 	%f1001, [%r606+4164];
	setp.leu.f32 	%p66, %f1001, 0f3DCCCCCD;
	@%p66 bra 	$L__BB1_82;
	ld.shared.f32 	%f1002, [_ZZ26mega_fused_batch_detectionE4smem+9028];
	add.f32 	%f2151, %f1002, %f2151;
	ld.shared.f32 	%f1003, [_ZZ26mega_fused_batch_detectionE4smem+8644];
	add.f32 	%f2150, %f1003, %f2150;
	ld.shared.f32 	%f1004, [_ZZ26mega_fused_batch_detectionE4smem+9156];
	add.f32 	%f2149, %f1004, %f2149;
	ld.shared.f32 	%f1005, [_ZZ26mega_fused_batch_detectionE4smem+8772];
	add.f32 	%f2148, %f1005, %f2148;
	add.s32 	%r2030, %r2030, 1;
$L__BB1_82:
	mov.u32 	%r607, %tid.x;
	setp.eq.s32 	%p67, %r607, 18;
	@%p67 bra 	$L__BB1_85;
	mov.u32 	%r608, %tid.x;
	shl.b32 	%r609, %r608, 7;
	mov.u32 	%r610, _ZZ26mega_fused_batch_detectionE4smem;
	add.s32 	%r611, %r610, %r609;
	ld.shared.f32 	%f1006, [%r611+4168];
	setp.leu.f32 	%p68, %f1006, 0f3DCCCCCD;
	@%p68 bra 	$L__BB1_85;
	ld.shared.f32 	%f1007, [_ZZ26mega_fused_batch_detectionE4smem+9032];
	add.f32 	%f2151, %f1007, %f2151;
	ld.shared.f32 	%f1008, [_ZZ26mega_fused_batch_detectionE4smem+8648];
	add.f32 	%f2150, %f1008, %f2150;
	ld.shared.f32 	%f1009, [_ZZ26mega_fused_batch_detectionE4smem+9160];
	add.f32 	%f2149, %f1009, %f2149;
	ld.shared.f32 	%f1010, [_ZZ26mega_fused_batch_detectionE4smem+8776];
	add.f32 	%f2148, %f1010, %f2148;
	add.s32 	%r2030, %r2030, 1;
$L__BB1_85:
	mov.u32 	%r612, %tid.x;
	setp.eq.s32 	%p69, %r612, 19;
	@%p69 bra 	$L__BB1_88;
	mov.u32 	%r613, %tid.x;
	shl.b32 	%r614, %r613, 7;
	mov.u32 	%r615, _ZZ26mega_fused_batch_detectionE4smem;
	add.s32 	%r616, %r615, %r614;
	ld.shared.f32 	%f1011, [%r616+4172];
	setp.leu.f32 	%p70, %f1011, 0f3DCCCCCD;
	@%p70 bra 	$L__BB1_88;
	ld.shared.f32 	%f1012, [_ZZ26mega_fused_batch_detectionE4smem+9036];
	add.f32 	%f2151, %f1012, %f2151;
	ld.shared.f32 	%f1013, [_ZZ26mega_fused_batch_detectionE4smem+8652];
	add.f32 	%f2150, %f1013, %f2150;
	ld.shared.f32 	%f1014, [_ZZ26mega_fused_batch_detectionE4smem+9164];
	add.f32 	%f2149, %f1014, %f2149;
	ld.shared.f32 	%f1015, [_ZZ26mega_fused_batch_detectionE4smem+8780];
	add.f32 	%f2148, %f1015, %f2148;
	add.s32 	%r2030, %r2030, 1;
$L__BB1_88:
	mov.u32 	%r617, %tid.x;
	setp.eq.s32 	%p71, %r617, 20;
	@%p71 bra 	$L__BB1_91;
	mov.u32 	%r618, %tid.x;
	shl.b32 	%r619, %r618, 7;
	mov.u32 	%r620, _ZZ26mega_fused_batch_detectionE4smem;
	add.s32 	%r621, %r620, %r619;
	ld.shared.f32 	%f1016, [%r621+4176];
	setp.leu.f32 	%p72, %f1016, 0f3DCCCCCD;
	@%p72 bra 	$L__BB1_91;
	ld.shared.f32 	%f1017, [_ZZ26mega_fused_batch_detectionE4smem+9040];
	add.f32 	%f2151, %f1017, %f2151;
	ld.shared.f32 	%f1018, [_ZZ26mega_fused_batch_detectionE4smem+8656];
	add.f32 	%f2150, %f1018, %f2150;
	ld.shared.f32 	%f1019, [_ZZ26mega_fused_batch_detectionE4smem+9168];
	add.f32 	%f2149, %f1019, %f2149;
	ld.shared.f32 	%f1020, [_ZZ26mega_fused_batch_detectionE4smem+8784];
	add.f32 	%f2148, %f1020, %f2148;
	add.s32 	%r2030, %r2030, 1;
$L__BB1_91:
	mov.u32 	%r622, %tid.x;
	setp.eq.s32 	%p73, %r622, 21;
	@%p73 bra 	$L__BB1_94;
	mov.u32 	%r623, %tid.x;
	shl.b32 	%r624, %r623, 7;
	mov.u32 	%r625, _ZZ26mega_fused_batch_detectionE4smem;
	add.s32 	%r626, %r625, %r624;
	ld.shared.f32 	%f1021, [%r626+4180];
	setp.leu.f32 	%p74, %f1021, 0f3DCCCCCD;
	@%p74 bra 	$L__BB1_94;
	ld.shared.f32 	%f1022, [_ZZ26mega_fused_batch_detectionE4smem+9044];
	add.f32 	%f2151, %f1022, %f2151;
	ld.shared.f32 	%f1023, [_ZZ26mega_fused_batch_detectionE4smem+8660];
	add.f32 	%f2150, %f1023, %f2150;
	ld.shared.f32 	%f1024, [_ZZ26mega_fused_batch_detectionE4smem+9172];
	add.f32 	%f2149, %f1024, %f2149;
	ld.shared.f32 	%f1025, [_ZZ26mega_fused_batch_detectionE4smem+8788];
	add.f32 	%f2148, %f1025, %f2148;
	add.s32 	%r2030, %r2030, 1;
$L__BB1_94:
	mov.u32 	%r627, %tid.x;
	setp.eq.s32 	%p75, %r627, 22;
	@%p75 bra 	$L__BB1_97;
	mov.u32 	%r628, %tid.x;
	shl.b32 	%r629, %r628, 7;
	mov.u32 	%r630, _ZZ26mega_fused_batch_detectionE4smem;
	add.s32 	%r631, %r630, %r629;
	ld.shared.f32 	%f1026, [%r631+4184];
	setp.leu.f32 	%p76, %f1026, 0f3DCCCCCD;
	@%p76 bra 	$L__BB1_97;
	ld.shared.f32 	%f1027, [_ZZ26mega_fused_batch_detectionE4smem+9048];
	add.f32 	%f2151, %f1027, %f2151;
	ld.shared.f32 	%f1028, [_ZZ26mega_fused_batch_detectionE4smem+8664];
	add.f32 	%f2150, %f1028, %f2150;
	ld.shared.f32 	%f1029, [_ZZ26mega_fused_batch_detectionE4smem+9176];
	add.f32 	%f2149, %f1029, %f2149;
	ld.shared.f32 	%f1030, [_ZZ26mega_fused_batch_detectionE4smem+8792];
	add.f32 	%f2148, %f1030, %f2148;
	add.s32 	%r2030, %r2030, 1;
$L__BB1_97:
	mov.u32 	%r632, %tid.x;
	setp.eq.s32 	%p77, %r632, 23;
	@%p77 bra 	$L__BB1_100;
	mov.u32 	%r633, %tid.x;
	shl.b32 	%r634, %r633, 7;
	mov.u32 	%r635, _ZZ26mega_fused_batch_detectionE4smem;
	add.s32 	%r636, %r635, %r634;
	ld.shared.f32 	%f1031, [%r636+4188];
	setp.leu.f32 	%p78, %f1031, 0f3DCCCCCD;
	@%p78 bra 	$L__BB1_100;
	ld.shared.f32 	%f1032, [_ZZ26mega_fused_batch_detectionE4smem+9052];
	add.f32 	%f2151, %f1032, %f2151;
	ld.shared.f32 	%f1033, [_ZZ26mega_fused_batch_detectionE4smem+8668];
	add.f32 	%f2150, %f1033, %f2150;
	ld.shared.f32 	%f1034, [_ZZ26mega_fused_batch_detectionE4smem+9180];
	add.f32 	%f2149, %f1034, %f2149;
	ld.shared.f32 	%f1035, [_ZZ26mega_fused_batch_detectionE4smem+8796];
	add.f32 	%f2148, %f1035, %f2148;
	add.s32 	%r2030, %r2030, 1;
$L__BB1_100:
	mov.u32 	%r637, %tid.x;
	setp.eq.s32 	%p79, %r637, 24;
	@%p79 bra 	$L__BB1_103;
	mov.u32 	%r638, %tid.x;
	shl.b32 	%r639, %r638, 7;
	mov.u32 	%r640, _ZZ26mega_fused_batch_detectionE4smem;
	add.s32 	%r641, %r640, %r639;
	ld.shared.f32 	%f1036, [%r641+4192];
	setp.leu.f32 	%p80, %f1036, 0f3DCCCCCD;
	@%p80 bra 	$L__BB1_103;
	ld.shared.f32 	%f1037, [_ZZ26mega_fused_batch_detectionE4smem+9056];
	add.f32 	%f2151, %f1037, %f2151;
	ld.shared.f32 	%f1038, [_ZZ26mega_fused_batch_detectionE4smem+8672];
	add.f32 	%f2150, %f1038, %f2150;
	ld.shared.f32 	%f1039, [_ZZ26mega_fused_batch_detectionE4smem+9184];
	add.f32 	%f2149, %f1039, %f2149;
	ld.shared.f32 	%f1040, [_ZZ26mega_fused_batch_detectionE4smem+8800];
	add.f32 	%f2148, %f1040, %f2148;
	add.s32 	%r2030, %r2030, 1;
$L__BB1_103:
	mov.u32 	%r642, %tid.x;
	setp.eq.s32 	%p81, %r642, 25;
	@%p81 bra 	$L__BB1_106;
	mov.u32 	%r643, %tid.x;
	shl.b32 	%r644, %r643, 7;
	mov.u32 	%r645, _ZZ26mega_fused_batch_detectionE4smem;
	add.s32 	%r646, %r645, %r644;
	ld.shared.f32 	%f1041, [%r646+4196];
	setp.leu.f32 	%p82, %f1041, 0f3DCCCCCD;
	@%p82 bra 	$L__BB1_106;
	ld.shared.f32 	%f1042, [_ZZ26mega_fused_batch_detectionE4smem+9060];
	add.f32 	%f2151, %f1042, %f2151;
	ld.shared.f32 	%f1043, [_ZZ26mega_fused_batch_detectionE4smem+8676];
	add.f32 	%f2150, %f1043, %f2150;
	ld.shared.f32 	%f1044, [_ZZ26mega_fused_batch_detectionE4smem+9188];
	add.f32 	%f2149, %f1044, %f2149;
	ld.shared.f32 	%f1045, [_ZZ26mega_fused_batch_detectionE4smem+8804];
	add.f32 	%f2148, %f1045, %f2148;
	add.s32 	%r2030, %r2030, 1;
$L__BB1_106:
	mov.u32 	%r647, %tid.x;
	setp.eq.s32 	%p83, %r647, 26;
	@%p83 bra 	$L__BB1_109;
	mov.u32 	%r648, %tid.x;
	shl.b32 	%r649, %r648, 7;
	mov.u32 	%r650, _ZZ26mega_fused_batch_detectionE4smem;
	add.s32 	%r651, %r650, %r649;
	ld.shared.f32 	%f1046, [%r651+4200];
	setp.leu.f32 	%p84, %f1046, 0f3DCCCCCD;
	@%p84 bra 	$L__BB1_109;
	ld.shared.f32 	%f1047, [_ZZ26mega_fused_batch_detectionE4smem+9064];
	add.f32 	%f2151, %f1047, %f2151;
	ld.shared.f32 	%f1048, [_ZZ26mega_fused_batch_detectionE4smem+8680];
	add.f32 	%f2150, %f1048, %f2150;
	ld.shared.f32 	%f1049, [_ZZ26mega_fused_batch_detectionE4smem+9192];
	add.f32 	%f2149, %f1049, %f2149;
	ld.shared.f32 	%f1050, [_ZZ26mega_fused_batch_detectionE4smem+8808];
	add.f32 	%f2148, %f1050, %f2148;
	add.s32 	%r2030, %r2030, 1;
$L__BB1_109:
	mov.u32 	%r652, %tid.x;
	setp.eq.s32 	%p85, %r652, 27;
	@%p85 bra 	$L__BB1_112;
	mov.u32 	%r653, %tid.x;
	shl.b32 	%r654, %r653, 7;
	mov.u32 	%r655, _ZZ26mega_fused_batch_detectionE4smem;
	add.s32 	%r656, %r655, %r654;
	ld.shared.f32 	%f1051, [%r656+4204];
	setp.leu.f32 	%p86, %f1051, 0f3DCCCCCD;
	@%p86 bra 	$L__BB1_112;
	ld.shared.f32 	%f1052, [_ZZ26mega_fused_batch_detectionE4smem+9068];
	add.f32 	%f2151, %f1052, %f2151;
	ld.shared.f32 	%f1053, [_ZZ26mega_fused_batch_detectionE4smem+8684];
	add.f32 	%f2150, %f1053, %f2150;
	ld.shared.f32 	%f1054, [_ZZ26mega_fused_batch_detectionE4smem+9196];
	add.f32 	%f2149, %f1054, %f2149;
	ld.shared.f32 	%f1055, [_ZZ26mega_fused_batch_detectionE4smem+8812];
	add.f32 	%f2148, %f1055, %f2148;
	add.s32 	%r2030, %r2030, 1;
$L__BB1_112:
	mov.u32 	%r657, %tid.x;
	setp.eq.s32 	%p87, %r657, 28;
	@%p87 bra 	$L__BB1_115;
	mov.u32 	%r658, %tid.x;
	shl.b32 	%r659, %r658, 7;
	mov.u32 	%r660, _ZZ26mega_fused_batch_detectionE4smem;
	add.s32 	%r661, %r660, %r659;
	ld.shared.f32 	%f1056, [%r661+4208];
	setp.leu.f32 	%p88, %f1056, 0f3DCCCCCD;
	@%p88 bra 	$L__BB1_115;
	ld.shared.f32 	%f1057, [_ZZ26mega_fused_batch_detectionE4smem+9072];
	add.f32 	%f2151, %f1057, %f2151;
	ld.shared.f32 	%f1058, [_ZZ26mega_fused_batch_detectionE4smem+8688];
	add.f32 	%f2150, %f1058, %f2150;
	ld.shared.f32 	%f1059, [_ZZ26mega_fused_batch_detectionE4smem+9200];
	add.f32 	%f2149, %f1059, %f2149;
	ld.shared.f32 	%f1060, [_ZZ26mega_fused_batch_detectionE4smem+8816];
	add.f32 	%f2148, %f1060, %f2148;
	add.s32 	%r2030, %r2030, 1;
$L__BB1_115:
	mov.u32 	%r662, %tid.x;
	setp.eq.s32 	%p89, %r662, 29;
	@%p89 bra 	$L__BB1_118;
	mov.u32 	%r663, %tid.x;
	shl.b32 	%r664, %r663, 7;
	mov.u32 	%r665, _ZZ26mega_fused_batch_detectionE4smem;
	add.s32 	%r666, %r665, %r664;
	ld.shared.f32 	%f1061, [%r666+4212];
	setp.leu.f32 	%p90, %f1061, 0f3DCCCCCD;
	@%p90 bra 	$L__BB1_118;
	ld.shared.f32 	%f1062, [_ZZ26mega_fused_batch_detectionE4smem+9076];
	add.f32 	%f2151, %f1062, %f2151;
	ld.shared.f32 	%f1063, [_ZZ26mega_fused_batch_detectionE4smem+8692];
	add.f32 	%f2150, %f1063, %f2150;
	ld.shared.f32 	%f1064, [_ZZ26mega_fused_batch_detectionE4smem+9204];
	add.f32 	%f2149, %f1064, %f2149;
	ld.shared.f32 	%f1065, [_ZZ26mega_fused_batch_detectionE4smem+8820];
	add.f32 	%f2148, %f1065, %f2148;
	add.s32 	%r2030, %r2030, 1;
$L__BB1_118:
	mov.u32 	%r667, %tid.x;
	setp.eq.s32 	%p91, %r667, 30;
	@%p91 bra 	$L__BB1_121;
	mov.u32 	%r668, %tid.x;
	shl.b32 	%r669, %r668, 7;
	mov.u32 	%r670, _ZZ26mega_fused_batch_detectionE4smem;
	add.s32 	%r671, %r670, %r669;
	ld.shared.f32 	%f1066, [%r671+4216];
	setp.leu.f32 	%p92, %f1066, 0f3DCCCCCD;
	@%p92 bra 	$L__BB1_121;
	ld.shared.f32 	%f1067, [_ZZ26mega_fused_batch_detectionE4smem+9080];
	add.f32 	%f2151, %f1067, %f2151;
	ld.shared.f32 	%f1068, [_ZZ26mega_fused_batch_detectionE4smem+8696];
	add.f32 	%f2150, %f1068, %f2150;
	ld.shared.f32 	%f1069, [_ZZ26mega_fused_batch_detectionE4smem+9208];
	add.f32 	%f2149, %f1069, %f2149;
	ld.shared.f32 	%f1070, [_ZZ26mega_fused_batch_detectionE4smem+8824];
	add.f32 	%f2148, %f1070, %f2148;
	add.s32 	%r2030, %r2030, 1;
$L__BB1_121:
	mov.u32 	%r672, %tid.x;
	setp.eq.s32 	%p93, %r672, 31;
	@%p93 bra 	$L__BB1_124;
	mov.u32 	%r673, %tid.x;
	shl.b32 	%r674, %r673, 7;
	mov.u32 	%r675, _ZZ26mega_fused_batch_detectionE4smem;
	add.s32 	%r676, %r675, %r674;
	ld.shared.f32 	%f1071, [%r676+4220];
	setp.leu.f32 	%p94, %f1071, 0f3DCCCCCD;
	@%p94 bra 	$L__BB1_124;
	ld.shared.f32 	%f1072, [_ZZ26mega_fused_batch_detectionE4smem+9084];
	add.f32 	%f2151, %f1072, %f2151;
	ld.shared.f32 	%f1073, [_ZZ26mega_fused_batch_detectionE4smem+8700];
	add.f32 	%f2150, %f1073, %f2150;
	ld.shared.f32 	%f1074, [_ZZ26mega_fused_batch_detectionE4smem+9212];
	add.f32 	%f2149, %f1074, %f2149;
	ld.shared.f32 	%f1075, [_ZZ26mega_fused_batch_detectionE4smem+8828];
	add.f32 	%f2148, %f1075, %f2148;
	add.s32 	%r2030, %r2030, 1;
$L__BB1_124:
	setp.eq.s32 	%p95, %r2030, 0;
	@%p95 bra 	$L__BB1_126;
	cvt.rn.f32.u32 	%f1076, %r2030;
	div.rn.f32 	%f2151, %f2151, %f1076;
	div.rn.f32 	%f2150, %f2150, %f1076;
	div.rn.f32 	%f2149, %f2149, %f1076;
	div.rn.f32 	%f2148, %f2148, %f1076;
$L__BB1_126:
	mov.u32 	%r677, %tid.x;
	shl.b32 	%r678, %r677, 3;
	cvt.rn.f32.u32 	%f1077, %r678;
	mul.f32 	%f1078, %f1077, 0f3A000000;
	mul.f32 	%f1079, %f1078, 0f40C90FDB;
	abs.f32 	%f1080, %f1079;
	setp.eq.f32 	%p96, %f1080, 0f7F800000;
	setp.ltu.f32 	%p97, %f1080, 0f47CE4780;
	ld.shared.v4.f32 	{%f1081, %f1082, %f1083, %f1084}, [_ZZ26mega_fused_batch_detectionE4smem+8576];
	add.f32 	%f1085, %f1081, 0f00000000;
	ld.shared.v4.f32 	{%f1086, %f1087, %f1088, %f1089}, [_ZZ26mega_fused_batch_detectionE4smem+9088];
	add.f32 	%f1090, %f1086, 0f00000000;
	add.f32 	%f1091, %f1085, %f1082;
	add.f32 	%f1092, %f1090, %f1087;
	add.f32 	%f1093, %f1091, %f1083;
	add.f32 	%f1094, %f1092, %f1088;
	add.f32 	%f1095, %f1093, %f1084;
	add.f32 	%f1096, %f1094, %f1089;
	ld.shared.v4.f32 	{%f1097, %f1098, %f1099, %f1100}, [_ZZ26mega_fused_batch_detectionE4smem+8592];
	add.f32 	%f1101, %f1095, %f1097;
	ld.shared.v4.f32 	{%f1102, %f1103, %f1104, %f1105}, [_ZZ26mega_fused_batch_detectionE4smem+9104];
	add.f32 	%f1106, %f1096, %f1102;
	add.f32 	%f1107, %f1101, %f1098;
	add.f32 	%f1108, %f1106, %f1103;
	add.f32 	%f1109, %f1107, %f1099;
	add.f32 	%f1110, %f1108, %f1104;
	add.f32 	%f1111, %f1109, %f1100;
	add.f32 	%f1112, %f1110, %f1105;
	ld.shared.v4.f32 	{%f1113, %f1114, %f1115, %f1116}, [_ZZ26mega_fused_batch_detectionE4smem+8608];
	add.f32 	%f1117, %f1111, %f1113;
	ld.shared.v4.f32 	{%f1118, %f1119, %f1120, %f1121}, [_ZZ26mega_fused_batch_detectionE4smem+9120];
	add.f32 	%f1122, %f1112, %f1118;
	add.f32 	%f1123, %f1117, %f1114;
	add.f32 	%f1124, %f1122, %f1119;
	add.f32 	%f1125, %f1123, %f1115;
	add.f32 	%f1126, %f1124, %f1120;
	add.f32 	%f1127, %f1125, %f1116;
	add.f32 	%f1128, %f1126, %f1121;
	ld.shared.v4.f32 	{%f1129, %f1130, %f1131, %f1132}, [_ZZ26mega_fused_batch_detectionE4smem+8624];
	add.f32 	%f1133, %f1127, %f1129;
	ld.shared.v4.f32 	{%f1134, %f1135, %f1136, %f1137}, [_ZZ26mega_fused_batch_detectionE4smem+9136];
	add.f32 	%f1138, %f1128, %f1134;
	add.f32 	%f1139, %f1133, %f1130;
	add.f32 	%f1140, %f1138, %f1135;
	add.f32 	%f1141, %f1139, %f1131;
	add.f32 	%f1142, %f1140, %f1136;
	add.f32 	%f1143, %f1141, %f1132;
	add.f32 	%f1144, %f1142, %f1137;
	ld.shared.v4.f32 	{%f1145, %f1146, %f1147, %f1148}, [_ZZ26mega_fused_batch_detectionE4smem+8640];
	add.f32 	%f1149, %f1143, %f1145;
	ld.shared.v4.f32 	{%f1150, %f1151, %f1152, %f1153}, [_ZZ26mega_fused_batch_detectionE4smem+9152];
	add.f32 	%f1154, %f1144, %f1150;
	add.f32 	%f1155, %f1149, %f1146;
	add.f32 	%f1156, %f1154, %f1151;
	add.f32 	%f1157, %f1155, %f1147;
	add.f32 	%f1158, %f1156, %f1152;
	add.f32 	%f1159, %f1157, %f1148;
	add.f32 	%f1160, %f1158, %f1153;
	ld.shared.v4.f32 	{%f1161, %f1162, %f1163, %f1164}, [_ZZ26mega_fused_batch_detectionE4smem+8656];
	add.f32 	%f1165, %f1159, %f1161;
	ld.shared.v4.f32 	{%f1166, %f1167, %f1168, %f1169}, [_ZZ26mega_fused_batch_detectionE4smem+9168];
	add.f32 	%f1170, %f1160, %f1166;
	add.f32 	%f1171, %f1165, %f1162;
	add.f32 	%f1172, %f1170, %f1167;
	add.f32 	%f1173, %f1171, %f1163;
	add.f32 	%f1174, %f1172, %f1168;
	add.f32 	%f1175, %f1173, %f1164;
	add.f32 	%f1176, %f1174, %f1169;
	ld.shared.v4.f32 	{%f1177, %f1178, %f1179, %f1180}, [_ZZ26mega_fused_batch_detectionE4smem+8672];
	add.f32 	%f1181, %f1175, %f1177;
	ld.shared.v4.f32 	{%f1182, %f1183, %f1184, %f1185}, [_ZZ26mega_fused_batch_detectionE4smem+9184];
	add.f32 	%f1186, %f1176, %f1182;
	add.f32 	%f1187, %f1181, %f1178;
	add.f32 	%f1188, %f1186, %f1183;
	add.f32 	%f1189, %f1187, %f1179;
	add.f32 	%f1190, %f1188, %f1184;
	add.f32 	%f1191, %f1189, %f1180;
	add.f32 	%f1192, %f1190, %f1185;
	ld.shared.v4.f32 	{%f1193, %f1194, %f1195, %f1196}, [_ZZ26mega_fused_batch_detectionE4smem+8688];
	add.f32 	%f1197, %f1191, %f1193;
	ld.shared.v4.f32 	{%f1198, %f1199, %f1200, %f1201}, [_ZZ26mega_fused_batch_detectionE4smem+9200];
	add.f32 	%f1202, %f1192, %f1198;
	add.f32 	%f1203, %f1197, %f1194;
	add.f32 	%f1204, %f1202, %f1199;
	add.f32 	%f1205, %f1203, %f1195;
	add.f32 	%f1206, %f1204, %f1200;
	add.f32 	%f294, %f1205, %f1196;
	add.f32 	%f295, %f1206, %f1201;
	or.pred  	%p98, %p97, %p96;
	selp.b32 	%r2064, %r6, 0, %p97;
	mov.f32 	%f1207, 0f00000000;
	mul.rn.f32 	%f1208, %f1079, %f1207;
	selp.f32 	%f2276, %f1, %f1208, %p97;
	@%p98 bra 	$L__BB1_132;
	mov.b64 	%rd428, 0;
	mov.b32 	%r2061, 0;
$L__BB1_128:
	.pragma "nounroll";
	mul.wide.u32 	%rd92, %r2061, 4;
	mov.u64 	%rd93, __cudart_i2opi_f;
	add.s64 	%rd94, %rd93, %rd92;
	ld.global.nc.u32 	%r680, [%rd94];
	mov.u32 	%r681, %tid.x;
	shl.b32 	%r682, %r681, 3;
	cvt.rn.f32.u32 	%f1209, %r682;
	mul.f32 	%f1210, %f1209, 0f3A000000;
	mul.f32 	%f1211, %f1210, 0f40C90FDB;
	mov.b32 	%r683, %f1211;
	shl.b32 	%r684, %r683, 8;
	or.b32  	%r685, %r684, -2147483648;
	mad.wide.u32 	%rd95, %r680, %r685, %rd428;
	shr.u64 	%rd428, %rd95, 32;
	add.s64 	%rd96, %rd6, %rd92;
	st.local.u32 	[%rd96], %rd95;
	add.s32 	%r2061, %r2061, 1;
	setp.ne.s32 	%p99, %r2061, 6;
	@%p99 bra 	$L__BB1_128;
	mov.u32 	%r686, %tid.x;
	shl.b32 	%r687, %r686, 3;
	cvt.rn.f32.u32 	%f1212, %r687;
	mul.f32 	%f1213, %f1212, 0f3A000000;
	mul.f32 	%f1214, %f1213, 0f40C90FDB;
	mov.b32 	%r688, %f1214;
	shr.u32 	%r689, %r688, 23;
	and.b32  	%r690, %r689, 31;
	setp.eq.s32 	%p100, %r690, 0;
	st.local.u32 	[%rd6+24], %rd428;
	add.s32 	%r691, %r689, -128;
	shr.u32 	%r692, %r691, 5;
	mul.wide.u32 	%rd97, %r692, 4;
	sub.s64 	%rd98, %rd6, %rd97;
	ld.local.u32 	%r2062, [%rd98+24];
	ld.local.u32 	%r2063, [%rd98+20];
	@%p100 bra 	$L__BB1_131;
	mov.u32 	%r693, %tid.x;
	shl.b32 	%r694, %r693, 3;
	cvt.rn.f32.u32 	%f1215, %r694;
	mul.f32 	%f1216, %f1215, 0f3A000000;
	mul.f32 	%f1217, %f1216, 0f40C90FDB;
	mov.b32 	%r695, %f1217;
	shr.u32 	%r696, %r695, 23;
	and.b32  	%r697, %r696, 31;
	shf.l.wrap.b32 	%r2062, %r2063, %r2062, %r697;
	add.s32 	%r698, %r696, -128;
	shr.u32 	%r699, %r698, 5;
	mul.wide.u32 	%rd99, %r699, 4;
	sub.s64 	%rd100, %rd6, %rd99;
	ld.local.u32 	%r700, [%rd100+16];
	shf.l.wrap.b32 	%r2063, %r700, %r2063, %r697;
$L__BB1_131:
	shr.u32 	%r701, %r2062, 30;
	shf.l.wrap.b32 	%r702, %r2063, %r2062, 2;
	shl.b32 	%r703, %r2063, 2;
	shr.u32 	%r704, %r702, 31;
	add.s32 	%r2064, %r704, %r701;
	shr.s32 	%r705, %r702, 31;
	xor.b32  	%r706, %r705, %r702;
	xor.b32  	%r707, %r705, %r703;
	cvt.u64.u32 	%rd101, %r706;
	shl.b64 	%rd102, %rd101, 32;
	cvt.u64.u32 	%rd103, %r707;
	or.b64  	%rd104, %rd102, %rd103;
	cvt.rn.f64.s64 	%fd1, %rd104;
	mul.f64 	%fd2, %fd1, 0d3BF921FB54442D19;
	cvt.rn.f32.f64 	%f1218, %fd2;
	neg.f32 	%f1219, %f1218;
	setp.lt.s32 	%p101, %r702, 0;
	selp.f32 	%f2276, %f1219, %f1218, %p101;
$L__BB1_132:
	mov.u32 	%r708, %tid.x;
	shl.b32 	%r709, %r708, 3;
	cvt.rn.f32.u32 	%f1220, %r709;
	mul.f32 	%f1221, %f1220, 0f3A000000;
	mul.f32 	%f1222, %f1221, 0f40C90FDB;
	mul.f32 	%f1223, %f1222, 0f3FCF1AA0;
	abs.f32 	%f1224, %f1223;
	setp.eq.f32 	%p102, %f1224, 0f7F800000;
	setp.ltu.f32 	%p103, %f1224, 0f47CE4780;
	mul.rn.f32 	%f1225, %f2276, %f2276;
	and.b32  	%r710, %r2064, 1;
	setp.eq.b32 	%p104, %r710, 1;
	selp.f32 	%f1226, 0f3F800000, %f2276, %p104;
	fma.rn.f32 	%f1227, %f1225, %f1226, 0f00000000;
	fma.rn.f32 	%f1228, %f1225, 0f37CBAC00, 0fBAB607ED;
	selp.f32 	%f1229, %f1228, 0fB94D4153, %p104;
	selp.f32 	%f1230, 0f3D2AAABB, 0f3C0885E4, %p104;
	fma.rn.f32 	%f1231, %f1229, %f1225, %f1230;
	selp.f32 	%f1232, 0fBEFFFFFF, 0fBE2AAAA8, %p104;
	fma.rn.f32 	%f1233, %f1231, %f1225, %f1232;
	fma.rn.f32 	%f1234, %f1233, %f1227, %f1226;
	and.b32  	%r711, %r2064, 2;
	setp.eq.s32 	%p105, %r711, 0;
	mov.f32 	%f1235, 0f00000000;
	sub.f32 	%f1236, %f1235, %f1234;
	selp.f32 	%f299, %f1234, %f1236, %p105;
	or.pred  	%p106, %p103, %p102;
	selp.b32 	%r2068, %r7, 0, %p103;
	mul.rn.f32 	%f1237, %f1223, %f1235;
	selp.f32 	%f2277, %f2, %f1237, %p103;
	@%p106 bra 	$L__BB1_138;
	mov.b64 	%rd429, 0;
	mov.b32 	%r2065, 0;
$L__BB1_134:
	.pragma "nounroll";
	mul.wide.u32 	%rd106, %r2065, 4;
	mov.u64 	%rd107, __cudart_i2opi_f;
	add.s64 	%rd108, %rd107, %rd106;
	ld.global.nc.u32 	%r713, [%rd108];
	mov.u32 	%r714, %tid.x;
	shl.b32 	%r715, %r714, 3;
	cvt.rn.f32.u32 	%f1238, %r715;
	mul.f32 	%f1239, %f1238, 0f3A000000;
	mul.f32 	%f1240, %f1239, 0f40C90FDB;
	mul.f32 	%f1241, %f1240, 0f3FCF1AA0;
	mov.b32 	%r716, %f1241;
	shl.b32 	%r717, %r716, 8;
	or.b32  	%r718, %r717, -2147483648;
	mad.wide.u32 	%rd109, %r713, %r718, %rd429;
	shr.u64 	%rd429, %rd109, 32;
	add.s64 	%rd110, %rd5, %rd106;
	st.local.u32 	[%rd110], %rd109;
	add.s32 	%r2065, %r2065, 1;
	setp.ne.s32 	%p107, %r2065, 6;
	@%p107 bra 	$L__BB1_134;
	mov.u32 	%r719, %tid.x;
	shl.b32 	%r720, %r719, 3;
	cvt.rn.f32.u32 	%f1242, %r720;
	mul.f32 	%f1243, %f1242, 0f3A000000;
	mul.f32 	%f1244, %f1243, 0f40C90FDB;
	mul.f32 	%f1245, %f1244, 0f3FCF1AA0;
	mov.b32 	%r721, %f1245;
	shr.u32 	%r722, %r721, 23;
	and.b32  	%r723, %r722, 31;
	setp.eq.s32 	%p108, %r723, 0;
	st.local.u32 	[%rd5+24], %rd429;
	and.b32  	%r724, %r722, 224;
	add.s32 	%r725, %r724, -128;
	shr.u32 	%r726, %r725, 5;
	mul.wide.u32 	%rd111, %r726, 4;
	sub.s64 	%rd112, %rd5, %rd111;
	ld.local.u32 	%r2066, [%rd112+24];
	ld.local.u32 	%r2067, [%rd112+20];
	@%p108 bra 	$L__BB1_137;
	mov.u32 	%r727, %tid.x;
	shl.b32 	%r728, %r727, 3;
	cvt.rn.f32.u32 	%f1246, %r728;
	mul.f32 	%f1247, %f1246, 0f3A000000;
	mul.f32 	%f1248, %f1247, 0f40C90FDB;
	mul.f32 	%f1249, %f1248, 0f3FCF1AA0;
	mov.b32 	%r729, %f1249;
	shr.u32 	%r730, %r729, 23;
	and.b32  	%r731, %r730, 31;
	shf.l.wrap.b32 	%r2066, %r2067, %r2066, %r731;
	and.b32  	%r732, %r730, 224;
	add.s32 	%r733, %r732, -128;
	shr.u32 	%r734, %r733, 5;
	mul.wide.u32 	%rd113, %r734, 4;
	sub.s64 	%rd114, %rd5, %rd113;
	ld.local.u32 	%r735, [%rd114+16];
	shf.l.wrap.b32 	%r2067, %r735, %r2067, %r731;
$L__BB1_137:
	shr.u32 	%r736, %r2066, 30;
	shf.l.wrap.b32 	%r737, %r2067, %r2066, 2;
	shl.b32 	%r738, %r2067, 2;
	shr.u32 	%r739, %r737, 31;
	add.s32 	%r2068, %r739, %r736;
	shr.s32 	%r740, %r737, 31;
	xor.b32  	%r741, %r740, %r737;
	xor.b32  	%r742, %r740, %r738;
	cvt.u64.u32 	%rd115, %r741;
	shl.b64 	%rd116, %rd115, 32;
	cvt.u64.u32 	%rd117, %r742;
	or.b64  	%rd118, %rd116, %rd117;
	cvt.rn.f64.s64 	%fd3, %rd118;
	mul.f64 	%fd4, %fd3, 0d3BF921FB54442D19;
	cvt.rn.f32.f64 	%f1250, %fd4;
	neg.f32 	%f1251, %f1250;
	setp.lt.s32 	%p109, %r737, 0;
	selp.f32 	%f2277, %f1251, %f1250, %p109;
$L__BB1_138:
	mov.u32 	%r743, %tid.x;
	shl.b32 	%r744, %r743, 3;
	or.b32  	%r745, %r744, 1;
	cvt.rn.f32.u32 	%f1252, %r745;
	mul.f32 	%f1253, %f1252, 0f3A000000;
	mul.f32 	%f1254, %f1253, 0f40C90FDB;
	abs.f32 	%f1255, %f1254;
	setp.eq.f32 	%p110, %f1255, 0f7F800000;
	setp.ltu.f32 	%p111, %f1255, 0f47CE4780;
	add.s32 	%r746, %r2068, 1;
	mul.rn.f32 	%f1256, %f2277, %f2277;
	and.b32  	%r747, %r2068, 1;
	setp.eq.b32 	%p112, %r747, 1;
	selp.f32 	%f1257, %f2277, 0f3F800000, %p112;
	fma.rn.f32 	%f1258, %f1256, %f1257, 0f00000000;
	fma.rn.f32 	%f1259, %f1256, 0f37CBAC00, 0fBAB607ED;
	selp.f32 	%f1260, 0fB94D4153, %f1259, %p112;
	selp.f32 	%f1261, 0f3C0885E4, 0f3D2AAABB, %p112;
	fma.rn.f32 	%f1262, %f1260, %f1256, %f1261;
	selp.f32 	%f1263, 0fBE2AAAA8, 0fBEFFFFFF, %p112;
	fma.rn.f32 	%f1264, %f1262, %f1256, %f1263;
	fma.rn.f32 	%f1265, %f1264, %f1258, %f1257;
	and.b32  	%r748, %r746, 2;
	setp.eq.s32 	%p113, %r748, 0;
	mov.f32 	%f1266, 0f00000000;
	sub.f32 	%f1267, %f1266, %f1265;
	selp.f32 	%f1268, %f1265, %f1267, %p113;
	add.f32 	%f1269, %f299, %f1268;
	mul.f32 	%f1270, %f1269, 0f3EF33333;
	div.rn.f32 	%f1271, %f23, 0f41A00000;
	fma.rn.f32 	%f303, %f1271, %f1270, 0f00000000;
	or.pred  	%p114, %p111, %p110;
	selp.b32 	%r2072, %r8, 0, %p111;
	mul.rn.f32 	%f1272, %f1254, %f1266;
	selp.f32 	%f2278, %f3, %f1272, %p111;
	@%p114 bra 	$L__BB1_144;
	mov.b64 	%rd430, 0;
	mov.b32 	%r2069, 0;
$L__BB1_140:
	.pragma "nounroll";
	mul.wide.u32 	%rd120, %r2069, 4;
	mov.u64 	%rd121, __cudart_i2opi_f;
	add.s64 	%rd122, %rd121, %rd120;
	ld.global.nc.u32 	%r750, [%rd122];
	mov.u32 	%r751, %tid.x;
	shl.b32 	%r752, %r751, 3;
	or.b32  	%r753, %r752, 1;
	cvt.rn.f32.u32 	%f1273, %r753;
	mul.f32 	%f1274, %f1273, 0f3A000000;
	mul.f32 	%f1275, %f1274, 0f40C90FDB;
	mov.b32 	%r754, %f1275;
	shl.b32 	%r755, %r754, 8;
	or.b32  	%r756, %r755, -2147483648;
	mad.wide.u32 	%rd123, %r750, %r756, %rd430;
	shr.u64 	%rd430, %rd123, 32;
	add.s64 	%rd124, %rd6, %rd120;
	st.local.u32 	[%rd124], %rd123;
	add.s32 	%r2069, %r2069, 1;
	setp.ne.s32 	%p115, %r2069, 6;
	@%p115 bra 	$L__BB1_140;
	mov.u32 	%r757, %tid.x;
	shl.b32 	%r758, %r757, 3;
	or.b32  	%r759, %r758, 1;
	cvt.rn.f32.u32 	%f1276, %r759;
	mul.f32 	%f1277, %f1276, 0f3A000000;
	mul.f32 	%f1278, %f1277, 0f40C90FDB;
	mov.b32 	%r760, %f1278;
	shr.u32 	%r761, %r760, 23;
	and.b32  	%r762, %r761, 31;
	setp.eq.s32 	%p116, %r762, 0;
	st.local.u32 	[%rd6+24], %rd430;
	add.s32 	%r763, %r761, -128;
	shr.u32 	%r764, %r763, 5;
	mul.wide.u32 	%rd125, %r764, 4;
	sub.s64 	%rd126, %rd6, %rd125;
	ld.local.u32 	%r2070, [%rd126+24];
	ld.local.u32 	%r2071, [%rd126+20];
	@%p116 bra 	$L__BB1_143;
	mov.u32 	%r765, %tid.x;
	shl.b32 	%r766, %r765, 3;
	or.b32  	%r767, %r766, 1;
	cvt.rn.f32.u32 	%f1279, %r767;
	mul.f32 	%f1280, %f1279, 0f3A000000;
	mul.f32 	%f1281, %f1280, 0f40C90FDB;
	mov.b32 	%r768, %f1281;
	shr.u32 	%r769, %r768, 23;
	and.b32  	%r770, %r769, 31;
	shf.l.wrap.b32 	%r2070, %r2071, %r2070, %r770;
	add.s32 	%r771, %r769, -128;
	shr.u32 	%r772, %r771, 5;
	mul.wide.u32 	%rd127, %r772, 4;
	sub.s64 	%rd128, %rd6, %rd127;
	ld.local.u32 	%r773, [%rd128+16];
	shf.l.wrap.b32 	%r2071, %r773, %r2071, %r770;
$L__BB1_143:
	shr.u32 	%r774, %r2070, 30;
	shf.l.wrap.b32 	%r775, %r2071, %r2070, 2;
	shl.b32 	%r776, %r2071, 2;
	shr.u32 	%r777, %r775, 31;
	add.s32 	%r2072, %r777, %r774;
	shr.s32 	%r778, %r775, 31;
	xor.b32  	%r779, %r778, %r775;
	xor.b32  	%r780, %r778, %r776;
	cvt.u64.u32 	%rd129, %r779;
	shl.b64 	%rd130, %rd129, 32;
	cvt.u64.u32 	%rd131, %r780;
	or.b64  	%rd132, %rd130, %rd131;
	cvt.rn.f64.s64 	%fd5, %rd132;
	mul.f64 	%fd6, %fd5, 0d3BF921FB54442D19;
	cvt.rn.f32.f64 	%f1282, %fd6;
	neg.f32 	%f1283, %f1282;
	setp.lt.s32 	%p117, %r775, 0;
	selp.f32 	%f2278, %f1283, %f1282, %p117;
$L__BB1_144:
	mov.u32 	%r781, %tid.x;
	shl.b32 	%r782, %r781, 3;
	or.b32  	%r783, %r782, 1;
	cvt.rn.f32.u32 	%f1284, %r783;
	mul.f32 	%f1285, %f1284, 0f3A000000;
	mul.f32 	%f1286, %f1285, 0f40C90FDB;
	mul.f32 	%f1287, %f1286, 0f3FCF1AA0;
	abs.f32 	%f1288, %f1287;
	setp.eq.f32 	%p118, %f1288, 0f7F800000;
	setp.ltu.f32 	%p119, %f1288, 0f47CE4780;
	mul.rn.f32 	%f1289, %f2278, %f2278;
	and.b32  	%r784, %r2072, 1;
	setp.eq.b32 	%p120, %r784, 1;
	selp.f32 	%f1290, 0f3F800000, %f2278, %p120;
	fma.rn.f32 	%f1291, %f1289, %f1290, 0f00000000;
	fma.rn.f32 	%f1292, %f1289, 0f37CBAC00, 0fBAB607ED;
	selp.f32 	%f1293, %f1292, 0fB94D4153, %p120;
	selp.f32 	%f1294, 0f3D2AAABB, 0f3C0885E4, %p120;
	fma.rn.f32 	%f1295, %f1293, %f1289, %f1294;
	selp.f32 	%f1296, 0fBEFFFFFF, 0fBE2AAAA8, %p120;
	fma.rn.f32 	%f1297, %f1295, %f1289, %f1296;
	fma.rn.f32 	%f1298, %f1297, %f1291, %f1290;
	and.b32  	%r785, %r2072, 2;
	setp.eq.s32 	%p121, %r785, 0;
	mov.f32 	%f1299, 0f00000000;
	sub.f32 	%f1300, %f1299, %f1298;
	selp.f32 	%f307, %f1298, %f1300, %p121;
	or.pred  	%p122, %p119, %p118;
	selp.b32 	%r2076, %r9, 0, %p119;
	mul.rn.f32 	%f1301, %f1287, %f1299;
	selp.f32 	%f2279, %f4, %f1301, %p119;
	@%p122 bra 	$L__BB1_150;
	mov.b64 	%rd431, 0;
	mov.b32 	%r2073, 0;
$L__BB1_146:
	.pragma "nounroll";
	mul.wide.u32 	%rd134, %r2073, 4;
	mov.u64 	%rd135, __cudart_i2opi_f;
	add.s64 	%rd136, %rd135, %rd134;
	ld.global.nc.u32 	%r787, [%rd136];
	mov.u32 	%r788, %tid.x;
	shl.b32 	%r789, %r788, 3;
	or.b32  	%r790, %r789, 1;
	cvt.rn.f32.u32 	%f1302, %r790;
	mul.f32 	%f1303, %f1302, 0f3A000000;
	mul.f32 	%f1304, %f1303, 0f40C90FDB;
	mul.f32 	%f1305, %f1304, 0f3FCF1AA0;
	mov.b32 	%r791, %f1305;
	shl.b32 	%r792, %r791, 8;
	or.b32  	%r793, %r792, -2147483648;
	mad.wide.u32 	%rd137, %r787, %r793, %rd431;
	shr.u64 	%rd431, %rd137, 32;
	add.s64 	%rd138, %rd5, %rd134;
	st.local.u32 	[%rd138], %rd137;
	add.s32 	%r2073, %r2073, 1;
	setp.ne.s32 	%p123, %r2073, 6;
	@%p123 bra 	$L__BB1_146;
	mov.u32 	%r794, %tid.x;
	shl.b32 	%r795, %r794, 3;
	or.b32  	%r796, %r795, 1;
	cvt.rn.f32.u32 	%f1306, %r796;
	mul.f32 	%f1307, %f1306, 0f3A000000;
	mul.f32 	%f1308, %f1307, 0f40C90FDB;
	mul.f32 	%f1309, %f1308, 0f3FCF1AA0;
	mov.b32 	%r797, %f1309;
	shr.u32 	%r798, %r797, 23;
	and.b32  	%r799, %r798, 31;
	setp.eq.s32 	%p124, %r799, 0;
	st.local.u32 	[%rd5+24], %rd431;
	and.b32  	%r800, %r798, 224;
	add.s32 	%r801, %r800, -128;
	shr.u32 	%r802, %r801, 5;
	mul.wide.u32 	%rd139, %r802, 4;
	sub.s64 	%rd140, %rd5, %rd139;
	ld.local.u32 	%r2074, [%rd140+24];
	ld.local.u32 	%r2075, [%rd140+20];
	@%p124 bra 	$L__BB1_149;
	mov.u32 	%r803, %tid.x;
	shl.b32 	%r804, %r803, 3;
	or.b32  	%r805, %r804, 1;
	cvt.rn.f32.u32 	%f1310, %r805;
	mul.f32 	%f1311, %f1310, 0f3A000000;
	mul.f32 	%f1312, %f1311, 0f40C90FDB;
	mul.f32 	%f1313, %f1312, 0f3FCF1AA0;
	mov.b32 	%r806, %f1313;
	shr.u32 	%r807, %r806, 23;
	and.b32  	%r808, %r807, 31;
	shf.l.wrap.b32 	%r2074, %r2075, %r2074, %r808;
	and.b32  	%r809, %r807, 224;
	add.s32 	%r810, %r809, -128;
	shr.u32 	%r811, %r810, 5;
	mul.wide.u32 	%rd141, %r811, 4;
	sub.s64 	%rd142, %rd5, %rd141;
	ld.local.u32 	%r812, [%rd142+16];
	shf.l.wrap.b32 	%r2075, %r812, %r2075, %r808;
$L__BB1_149:
	shr.u32 	%r813, %r2074, 30;
	shf.l.wrap.b32 	%r814, %r2075, %r2074, 2;
	shl.b32 	%r815, %r2075, 2;
	shr.u32 	%r816, %r814, 31;
	add.s32 	%r2076, %r816, %r813;
	shr.s32 	%r817, %r814, 31;
	xor.b32  	%r818, %r817, %r814;
	xor.b32  	%r819, %r817, %r815;
	cvt.u64.u32 	%rd143, %r818;
	shl.b64 	%rd144, %rd143, 32;
	cvt.u64.u32 	%rd145, %r819;
	or.b64  	%rd146, %rd144, %rd145;
	cvt.rn.f64.s64 	%fd7, %rd146;
	mul.f64 	%fd8, %fd7, 0d3BF921FB54442D19;
	cvt.rn.f32.f64 	%f1314, %fd8;
	neg.f32 	%f1315, %f1314;
	setp.lt.s32 	%p125, %r814, 0;
	selp.f32 	%f2279, %f1315, %f1314, %p125;
$L__BB1_150:
	mov.u32 	%r820, %tid.x;
	shl.b32 	%r821, %r820, 3;
	or.b32  	%r822, %r821, 2;
	cvt.rn.f32.u32 	%f1316, %r822;
	mul.f32 	%f1317, %f1316, 0f3A000000;
	mul.f32 	%f1318, %f1317, 0f40C90FDB;
	abs.f32 	%f1319, %f1318;
	setp.eq.f32 	%p126, %f1319, 0f7F800000;
	setp.ltu.f32 	%p127, %f1319, 0f47CE4780;
	add.s32 	%r823, %r2076, 1;
	mul.rn.f32 	%f1320, %f2279, %f2279;
	and.b32  	%r824, %r2076, 1;
	setp.eq.b32 	%p128, %r824, 1;
	selp.f32 	%f1321, %f2279, 0f3F800000, %p128;
	fma.rn.f32 	%f1322, %f1320, %f1321, 0f00000000;
	fma.rn.f32 	%f1323, %f1320, 0f37CBAC00, 0fBAB607ED;
	selp.f32 	%f1324, 0fB94D4153, %f1323, %p128;
	selp.f32 	%f1325, 0f3C0885E4, 0f3D2AAABB, %p128;
	fma.rn.f32 	%f1326, %f1324, %f1320, %f1325;
	selp.f32 	%f1327, 0fBE2AAAA8, 0fBEFFFFFF, %p128;
	fma.rn.f32 	%f1328, %f1326, %f1320, %f1327;
	fma.rn.f32 	%f1329, %f1328, %f1322, %f1321;
	and.b32  	%r825, %r823, 2;
	setp.eq.s32 	%p129, %r825, 0;
	mov.f32 	%f1330, 0f00000000;
	sub.f32 	%f1331, %f1330, %f1329;
	selp.f32 	%f1332, %f1329, %f1331, %p129;
	add.f32 	%f1333, %f307, %f1332;
	mul.f32 	%f1334, %f1333, 0f3EF33333;
	fma.rn.f32 	%f311, %f24, %f1334, %f303;
	or.pred  	%p130, %p127, %p126;
	selp.b32 	%r2080, %r10, 0, %p127;
	mul.rn.f32 	%f1335, %f1318, %f1330;
	selp.f32 	%f2280, %f5, %f1335, %p127;
	@%p130 bra 	$L__BB1_156;
	mov.b64 	%rd432, 0;
	mov.b32 	%r2077, 0;
$L__BB1_152:
	.pragma "nounroll";
	mul.wide.u32 	%rd148, %r2077, 4;
	mov.u64 	%rd149, __cudart_i2opi_f;
	add.s64 	%rd150, %rd149, %rd148;
	ld.global.nc.u32 	%r827, [%rd150];
	mov.u32 	%r828, %tid.x;
	shl.b32 	%r829, %r828, 3;
	or.b32  	%r830, %r829, 2;
	cvt.rn.f32.u32 	%f1336, %r830;
	mul.f32 	%f1337, %f1336, 0f3A000000;
	mul.f32 	%f1338, %f1337, 0f40C90FDB;
	mov.b32 	%r831, %f1338;
	shl.b32 	%r832, %r831, 8;
	or.b32  	%r833, %r832, -2147483648;
	mad.wide.u32 	%rd151, %r827, %r833, %rd432;
	shr.u64 	%rd432, %rd151, 32;
	add.s64 	%rd152, %rd6, %rd148;
	st.local.u32 	[%rd152], %rd151;
	add.s32 	%r2077, %r2077, 1;
	setp.ne.s32 	%p131, %r2077, 6;
	@%p131 bra 	$L__BB1_152;
	mov.u32 	%r834, %tid.x;
	shl.b32 	%r835, %r834, 3;
	or.b32  	%r836, %r835, 2;
	cvt.rn.f32.u32 	%f1339, %r836;
	mul.f32 	%f1340, %f1339, 0f3A000000;
	mul.f32 	%f1341, %f1340, 0f40C90FDB;
	mov.b32 	%r837, %f1341;
	shr.u32 	%r838, %r837, 23;
	and.b32  	%r839, %r838, 31;
	setp.eq.s32 	%p132, %r839, 0;
	st.local.u32 	[%rd6+24], %rd432;
	add.s32 	%r840, %r838, -128;
	shr.u32 	%r841, %r840, 5;
	mul.wide.u32 	%rd153, %r841, 4;
	sub.s64 	%rd154, %rd6, %rd153;
	ld.local.u32 	%r2078, [%rd154+24];
	ld.local.u32 	%r2079, [%rd154+20];
	@%p132 bra 	$L__BB1_155;
	mov.u32 	%r842, %tid.x;
	shl.b32 	%r843, %r842, 3;
	or.b32  	%r844, %r843, 2;
	cvt.rn.f32.u32 	%f1342, %r844;
	mul.f32 	%f1343, %f1342, 0f3A000000;
	mul.f32 	%f1344, %f1343, 0f40C90FDB;
	mov.b32 	%r845, %f1344;
	shr.u32 	%r846, %r845, 23;
	and.b32  	%r847, %r846, 31;
	shf.l.wrap.b32 	%r2078, %r2079, %r2078, %r847;
	add.s32 	%r848, %r846, -128;
	shr.u32 	%r849, %r848, 5;
	mul.wide.u32 	%rd155, %r849, 4;
	sub.s64 	%rd156, %rd6, %rd155;
	ld.local.u32 	%r850, [%rd156+16];
	shf.l.wrap.b32 	%r2079, %r850, %r2079, %r847;
$L__BB1_155:
	shr.u32 	%r851, %r2078, 30;
	shf.l.wrap.b32 	%r852, %r2079, %r2078, 2;
	shl.b32 	%r853, %r2079, 2;
	shr.u32 	%r854, %r852, 31;
	add.s32 	%r2080, %r854, %r851;
	shr.s32 	%r855, %r852, 31;
	xor.b32  	%r856, %r855, %r852;
	xor.b32  	%r857, %r855, %r853;
	cvt.u64.u32 	%rd157, %r856;
	shl.b64 	%rd158, %rd157, 32;
	cvt.u64.u32 	%rd159, %r857;
	or.b64  	%rd160, %rd158, %rd159;
	cvt.rn.f64.s64 	%fd9, %rd160;
	mul.f64 	%fd10, %fd9, 0d3BF921FB54442D19;
	cvt.rn.f32.f64 	%f1345, %fd10;
	neg.f32 	%f1346, %f1345;
	setp.lt.s32 	%p133, %r852, 0;
	selp.f32 	%f2280, %f1346, %f1345, %p133;
$L__BB1_156:
	mov.u32 	%r858, %tid.x;
	shl.b32 	%r859, %r858, 3;
	or.b32  	%r860, %r859, 2;
	cvt.rn.f32.u32 	%f1347, %r860;
	mul.f32 	%f1348, %f1347, 0f3A000000;
	mul.f32 	%f1349, %f1348, 0f40C90FDB;
	mul.f32 	%f1350, %f1349, 0f3FCF1AA0;
	abs.f32 	%f1351, %f1350;
	setp.eq.f32 	%p134, %f1351, 0f7F800000;
	setp.ltu.f32 	%p135, %f1351, 0f47CE4780;
	mul.rn.f32 	%f1352, %f2280, %f2280;
	and.b32  	%r861, %r2080, 1;
	setp.eq.b32 	%p136, %r861, 1;
	selp.f32 	%f1353, 0f3F800000, %f2280, %p136;
	fma.rn.f32 	%f1354, %f1352, %f1353, 0f00000000;
	fma.rn.f32 	%f1355, %f1352, 0f37CBAC00, 0fBAB607ED;
	selp.f32 	%f1356, %f1355, 0fB94D4153, %p136;
	selp.f32 	%f1357, 0f3D2AAABB, 0f3C0885E4, %p136;
	fma.rn.f32 	%f1358, %f1356, %f1352, %f1357;
	selp.f32 	%f1359, 0fBEFFFFFF, 0fBE2AAAA8, %p136;
	fma.rn.f32 	%f1360, %f1358, %f1352, %f1359;
	fma.rn.f32 	%f1361, %f1360, %f1354, %f1353;
	and.b32  	%r862, %r2080, 2;
	setp.eq.s32 	%p137, %r862, 0;
	mov.f32 	%f1362, 0f00000000;
	sub.f32 	%f1363, %f1362, %f1361;
	selp.f32 	%f315, %f1361, %f1363, %p137;
	or.pred  	%p138, %p135, %p134;
	selp.b32 	%r2084, %r11, 0, %p135;
	mul.rn.f32 	%f1364, %f1350, %f1362;
	selp.f32 	%f2281, %f6, %f1364, %p135;
	@%p138 bra 	$L__BB1_162;
	mov.b64 	%rd433, 0;
	mov.b32 	%r2081, 0;
$L__BB1_158:
	.pragma "nounroll";
	mul.wide.u32 	%rd162, %r2081, 4;
	mov.u64 	%rd163, __cudart_i2opi_f;
	add.s64 	%rd164, %rd163, %rd162;
	ld.global.nc.u32 	%r864, [%rd164];
	mov.u32 	%r865, %tid.x;
	shl.b32 	%r866, %r865, 3;
	or.b32  	%r867, %r866, 2;
	cvt.rn.f32.u32 	%f1365, %r867;
	mul.f32 	%f1366, %f1365, 0f3A000000;
	mul.f32 	%f1367, %f1366, 0f40C90FDB;
	mul.f32 	%f1368, %f1367, 0f3FCF1AA0;
	mov.b32 	%r868, %f1368;
	shl.b32 	%r869, %r868, 8;
	or.b32  	%r870, %r869, -2147483648;
	mad.wide.u32 	%rd165, %r864, %r870, %rd433;
	shr.u64 	%rd433, %rd165, 32;
	add.s64 	%rd166, %rd5, %rd162;
	st.local.u32 	[%rd166], %rd165;
	add.s32 	%r2081, %r2081, 1;
	setp.ne.s32 	%p139, %r2081, 6;
	@%p139 bra 	$L__BB1_158;
	mov.u32 	%r871, %tid.x;
	shl.b32 	%r872, %r871, 3;
	or.b32  	%r873, %r872, 2;
	cvt.rn.f32.u32 	%f1369, %r873;
	mul.f32 	%f1370, %f1369, 0f3A000000;
	mul.f32 	%f1371, %f1370, 0f40C90FDB;
	mul.f32 	%f1372, %f1371, 0f3FCF1AA0;
	mov.b32 	%r874, %f1372;
	shr.u32 	%r875, %r874, 23;
	and.b32  	%r876, %r875, 31;
	setp.eq.s32 	%p140, %r876, 0;
	st.local.u32 	[%rd5+24], %rd433;
	and.b32  	%r877, %r875, 224;
	add.s32 	%r878, %r877, -128;
	shr.u32 	%r879, %r878, 5;
	mul.wide.u32 	%rd167, %r879, 4;
	sub.s64 	%rd168, %rd5, %rd167;
	ld.local.u32 	%r2082, [%rd168+24];
	ld.local.u32 	%r2083, [%rd168+20];
	@%p140 bra 	$L__BB1_161;
	mov.u32 	%r880, %tid.x;
	shl.b32 	%r881, %r880, 3;
	or.b32  	%r882, %r881, 2;
	cvt.rn.f32.u32 	%f1373, %r882;
	mul.f32 	%f1374, %f1373, 0f3A000000;
	mul.f32 	%f1375, %f1374, 0f40C90FDB;
	mul.f32 	%f1376, %f1375, 0f3FCF1AA0;
	mov.b32 	%r883, %f1376;
	shr.u32 	%r884, %r883, 23;
	and.b32  	%r885, %r884, 31;
	shf.l.wrap.b32 	%r2082, %r2083, %r2082, %r885;
	and.b32  	%r886, %r884, 224;
	add.s32 	%r887, %r886, -128;
	shr.u32 	%r888, %r887, 5;
	mul.wide.u32 	%rd169, %r888, 4;
	sub.s64 	%rd170, %rd5, %rd169;
	ld.local.u32 	%r889, [%rd170+16];
	shf.l.wrap.b32 	%r2083, %r889, %r2083, %r885;
$L__BB1_161:
	shr.u32 	%r890, %r2082, 30;
	shf.l.wrap.b32 	%r891, %r2083, %r2082, 2;
	shl.b32 	%r892, %r2083, 2;
	shr.u32 	%r893, %r891, 31;
	add.s32 	%r2084, %r893, %r890;
	shr.s32 	%r894, %r891, 31;
	xor.b32  	%r895, %r894, %r891;
	xor.b32  	%r896, %r894, %r892;
	cvt.u64.u32 	%rd171, %r895;
	shl.b64 	%rd172, %rd171, 32;
	cvt.u64.u32 	%rd173, %r896;
	or.b64  	%rd174, %rd172, %rd173;
	cvt.rn.f64.s64 	%fd11, %rd174;
	mul.f64 	%fd12, %fd11, 0d3BF921FB54442D19;
	cvt.rn.f32.f64 	%f1377, %fd12;
	neg.f32 	%f1378, %f1377;
	setp.lt.s32 	%p141, %r891, 0;
	selp.f32 	%f2281, %f1378, %f1377, %p141;
$L__BB1_162:
	mov.u32 	%r897, %tid.x;
	shl.b32 	%r898, %r897, 3;
	or.b32  	%r899, %r898, 3;
	cvt.rn.f32.u32 	%f1379, %r899;
	mul.f32 	%f1380, %f1379, 0f3A000000;
	mul.f32 	%f1381, %f1380, 0f40C90FDB;
	abs.f32 	%f1382, %f1381;
	setp.eq.f32 	%p142, %f1382, 0f7F800000;
	setp.ltu.f32 	%p143, %f1382, 0f47CE4780;
	add.s32 	%r900, %r2084, 1;
	mul.rn.f32 	%f1383, %f2281, %f2281;
	and.b32  	%r901, %r2084, 1;
	setp.eq.b32 	%p144, %r901, 1;
	selp.f32 	%f1384, %f2281, 0f3F800000, %p144;
	fma.rn.f32 	%f1385, %f1383, %f1384, 0f00000000;
	fma.rn.f32 	%f1386, %f1383, 0f37CBAC00, 0fBAB607ED;
	selp.f32 	%f1387, 0fB94D4153, %f1386, %p144;
	selp.f32 	%f1388, 0f3C0885E4, 0f3D2AAABB, %p144;
	fma.rn.f32 	%f1389, %f1387, %f1383, %f1388;
	selp.f32 	%f1390, 0fBE2AAAA8, 0fBEFFFFFF, %p144;
	fma.rn.f32 	%f1391, %f1389, %f1383, %f1390;
	fma.rn.f32 	%f1392, %f1391, %f1385, %f1384;
	and.b32  	%r902, %r900, 2;
	setp.eq.s32 	%p145, %r902, 0;
	mov.f32 	%f1393, 0f00000000;
	sub.f32 	%f1394, %f1393, %f1392;
	selp.f32 	%f1395, %f1392, %f1394, %p145;
	add.f32 	%f1396, %f315, %f1395;
	mul.f32 	%f1397, %f1396, 0f3EF33333;
	fma.rn.f32 	%f319, %f25, %f1397, %f311;
	or.pred  	%p146, %p143, %p142;
	selp.b32 	%r2088, %r12, 0, %p143;
	mul.rn.f32 	%f1398, %f1381, %f1393;
	selp.f32 	%f2282, %f7, %f1398, %p143;
	@%p146 bra 	$L__BB1_168;
	mov.b64 	%rd434, 0;
	mov.b32 	%r2085, 0;
$L__BB1_164:
	.pragma "nounroll";
	mul.wide.u32 	%rd176, %r2085, 4;
	mov.u64 	%rd177, __cudart_i2opi_f;
	add.s64 	%rd178, %rd177, %rd176;
	ld.global.nc.u32 	%r904, [%rd178];
	mov.u32 	%r905, %tid.x;
	shl.b32 	%r906, %r905, 3;
	or.b32  	%r907, %r906, 3;
	cvt.rn.f32.u32 	%f1399, %r907;
	mul.f32 	%f1400, %f1399, 0f3A000000;
	mul.f32 	%f1401, %f1400, 0f40C90FDB;
	mov.b32 	%r908, %f1401;
	shl.b32 	%r909, %r908, 8;
	or.b32  	%r910, %r909, -2147483648;
	mad.wide.u32 	%rd179, %r904, %r910, %rd434;
	shr.u64 	%rd434, %rd179, 32;
	add.s64 	%rd180, %rd6, %rd176;
	st.local.u32 	[%rd180], %rd179;
	add.s32 	%r2085, %r2085, 1;
	setp.ne.s32 	%p147, %r2085, 6;
	@%p147 bra 	$L__BB1_164;
	mov.u32 	%r911, %tid.x;
	shl.b32 	%r912, %r911, 3;
	or.b32  	%r913, %r912, 3;
	cvt.rn.f32.u32 	%f1402, %r913;
	mul.f32 	%f1403, %f1402, 0f3A000000;
	mul.f32 	%f1404, %f1403, 0f40C90FDB;
	mov.b32 	%r914, %f1404;
	shr.u32 	%r915, %r914, 23;
	and.b32  	%r916, %r915, 31;
	setp.eq.s32 	%p148, %r916, 0;
	st.local.u32 	[%rd6+24], %rd434;
	add.s32 	%r917, %r915, -128;
	shr.u32 	%r918, %r917, 5;
	mul.wide.u32 	%rd181, %r918, 4;
	sub.s64 	%rd182, %rd6, %rd181;
	ld.local.u32 	%r2086, [%rd182+24];
	ld.local.u32 	%r2087, [%rd182+20];
	@%p148 bra 	$L__BB1_167;
	mov.u32 	%r919, %tid.x;
	shl.b32 	%r920, %r919, 3;
	or.b32  	%r921, %r920, 3;
	cvt.rn.f32.u32 	%f1405, %r921;
	mul.f32 	%f1406, %f1405, 0f3A000000;
	mul.f32 	%f1407, %f1406, 0f40C90FDB;
	mov.b32 	%r922, %f1407;
	shr.u32 	%r923, %r922, 23;
	and.b32  	%r924, %r923, 31;
	shf.l.wrap.b32 	%r2086, %r2087, %r2086, %r924;
	add.s32 	%r925, %r923, -128;
	shr.u32 	%r926, %r925, 5;
	mul.wide.u32 	%rd183, %r926, 4;
	sub.s64 	%rd184, %rd6, %rd183;
	ld.local.u32 	%r927, [%rd184+16];
	shf.l.wrap.b32 	%r2087, %r927, %r2087, %r924;
$L__BB1_167:
	shr.u32 	%r928, %r2086, 30;
	shf.l.wrap.b32 	%r929, %r2087, %r2086, 2;
	shl.b32 	%r930, %r2087, 2;
	shr.u32 	%r931, %r929, 31;
	add.s32 	%r2088, %r931, %r928;
	shr.s32 	%r932, %r929, 31;
	xor.b32  	%r933, %r932, %r929;
	xor.b32  	%r934, %r932, %r930;
	cvt.u64.u32 	%rd185, %r933;
	shl.b64 	%rd186, %rd185, 32;
	cvt.u64.u32 	%rd187, %r934;
	or.b64  	%rd188, %rd186, %rd187;
	cvt.rn.f64.s64 	%fd13, %rd188;
	mul.f64 	%fd14, %fd13, 0d3BF921FB54442D19;
	cvt.rn.f32.f64 	%f1408, %fd14;
	neg.f32 	%f1409, %f1408;
	setp.lt.s32 	%p149, %r929, 0;
	selp.f32 	%f2282, %f1409, %f1408, %p149;
$L__BB1_168:
	mov.u32 	%r935, %tid.x;
	shl.b32 	%r936, %r935, 3;
	or.b32  	%r937, %r936, 3;
	cvt.rn.f32.u32 	%f1410, %r937;
	mul.f32 	%f1411, %f1410, 0f3A000000;
	mul.f32 	%f1412, %f1411, 0f40C90FDB;
	mul.f32 	%f1413, %f1412, 0f3FCF1AA0;
	abs.f32 	%f1414, %f1413;
	setp.eq.f32 	%p150, %f1414, 0f7F800000;
	setp.ltu.f32 	%p151, %f1414, 0f47CE4780;
	mul.rn.f32 	%f1415, %f2282, %f2282;
	and.b32  	%r938, %r2088, 1;
	setp.eq.b32 	%p152, %r938, 1;
	selp.f32 	%f1416, 0f3F800000, %f2282, %p152;
	fma.rn.f32 	%f1417, %f1415, %f1416, 0f00000000;
	fma.rn.f32 	%f1418, %f1415, 0f37CBAC00, 0fBAB607ED;
	selp.f32 	%f1419, %f1418, 0fB94D4153, %p152;
	selp.f32 	%f1420, 0f3D2AAABB, 0f3C0885E4, %p152;
	fma.rn.f32 	%f1421, %f1419, %f1415, %f1420;
	selp.f32 	%f1422, 0fBEFFFFFF, 0fBE2AAAA8, %p152;
	fma.rn.f32 	%f1423, %f1421, %f1415, %f1422;
	fma.rn.f32 	%f1424, %f1423, %f1417, %f1416;
	and.b32  	%r939, %r2088, 2;
	setp.eq.s32 	%p153, %r939, 0;
	mov.f32 	%f1425, 0f00000000;
	sub.f32 	%f1426, %f1425, %f1424;
	selp.f32 	%f323, %f1424, %f1426, %p153;
	or.pred  	%p154, %p151, %p150;
	selp.b32 	%r2092, %r13, 0, %p151;
	mul.rn.f32 	%f1427, %f1413, %f1425;
	selp.f32 	%f2283, %f8, %f1427, %p151;
	@%p154 bra 	$L__BB1_174;
	mov.b64 	%rd435, 0;
	mov.b32 	%r2089, 0;
$L__BB1_170:
	.pragma "nounroll";
	mul.wide.u32 	%rd190, %r2089, 4;
	mov.u64 	%rd191, __cudart_i2opi_f;
	add.s64 	%rd192, %rd191, %rd190;
	ld.global.nc.u32 	%r941, [%rd192];
	mov.u32 	%r942, %tid.x;
	shl.b32 	%r943, %r942, 3;
	or.b32  	%r944, %r943, 3;
	cvt.rn.f32.u32 	%f1428, %r944;
	mul.f32 	%f1429, %f1428, 0f3A000000;
	mul.f32 	%f1430, %f1429, 0f40C90FDB;
	mul.f32 	%f1431, %f1430, 0f3FCF1AA0;
	mov.b32 	%r945, %f1431;
	shl.b32 	%r946, %r945, 8;
	or.b32  	%r947, %r946, -2147483648;
	mad.wide.u32 	%rd193, %r941, %r947, %rd435;
	shr.u64 	%rd435, %rd193, 32;
	add.s64 	%rd194, %rd5, %rd190;
	st.local.u32 	[%rd194], %rd193;
	add.s32 	%r2089, %r2089, 1;
	setp.ne.s32 	%p155, %r2089, 6;
	@%p155 bra 	$L__BB1_170;
	mov.u32 	%r948, %tid.x;
	shl.b32 	%r949, %r948, 3;
	or.b32  	%r950, %r949, 3;
	cvt.rn.f32.u32 	%f1432, %r950;
	mul.f32 	%f1433, %f1432, 0f3A000000;
	mul.f32 	%f1434, %f1433, 0f40C90FDB;
	mul.f32 	%f1435, %f1434, 0f3FCF1AA0;
	mov.b32 	%r951, %f1435;
	shr.u32 	%r952, %r951, 23;
	and.b32  	%r953, %r952, 31;
	setp.eq.s32 	%p156, %r953, 0;
	st.local.u32 	[%rd5+24], %rd435;
	and.b32  	%r954, %r952, 224;
	add.s32 	%r955, %r954, -128;
	shr.u32 	%r956, %r955, 5;
	mul.wide.u32 	%rd195, %r956, 4;
	sub.s64 	%rd196, %rd5, %rd195;
	ld.local.u32 	%r2090, [%rd196+24];
	ld.local.u32 	%r2091, [%rd196+20];
	@%p156 bra 	$L__BB1_173;
	mov.u32 	%r957, %tid.x;
	shl.b32 	%r958, %r957, 3;
	or.b32  	%r959, %r958, 3;
	cvt.rn.f32.u32 	%f1436, %r959;
	mul.f32 	%f1437, %f1436, 0f3A000000;
	mul.f32 	%f1438, %f1437, 0f40C90FDB;
	mul.f32 	%f1439, %f1438, 0f3FCF1AA0;
	mov.b32 	%r960, %f1439;
	shr.u32 	%r961, %r960, 23;
	and.b32  	%r962, %r961, 31;
	shf.l.wrap.b32 	%r2090, %r2091, %r2090, %r962;
	and.b32  	%r963, %r961, 224;
	add.s32 	%r964, %r963, -128;
	shr.u32 	%r965, %r964, 5;
	mul.wide.u32 	%rd197, %r965, 4;
	sub.s64 	%rd198, %rd5, %rd197;
	ld.local.u32 	%r966, [%rd198+16];
	shf.l.wrap.b32 	%r2091, %r966, %r2091, %r962;
$L__BB1_173:
	shr.u32 	%r967, %r2090, 30;
	shf.l.wrap.b32 	%r968, %r2091, %r2090, 2;
	shl.b32 	%r969, %r2091, 2;
	shr.u32 	%r970, %r968, 31;
	add.s32 	%r2092, %r970, %r967;
	shr.s32 	%r971, %r968, 31;
	xor.b32  	%r972, %r971, %r968;
	xor.b32  	%r973, %r971, %r969;
	cvt.u64.u32 	%rd199, %r972;
	shl.b64 	%rd200, %rd199, 32;
	cvt.u64.u32 	%rd201, %r973;
	or.b64  	%rd202, %rd200, %rd201;
	cvt.rn.f64.s64 	%fd15, %rd202;
	mul.f64 	%fd16, %fd15, 0d3BF921FB54442D19;
	cvt.rn.f32.f64 	%f1440, %fd16;
	neg.f32 	%f1441, %f1440;
	setp.lt.s32 	%p157, %r968, 0;
	selp.f32 	%f2283, %f1441, %f1440, %p157;
$L__BB1_174:
	mov.u32 	%r974, %tid.x;
	shl.b32 	%r975, %r974, 3;
	or.b32  	%r976, %r975, 4;
	cvt.rn.f32.u32 	%f1442, %r976;
	mul.f32 	%f1443, %f1442, 0f3A000000;
	mul.f32 	%f1444, %f1443, 0f40C90FDB;
	abs.f32 	%f1445, %f1444;
	setp.eq.f32 	%p158, %f1445, 0f7F800000;
	setp.ltu.f32 	%p159, %f1445, 0f47CE4780;
	add.s32 	%r977, %r2092, 1;
	mul.rn.f32 	%f1446, %f2283, %f2283;
	and.b32  	%r978, %r2092, 1;
	setp.eq.b32 	%p160, %r978, 1;
	selp.f32 	%f1447, %f2283, 0f3F800000, %p160;
	fma.rn.f32 	%f1448, %f1446, %f1447, 0f00000000;
	fma.rn.f32 	%f1449, %f1446, 0f37CBAC00, 0fBAB607ED;
	selp.f32 	%f1450, 0fB94D4153, %f1449, %p160;
	selp.f32 	%f1451, 0f3C0885E4, 0f3D2AAABB, %p160;
	fma.rn.f32 	%f1452, %f1450, %f1446, %f1451;
	selp.f32 	%f1453, 0fBE2AAAA8, 0fBEFFFFFF, %p160;
	fma.rn.f32 	%f1454, %f1452, %f1446, %f1453;
	fma.rn.f32 	%f1455, %f1454, %f1448, %f1447;
	and.b32  	%r979, %r977, 2;
	setp.eq.s32 	%p161, %r979, 0;
	mov.f32 	%f1456, 0f00000000;
	sub.f32 	%f1457, %f1456, %f1455;
	selp.f32 	%f1458, %f1455, %f1457, %p161;
	add.f32 	%f1459, %f323, %f1458;
	mul.f32 	%f1460, %f1459, 0f3EF33333;
	fma.rn.f32 	%f327, %f26, %f1460, %f319;
	or.pred  	%p162, %p159, %p158;
	selp.b32 	%r2096, %r14, 0, %p159;
	mul.rn.f32 	%f1461, %f1444, %f1456;
	selp.f32 	%f2284, %f9, %f1461, %p159;
	@%p162 bra 	$L__BB1_180;
	mov.b64 	%rd436, 0;
	mov.b32 	%r2093, 0;
$L__BB1_176:
	.pragma "nounroll";
	mul.wide.u32 	%rd204, %r2093, 4;
	mov.u64 	%rd205, __cudart_i2opi_f;
	add.s64 	%rd206, %rd205, %rd204;
	ld.global.nc.u32 	%r981, [%rd206];
	mov.u32 	%r982, %tid.x;
	shl.b32 	%r983, %r982, 3;
	or.b32  	%r984, %r983, 4;
	cvt.rn.f32.u32 	%f1462, %r984;
	mul.f32 	%f1463, %f1462, 0f3A000000;
	mul.f32 	%f1464, %f1463, 0f40C90FDB;
	mov.b32 	%r985, %f1464;
	shl.b32 	%r986, %r985, 8;
	or.b32  	%r987, %r986, -2147483648;
	mad.wide.u32 	%rd207, %r981, %r987, %rd436;
	shr.u64 	%rd436, %rd207, 32;
	add.s64 	%rd208, %rd6, %rd204;
	st.local.u32 	[%rd208], %rd207;
	add.s32 	%r2093, %r2093, 1;
	setp.ne.s32 	%p163, %r2093, 6;
	@%p163 bra 	$L__BB1_176;
	mov.u32 	%r988, %tid.x;
	shl.b32 	%r989, %r988, 3;
	or.b32  	%r990, %r989, 4;
	cvt.rn.f32.u32 	%f1465, %r990;
	mul.f32 	%f1466, %f1465, 0f3A000000;
	mul.f32 	%f1467, %f1466, 0f40C90FDB;
	mov.b32 	%r991, %f1467;
	shr.u32 	%r992, %r991, 23;
	and.b32  	%r993, %r992, 31;
	setp.eq.s32 	%p164, %r993, 0;
	st.local.u32 	[%rd6+24], %rd436;
	add.s32 	%r994, %r992, -128;
	shr.u32 	%r995, %r994, 5;
	mul.wide.u32 	%rd209, %r995, 4;
	sub.s64 	%rd210, %rd6, %rd209;
	ld.local.u32 	%r2094, [%rd210+24];
	ld.local.u32 	%r2095, [%rd210+20];
	@%p164 bra 	$L__BB1_179;
	mov.u32 	%r996, %tid.x;
	shl.b32 	%r997, %r996, 3;
	or.b32  	%r998, %r997, 4;
	cvt.rn.f32.u32 	%f1468, %r998;
	mul.f32 	%f1469, %f1468, 0f3A000000;
	mul.f32 	%f1470, %f1469, 0f40C90FDB;
	mov.b32 	%r999, %f1470;
	shr.u32 	%r1000, %r999, 23;
	and.b32  	%r1001, %r1000, 31;
	shf.l.wrap.b32 	%r2094, %r2095, %r2094, %r1001;
	add.s32 	%r1002, %r1000, -128;
	shr.u32 	%r1003, %r1002, 5;
	mul.wide.u32 	%rd211, %r1003, 4;
	sub.s64 	%rd212, %rd6, %rd211;
	ld.local.u32 	%r1004, [%rd212+16];
	shf.l.wrap.b32 	%r2095, %r1004, %r2095, %r1001;
$L__BB1_179:
	shr.u32 	%r1005, %r2094, 30;
	shf.l.wrap.b32 	%r1006, %r2095, %r2094, 2;
	shl.b32 	%r1007, %r2095, 2;
	shr.u32 	%r1008, %r1006, 31;
	add.s32 	%r2096, %r1008, %r1005;
	shr.s32 	%r1009, %r1006, 31;
	xor.b32  	%r1010, %r1009, %r1006;
	xor.b32  	%r1011, %r1009, %r1007;
	cvt.u64.u32 	%rd213, %r1010;
	shl.b64 	%rd214, %rd213, 32;
	cvt.u64.u32 	%rd215, %r1011;
	or.b64  	%rd216, %rd214, %rd215;
	cvt.rn.f64.s64 	%fd17, %rd216;
	mul.f64 	%fd18, %fd17, 0d3BF921FB54442D19;
	cvt.rn.f32.f64 	%f1471, %fd18;
	neg.f32 	%f1472, %f1471;
	setp.lt.s32 	%p165, %r1006, 0;
	selp.f32 	%f2284, %f1472, %f1471, %p165;
$L__BB1_180:
	mov.u32 	%r1012, %tid.x;
	shl.b32 	%r1013, %r1012, 3;
	or.b32  	%r1014, %r1013, 4;
	cvt.rn.f32.u32 	%f1473, %r1014;
	mul.f32 	%f1474, %f1473, 0f3A000000;
	mul.f32 	%f1475, %f1474, 0f40C90FDB;
	mul.f32 	%f1476, %f1475, 0f3FCF1AA0;
	abs.f32 	%f1477, %f1476;
	setp.eq.f32 	%p166, %f1477, 0f7F800000;
	setp.ltu.f32 	%p167, %f1477, 0f47CE4780;
	mul.rn.f32 	%f1478, %f2284, %f2284;
	and.b32  	%r1015, %r2096, 1;
	setp.eq.b32 	%p168, %r1015, 1;
	selp.f32 	%f1479, 0f3F800000, %f2284, %p168;
	fma.rn.f32 	%f1480, %f1478, %f1479, 0f00000000;
	fma.rn.f32 	%f1481, %f1478, 0f37CBAC00, 0fBAB607ED;
	selp.f32 	%f1482, %f1481, 0fB94D4153, %p168;
	selp.f32 	%f1483, 0f3D2AAABB, 0f3C0885E4, %p168;
	fma.rn.f32 	%f1484, %f1482, %f1478, %f1483;
	selp.f32 	%f1485, 0fBEFFFFFF, 0fBE2AAAA8, %p168;
	fma.rn.f32 	%f1486, %f1484, %f1478, %f1485;
	fma.rn.f32 	%f1487, %f1486, %f1480, %f1479;
	and.b32  	%r1016, %r2096, 2;
	setp.eq.s32 	%p169, %r1016, 0;
	mov.f32 	%f1488, 0f00000000;
	sub.f32 	%f1489, %f1488, %f1487;
	selp.f32 	%f331, %f1487, %f1489, %p169;
	or.pred  	%p170, %p167, %p166;
	selp.b32 	%r2100, %r15, 0, %p167;
	mul.rn.f32 	%f1490, %f1476, %f1488;
	selp.f32 	%f2285, %f10, %f1490, %p167;
	@%p170 bra 	$L__BB1_186;
	mov.b64 	%rd437, 0;
	mov.b32 	%r2097, 0;
$L__BB1_182:
	.pragma "nounroll";
	mul.wide.u32 	%rd218, %r2097, 4;
	mov.u64 	%rd219, __cudart_i2opi_f;
	add.s64 	%rd220, %rd219, %rd218;
	ld.global.nc.u32 	%r1018, [%rd220];
	mov.u32 	%r1019, %tid.x;
	shl.b32 	%r1020, %r1019, 3;
	or.b32  	%r1021, %r1020, 4;
	cvt.rn.f32.u32 	%f1491, %r1021;
	mul.f32 	%f1492, %f1491, 0f3A000000;
	mul.f32 	%f1493, %f1492, 0f40C90FDB;
	mul.f32 	%f1494, %f1493, 0f3FCF1AA0;
	mov.b32 	%r1022, %f1494;
	shl.b32 	%r1023, %r1022, 8;
	or.b32  	%r1024, %r1023, -2147483648;
	mad.wide.u32 	%rd221, %r1018, %r1024, %rd437;
	shr.u64 	%rd437, %rd221, 32;
	add.s64 	%rd222, %rd5, %rd218;
	st.local.u32 	[%rd222], %rd221;
	add.s32 	%r2097, %r2097, 1;
	setp.ne.s32 	%p171, %r2097, 6;
	@%p171 bra 	$L__BB1_182;
	mov.u32 	%r1025, %tid.x;
	shl.b32 	%r1026, %r1025, 3;
	or.b32  	%r1027, %r1026, 4;
	cvt.rn.f32.u32 	%f1495, %r1027;
	mul.f32 	%f1496, %f1495, 0f3A000000;
	mul.f32 	%f1497, %f1496, 0f40C90FDB;
	mul.f32 	%f1498, %f1497, 0f3FCF1AA0;
	mov.b32 	%r1028, %f1498;
	shr.u32 	%r1029, %r1028, 23;
	and.b32  	%r1030, %r1029, 31;
	setp.eq.s32 	%p172, %r1030, 0;
	st.local.u32 	[%rd5+24], %rd437;
	and.b32  	%r1031, %r1029, 224;
	add.s32 	%r1032, %r1031, -128;
	shr.u32 	%r1033, %r1032, 5;
	mul.wide.u32 	%rd223, %r1033, 4;
	sub.s64 	%rd224, %rd5, %rd223;
	ld.local.u32 	%r2098, [%rd224+24];
	ld.local.u32 	%r2099, [%rd224+20];
	@%p172 bra 	$L__BB1_185;
	mov.u32 	%r1034, %tid.x;
	shl.b32 	%r1035, %r1034, 3;
	or.b32  	%r1036, %r1035, 4;
	cvt.rn.f32.u32 	%f1499, %r1036;
	mul.f32 	%f1500, %f1499, 0f3A000000;
	mul.f32 	%f1501, %f1500, 0f40C90FDB;
	mul.f32 	%f1502, %f1501, 0f3FCF1AA0;
	mov.b32 	%r1037, %f1502;
	shr.u32 	%r1038, %r1037, 23;
	and.b32  	%r1039, %r1038, 31;
	shf.l.wrap.b32 	%r2098, %r2099, %r2098, %r1039;
	and.b32  	%r1040, %r1038, 224;
	add.s32 	%r1041, %r1040, -128;
	shr.u32 	%r1042, %r1041, 5;
	mul.wide.u32 	%rd225, %r1042, 4;
	sub.s64 	%rd226, %rd5, %rd225;
	ld.local.u32 	%r1043, [%rd226+16];
	shf.l.wrap.b32 	%r2099, %r1043, %r2099, %r1039;
$L__BB1_185:
	shr.u32 	%r1044, %r2098, 30;
	shf.l.wrap.b32 	%r1045, %r2099, %r2098, 2;
	shl.b32 	%r1046, %r2099, 2;
	shr.u32 	%r1047, %r1045, 31;
	add.s32 	%r2100, %r1047, %r1044;
	shr.s32 	%r1048, %r1045, 31;
	xor.b32  	%r1049, %r1048, %r1045;
	xor.b32  	%r1050, %r1048, %r1046;
	cvt.u64.u32 	%rd227, %r1049;
	shl.b64 	%rd228, %rd227, 32;
	cvt.u64.u32 	%rd229, %r1050;
	or.b64  	%rd230, %rd228, %rd229;
	cvt.rn.f64.s64 	%fd19, %rd230;
	mul.f64 	%fd20, %fd19, 0d3BF921FB54442D19;
	cvt.rn.f32.f64 	%f1503, %fd20;
	neg.f32 	%f1504, %f1503;
	setp.lt.s32 	%p173, %r1045, 0;
	selp.f32 	%f2285, %f1504, %f1503, %p173;
$L__BB1_186:
	mov.u32 	%r1051, %tid.x;
	shl.b32 	%r1052, %r1051, 3;
	or.b32  	%r1053, %r1052, 5;
	cvt.rn.f32.u32 	%f1505, %r1053;
	mul.f32 	%f1506, %f1505, 0f3A000000;
	mul.f32 	%f1507, %f1506, 0f40C90FDB;
	abs.f32 	%f1508, %f1507;
	setp.eq.f32 	%p174, %f1508, 0f7F800000;
	setp.ltu.f32 	%p175, %f1508, 0f47CE4780;
	add.s32 	%r1054, %r2100, 1;
	mul.rn.f32 	%f1509, %f2285, %f2285;
	and.b32  	%r1055, %r2100, 1;
	setp.eq.b32 	%p176, %r1055, 1;
	selp.f32 	%f1510, %f2285, 0f3F800000, %p176;
	fma.rn.f32 	%f1511, %f1509, %f1510, 0f00000000;
	fma.rn.f32 	%f1512, %f1509, 0f37CBAC00, 0fBAB607ED;
	selp.f32 	%f1513, 0fB94D4153, %f1512, %p176;
	selp.f32 	%f1514, 0f3C0885E4, 0f3D2AAABB, %p176;
	fma.rn.f32 	%f1515, %f1513, %f1509, %f1514;
	selp.f32 	%f1516, 0fBE2AAAA8, 0fBEFFFFFF, %p176;
	fma.rn.f32 	%f1517, %f1515, %f1509, %f1516;
	fma.rn.f32 	%f1518, %f1517, %f1511, %f1510;
	and.b32  	%r1056, %r1054, 2;
	setp.eq.s32 	%p177, %r1056, 0;
	mov.f32 	%f1519, 0f00000000;
	sub.f32 	%f1520, %f1519, %f1518;
	selp.f32 	%f1521, %f1518, %f1520, %p177;
	add.f32 	%f1522, %f331, %f1521;
	mul.f32 	%f1523, %f1522, 0f3EF33333;
	fma.rn.f32 	%f335, %f27, %f1523, %f327;
	or.pred  	%p178, %p175, %p174;
	selp.b32 	%r2104, %r16, 0, %p175;
	mul.rn.f32 	%f1524, %f1507, %f1519;
	selp.f32 	%f2286, %f11, %f1524, %p175;
	@%p178 bra 	$L__BB1_192;
	mov.b64 	%rd438, 0;
	mov.b32 	%r2101, 0;
$L__BB1_188:
	.pragma "nounroll";
	mul.wide.u32 	%rd232, %r2101, 4;
	mov.u64 	%rd233, __cudart_i2opi_f;
	add.s64 	%rd234, %rd233, %rd232;
	ld.global.nc.u32 	%r1058, [%rd234];
	mov.u32 	%r1059, %tid.x;
	shl.b32 	%r1060, %r1059, 3;
	or.b32  	%r1061, %r1060, 5;
	cvt.rn.f32.u32 	%f1525, %r1061;
	mul.f32 	%f1526, %f1525, 0f3A000000;
	mul.f32 	%f1527, %f1526, 0f40C90FDB;
	mov.b32 	%r1062, %f1527;
	shl.b32 	%r1063, %r1062, 8;
	or.b32  	%r1064, %r1063, -2147483648;
	mad.wide.u32 	%rd235, %r1058, %r1064, %rd438;
	shr.u64 	%rd438, %rd235, 32;
	add.s64 	%rd236, %rd6, %rd232;
	st.local.u32 	[%rd236], %rd235;
	add.s32 	%r2101, %r2101, 1;
	setp.ne.s32 	%p179, %r2101, 6;
	@%p179 bra 	$L__BB1_188;
	mov.u32 	%r1065, %tid.x;
	shl.b32 	%r1066, %r1065, 3;
	or.b32  	%r1067, %r1066, 5;
	cvt.rn.f32.u32 	%f1528, %r1067;
	mul.f32 	%f1529, %f1528, 0f3A000000;
	mul.f32 	%f1530, %f1529, 0f40C90FDB;
	mov.b32 	%r1068, %f1530;
	shr.u32 	%r1069, %r1068, 23;
	and.b32  	%r1070, %r1069, 31;
	setp.eq.s32 	%p180, %r1070, 0;
	st.local.u32 	[%rd6+24], %rd438;
	add.s32 	%r1071, %r1069, -128;
	shr.u32 	%r1072, %r1071, 5;
	mul.wide.u32 	%rd237, %r1072, 4;
	sub.s64 	%rd238, %rd6, %rd237;
	ld.local.u32 	%r2102, [%rd238+24];
	ld.local.u32 	%r2103, [%rd238+20];
	@%p180 bra 	$L__BB1_191;
	mov.u32 	%r1073, %tid.x;
	shl.b32 	%r1074, %r1073, 3;
	or.b32  	%r1075, %r1074, 5;
	cvt.rn.f32.u32 	%f1531, %r1075;
	mul.f32 	%f1532, %f1531, 0f3A000000;
	mul.f32 	%f1533, %f1532, 0f40C90FDB;
	mov.b32 	%r1076, %f1533;
	shr.u32 	%r1077, %r1076, 23;
	and.b32  	%r1078, %r1077, 31;
	shf.l.wrap.b32 	%r2102, %r2103, %r2102, %r1078;
	add.s32 	%r1079, %r1077, -128;
	shr.u32 	%r1080, %r1079, 5;
	mul.wide.u32 	%rd239, %r1080, 4;
	sub.s64 	%rd240, %rd6, %rd239;
	ld.local.u32 	%r1081, [%rd240+16];
	shf.l.wrap.b32 	%r2103, %r1081, %r2103, %r1078;
$L__BB1_191:
	shr.u32 	%r1082, %r2102, 30;
	shf.l.wrap.b32 	%r1083, %r2103, %r2102, 2;
	shl.b32 	%r1084, %r2103, 2;
	shr.u32 	%r1085, %r1083, 31;
	add.s32 	%r2104, %r1085, %r1082;
	shr.s32 	%r1086, %r1083, 31;
	xor.b32  	%r1087, %r1086, %r1083;
	xor.b32  	%r1088, %r1086, %r1084;
	cvt.u64.u32 	%rd241, %r1087;
	shl.b64 	%rd242, %rd241, 32;
	cvt.u64.u32 	%rd243, %r1088;
	or.b64  	%rd244, %rd242, %rd243;
	cvt.rn.f64.s64 	%fd21, %rd244;
	mul.f64 	%fd22, %fd21, 0d3BF921FB54442D19;
	cvt.rn.f32.f64 	%f1534, %fd22;
	neg.f32 	%f1535, %f1534;
	setp.lt.s32 	%p181, %r1083, 0;
	selp.f32 	%f2286, %f1535, %f1534, %p181;
$L__BB1_192:
	mov.u32 	%r1089, %tid.x;
	shl.b32 	%r1090, %r1089, 3;
	or.b32  	%r1091, %r1090, 5;
	cvt.rn.f32.u32 	%f1536, %r1091;
	mul.f32 	%f1537, %f1536, 0f3A000000;
	mul.f32 	%f1538, %f1537, 0f40C90FDB;
	mul.f32 	%f1539, %f1538, 0f3FCF1AA0;
	abs.f32 	%f1540, %f1539;
	setp.eq.f32 	%p182, %f1540, 0f7F800000;
	setp.ltu.f32 	%p183, %f1540, 0f47CE4780;
	mul.rn.f32 	%f1541, %f2286, %f2286;
	and.b32  	%r1092, %r2104, 1;
	setp.eq.b32 	%p184, %r1092, 1;
	selp.f32 	%f1542, 0f3F800000, %f2286, %p184;
	fma.rn.f32 	%f1543, %f1541, %f1542, 0f00000000;
	fma.rn.f32 	%f1544, %f1541, 0f37CBAC00, 0fBAB607ED;
	selp.f32 	%f1545, %f1544, 0fB94D4153, %p184;
	selp.f32 	%f1546, 0f3D2AAABB, 0f3C0885E4, %p184;
	fma.rn.f32 	%f1547, %f1545, %f1541, %f1546;
	selp.f32 	%f1548, 0fBEFFFFFF, 0fBE2AAAA8, %p184;
	fma.rn.f32 	%f1549, %f1547, %f1541, %f1548;
	fma.rn.f32 	%f1550, %f1549, %f1543, %f1542;
	and.b32  	%r1093, %r2104, 2;
	setp.eq.s32 	%p185, %r1093, 0;
	mov.f32 	%f1551, 0f00000000;
	sub.f32 	%f1552, %f1551, %f1550;
	selp.f32 	%f339, %f1550, %f1552, %p185;
	or.pred  	%p186, %p183, %p182;
	selp.b32 	%r2108, %r17, 0, %p183;
	mul.rn.f32 	%f1553, %f1539, %f1551;
	selp.f32 	%f2287, %f12, %f1553, %p183;
	@%p186 bra 	$L__BB1_198;
	mov.b64 	%rd439, 0;
	mov.b32 	%r2105, 0;
$L__BB1_194:
	.pragma "nounroll";
	mul.wide.u32 	%rd246, %r2105, 4;
	mov.u64 	%rd247, __cudart_i2opi_f;
	add.s64 	%rd248, %rd247, %rd246;
	ld.global.nc.u32 	%r1095, [%rd248];
	mov.u32 	%r1096, %tid.x;
	shl.b32 	%r1097, %r1096, 3;
	or.b32  	%r1098, %r1097, 5;
	cvt.rn.f32.u32 	%f1554, %r1098;
	mul.f32 	%f1555, %f1554, 0f3A000000;
	mul.f32 	%f1556, %f1555, 0f40C90FDB;
	mul.f32 	%f1557, %f1556, 0f3FCF1AA0;
	mov.b32 	%r1099, %f1557;
	shl.b32 	%r1100, %r1099, 8;
	or.b32  	%r1101, %r1100, -2147483648;
	mad.wide.u32 	%rd249, %r1095, %r1101, %rd439;
	shr.u64 	%rd439, %rd249, 32;
	add.s64 	%rd250, %rd5, %rd246;
	st.local.u32 	[%rd250], %rd249;
	add.s32 	%r2105, %r2105, 1;
	setp.ne.s32 	%p187, %r2105, 6;
	@%p187 bra 	$L__BB1_194;
	mov.u32 	%r1102, %tid.x;
	shl.b32 	%r1103, %r1102, 3;
	or.b32  	%r1104, %r1103, 5;
	cvt.rn.f32.u32 	%f1558, %r1104;
	mul.f32 	%f1559, %f1558, 0f3A000000;
	mul.f32 	%f1560, %f1559, 0f40C90FDB;
	mul.f32 	%f1561, %f1560, 0f3FCF1AA0;
	mov.b32 	%r1105, %f1561;
	shr.u32 	%r1106, %r1105, 23;
	and.b32  	%r1107, %r1106, 31;
	setp.eq.s32 	%p188, %r1107, 0;
	st.local.u32 	[%rd5+24], %rd439;
	and.b32  	%r1108, %r1106, 224;
	add.s32 	%r1109, %r1108, -128;
	shr.u32 	%r1110, %r1109, 5;
	mul.wide.u32 	%rd251, %r1110, 4;
	sub.s64 	%rd252, %rd5, %rd251;
	ld.local.u32 	%r2106, [%rd252+24];
	ld.local.u32 	%r2107, [%rd252+20];
	@%p188 bra 	$L__BB1_197;
	mov.u32 	%r1111, %tid.x;
	shl.b32 	%r1112, %r1111, 3;
	or.b32  	%r1113, %r1112, 5;
	cvt.rn.f32.u32 	%f1562, %r1113;
	mul.f32 	%f1563, %f1562, 0f3A000000;
	mul.f32 	%f1564, %f1563, 0f40C90FDB;
	mul.f32 	%f1565, %f1564, 0f3FCF1AA0;
	mov.b32 	%r1114, %f1565;
	shr.u32 	%r1115, %r1114, 23;
	and.b32  	%r1116, %r1115, 31;
	shf.l.wrap.b32 	%r2106, %r2107, %r2106, %r1116;
	and.b32  	%r1117, %r1115, 224;
	add.s32 	%r1118, %r1117, -128;
	shr.u32 	%r1119, %r1118, 5;
	mul.wide.u32 	%rd253, %r1119, 4;
	sub.s64 	%rd254, %rd5, %rd253;
	ld.local.u32 	%r1120, [%rd254+16];
	shf.l.wrap.b32 	%r2107, %r1120, %r2107, %r1116;
$L__BB1_197:
	shr.u32 	%r1121, %r2106, 30;
	shf.l.wrap.b32 	%r1122, %r2107, %r2106, 2;
	shl.b32 	%r1123, %r2107, 2;
	shr.u32 	%r1124, %r1122, 31;
	add.s32 	%r2108, %r1124, %r1121;
	shr.s32 	%r1125, %r1122, 31;
	xor.b32  	%r1126, %r1125, %r1122;
	xor.b32  	%r1127, %r1125, %r1123;
	cvt.u64.u32 	%rd255, %r1126;
	shl.b64 	%rd256, %rd255, 32;
	cvt.u64.u32 	%rd257, %r1127;
	or.b64  	%rd258, %rd256, %rd257;
	cvt.rn.f64.s64 	%fd23, %rd258;
	mul.f64 	%fd24, %fd23, 0d3BF921FB54442D19;
	cvt.rn.f32.f64 	%f1566, %fd24;
	neg.f32 	%f1567, %f1566;
	setp.lt.s32 	%p189, %r1122, 0;
	selp.f32 	%f2287, %f1567, %f1566, %p189;
$L__BB1_198:
	mov.u32 	%r1128, %tid.x;
	shl.b32 	%r1129, %r1128, 3;
	or.b32  	%r1130, %r1129, 6;
	cvt.rn.f32.u32 	%f1568, %r1130;
	mul.f32 	%f1569, %f1568, 0f3A000000;
	mul.f32 	%f1570, %f1569, 0f40C90FDB;
	abs.f32 	%f1571, %f1570;
	setp.eq.f32 	%p190, %f1571, 0f7F800000;
	setp.ltu.f32 	%p191, %f1571, 0f47CE4780;
	add.s32 	%r1131, %r2108, 1;
	mul.rn.f32 	%f1572, %f2287, %f2287;
	and.b32  	%r1132, %r2108, 1;
	setp.eq.b32 	%p192, %r1132, 1;
	selp.f32 	%f1573, %f2287, 0f3F800000, %p192;
	fma.rn.f32 	%f1574, %f1572, %f1573, 0f00000000;
	fma.rn.f32 	%f1575, %f1572, 0f37CBAC00, 0fBAB607ED;
	selp.f32 	%f1576, 0fB94D4153, %f1575, %p192;
	selp.f32 	%f1577, 0f3C0885E4, 0f3D2AAABB, %p192;
	fma.rn.f32 	%f1578, %f1576, %f1572, %f1577;
	selp.f32 	%f1579, 0fBE2AAAA8, 0fBEFFFFFF, %p192;
	fma.rn.f32 	%f1580, %f1578, %f1572, %f1579;
	fma.rn.f32 	%f1581, %f1580, %f1574, %f1573;
	and.b32  	%r1133, %r1131, 2;
	setp.eq.s32 	%p193, %r1133, 0;
	mov.f32 	%f1582, 0f00000000;
	sub.f32 	%f1583, %f1582, %f1581;
	selp.f32 	%f1584, %f1581, %f1583, %p193;
	add.f32 	%f1585, %f339, %f1584;
	mul.f32 	%f1586, %f1585, 0f3EF33333;
	fma.rn.f32 	%f343, %f28, %f1586, %f335;
	or.pred  	%p194, %p191, %p190;
	selp.b32 	%r2112, %r18, 0, %p191;
	mul.rn.f32 	%f1587, %f1570, %f1582;
	selp.f32 	%f2288, %f13, %f1587, %p191;
	@%p194 bra 	$L__BB1_204;
	mov.b64 	%rd440, 0;
	mov.b32 	%r2109, 0;
$L__BB1_200:
	.pragma "nounroll";
	mul.wide.u32 	%rd260, %r2109, 4;
	mov.u64 	%rd261, __cudart_i2opi_f;
	add.s64 	%rd262, %rd261, %rd260;
	ld.global.nc.u32 	%r1135, [%rd262];
	mov.u32 	%r1136, %tid.x;
	shl.b32 	%r1137, %r1136, 3;
	or.b32  	%r1138, %r1137, 6;
	cvt.rn.f32.u32 	%f1588, %r1138;
	mul.f32 	%f1589, %f1588, 0f3A000000;
	mul.f32 	%f1590, %f1589, 0f40C90FDB;
	mov.b32 	%r1139, %f1590;
	shl.b32 	%r1140, %r1139, 8;
	or.b32  	%r1141, %r1140, -2147483648;
	mad.wide.u32 	%rd263, %r1135, %r1141, %rd440;
	shr.u64 	%rd440, %rd263, 32;
	add.s64 	%rd264, %rd6, %rd260;
	st.local.u32 	[%rd264], %rd263;
	add.s32 	%r2109, %r2109, 1;
	setp.ne.s32 	%p195, %r2109, 6;
	@%p195 bra 	$L__BB1_200;
	mov.u32 	%r1142, %tid.x;
	shl.b32 	%r1143, %r1142, 3;
	or.b32  	%r1144, %r1143, 6;
	cvt.rn.f32.u32 	%f1591, %r1144;
	mul.f32 	%f1592, %f1591, 0f3A000000;
	mul.f32 	%f1593, %f1592, 0f40C90FDB;
	mov.b32 	%r1145, %f1593;
	shr.u32 	%r1146, %r1145, 23;
	and.b32  	%r1147, %r1146, 31;
	setp.eq.s32 	%p196, %r1147, 0;
	st.local.u32 	[%rd6+24], %rd440;
	add.s32 	%r1148, %r1146, -128;
	shr.u32 	%r1149, %r1148, 5;
	mul.wide.u32 	%rd265, %r1149, 4;
	sub.s64 	%rd266, %rd6, %rd265;
	ld.local.u32 	%r2110, [%rd266+24];
	ld.local.u32 	%r2111, [%rd266+20];
	@%p196 bra 	$L__BB1_203;
	mov.u32 	%r1150, %tid.x;
	shl.b32 	%r1151, %r1150, 3;
	or.b32  	%r1152, %r1151, 6;
	cvt.rn.f32.u32 	%f1594, %r1152;
	mul.f32 	%f1595, %f1594, 0f3A000000;
	mul.f32 	%f1596, %f1595, 0f40C90FDB;
	mov.b32 	%r1153, %f1596;
	shr.u32 	%r1154, %r1153, 23;
	and.b32  	%r1155, %r1154, 31;
	shf.l.wrap.b32 	%r2110, %r2111, %r2110, %r1155;
	add.s32 	%r1156, %r1154, -128;
	shr.u32 	%r1157, %r1156, 5;
	mul.wide.u32 	%rd267, %r1157, 4;
	sub.s64 	%rd268, %rd6, %rd267;
	ld.local.u32 	%r1158, [%rd268+16];
	shf.l.wrap.b32 	%r2111, %r1158, %r2111, %r1155;
$L__BB1_203:
	shr.u32 	%r1159, %r2110, 30;
	shf.l.wrap.b32 	%r1160, %r2111, %r2110, 2;
	shl.b32 	%r1161, %r2111, 2;
	shr.u32 	%r1162, %r1160, 31;
	add.s32 	%r2112, %r1162, %r1159;
	shr.s32 	%r1163, %r1160, 31;
	xor.b32  	%r1164, %r1163, %r1160;
	xor.b32  	%r1165, %r1163, %r1161;
	cvt.u64.u32 	%rd269, %r1164;
	shl.b64 	%rd270, %rd269, 32;
	cvt.u64.u32 	%rd271, %r1165;
	or.b64  	%rd272, %rd270, %rd271;
	cvt.rn.f64.s64 	%fd25, %rd272;
	mul.f64 	%fd26, %fd25, 0d3BF921FB54442D19;
	cvt.rn.f32.f64 	%f1597, %fd26;
	neg.f32 	%f1598, %f1597;
	setp.lt.s32 	%p197, %r1160, 0;
	selp.f32 	%f2288, %f1598, %f1597, %p197;
$L__BB1_204:
	mov.u32 	%r1166, %tid.x;
	shl.b32 	%r1167, %r1166, 3;
	or.b32  	%r1168, %r1167, 6;
	cvt.rn.f32.u32 	%f1599, %r1168;
	mul.f32 	%f1600, %f1599, 0f3A000000;
	mul.f32 	%f1601, %f1600, 0f40C90FDB;
	mul.f32 	%f1602, %f1601, 0f3FCF1AA0;
	abs.f32 	%f1603, %f1602;
	setp.eq.f32 	%p198, %f1603, 0f7F800000;
	setp.ltu.f32 	%p199, %f1603, 0f47CE4780;
	mul.rn.f32 	%f1604, %f2288, %f2288;
	and.b32  	%r1169, %r2112, 1;
	setp.eq.b32 	%p200, %r1169, 1;
	selp.f32 	%f1605, 0f3F800000, %f2288, %p200;
	fma.rn.f32 	%f1606, %f1604, %f1605, 0f00000000;
	fma.rn.f32 	%f1607, %f1604, 0f37CBAC00, 0fBAB607ED;
	selp.f32 	%f1608, %f1607, 0fB94D4153, %p200;
	selp.f32 	%f1609, 0f3D2AAABB, 0f3C0885E4, %p200;
	fma.rn.f32 	%f1610, %f1608, %f1604, %f1609;
	selp.f32 	%f1611, 0fBEFFFFFF, 0fBE2AAAA8, %p200;
	fma.rn.f32 	%f1612, %f1610, %f1604, %f1611;
	fma.rn.f32 	%f1613, %f1612, %f1606, %f1605;
	and.b32  	%r1170, %r2112, 2;
	setp.eq.s32 	%p201, %r1170, 0;
	mov.f32 	%f1614, 0f00000000;
	sub.f32 	%f1615, %f1614, %f1613;
	selp.f32 	%f347, %f1613, %f1615, %p201;
	or.pred  	%p202, %p199, %p198;
	selp.b32 	%r2116, %r19, 0, %p199;
	mul.rn.f32 	%f1616, %f1602, %f1614;
	selp.f32 	%f2289, %f14, %f1616, %p199;
	@%p202 bra 	$L__BB1_210;
	mov.b64 	%rd441, 0;
	mov.b32 	%r2113, 0;
$L__BB1_206:
	.pragma "nounroll";
	mul.wide.u32 	%rd274, %r2113, 4;
	mov.u64 	%rd275, __cudart_i2opi_f;
	add.s64 	%rd276, %rd275, %rd274;
	ld.global.nc.u32 	%r1172, [%rd276];
	mov.u32 	%r1173, %tid.x;
	shl.b32 	%r1174, %r1173, 3;
	or.b32  	%r1175, %r1174, 6;
	cvt.rn.f32.u32 	%f1617, %r1175;
	mul.f32 	%f1618, %f1617, 0f3A000000;
	mul.f32 	%f1619, %f1618, 0f40C90FDB;
	mul.f32 	%f1620, %f1619, 0f3FCF1AA0;
	mov.b32 	%r1176, %f1620;
	shl.b32 	%r1177, %r1176, 8;
	or.b32  	%r1178, %r1177, -2147483648;
	mad.wide.u32 	%rd277, %r1172, %r1178, %rd441;
	shr.u64 	%rd441, %rd277, 32;
	add.s64 	%rd278, %rd5, %rd274;
	st.local.u32 	[%rd278], %rd277;
	add.s32 	%r2113, %r2113, 1;
	setp.ne.s32 	%p203, %r2113, 6;
	@%p203 bra 	$L__BB1_206;
	mov.u32 	%r1179, %tid.x;
	shl.b32 	%r1180, %r1179, 3;
	or.b32  	%r1181, %r1180, 6;
	cvt.rn.f32.u32 	%f1621, %r1181;
	mul.f32 	%f1622, %f1621, 0f3A000000;
	mul.f32 	%f1623, %f1622, 0f40C90FDB;
	mul.f32 	%f1624, %f1623, 0f3FCF1AA0;
	mov.b32 	%r1182, %f1624;
	shr.u32 	%r1183, %r1182, 23;
	and.b32  	%r1184, %r1183, 31;
	setp.eq.s32 	%p204, %r1184, 0;
	st.local.u32 	[%rd5+24], %rd441;
	and.b32  	%r1185, %r1183, 224;
	add.s32 	%r1186, %r1185, -128;
	shr.u32 	%r1187, %r1186, 5;
	mul.wide.u32 	%rd279, %r1187, 4;
	sub.s64 	%rd280, %rd5, %rd279;
	ld.local.u32 	%r2114, [%rd280+24];
	ld.local.u32 	%r2115, [%rd280+20];
	@%p204 bra 	$L__BB1_209;
	mov.u32 	%r1188, %tid.x;
	shl.b32 	%r1189, %r1188, 3;
	or.b32  	%r1190, %r1189, 6;
	cvt.rn.f32.u32 	%f1625, %r1190;
	mul.f32 	%f1626, %f1625, 0f3A000000;
	mul.f32 	%f1627, %f1626, 0f40C90FDB;
	mul.f32 	%f1628, %f1627, 0f3FCF1AA0;
	mov.b32 	%r1191, %f1628;
	shr.u32 	%r1192, %r1191, 23;
	and.b32  	%r1193, %r1192, 31;
	shf.l.wrap.b32 	%r2114, %r2115, %r2114, %r1193;
	and.b32  	%r1194, %r1192, 224;
	add.s32 	%r1195, %r1194, -128;
	shr.u32 	%r1196, %r1195, 5;
	mul.wide.u32 	%rd281, %r1196, 4;
	sub.s64 	%rd282, %rd5, %rd281;
	ld.local.u32 	%r1197, [%rd282+16];
	shf.l.wrap.b32 	%r2115, %r1197, %r2115, %r1193;
$L__BB1_209:
	shr.u32 	%r1198, %r2114, 30;
	shf.l.wrap.b32 	%r1199, %r2115, %r2114, 2;
	shl.b32 	%r1200, %r2115, 2;
	shr.u32 	%r1201, %r1199, 31;
	add.s32 	%r2116, %r1201, %r1198;
	shr.s32 	%r1202, %r1199, 31;
	xor.b32  	%r1203, %r1202, %r1199;
	xor.b32  	%r1204, %r1202, %r1200;
	cvt.u64.u32 	%rd283, %r1203;
	shl.b64 	%rd284, %rd283, 32;
	cvt.u64.u32 	%rd285, %r1204;
	or.b64  	%rd286, %rd284, %rd285;
	cvt.rn.f64.s64 	%fd27, %rd286;
	mul.f64 	%fd28, %fd27, 0d3BF921FB54442D19;
	cvt.rn.f32.f64 	%f1629, %fd28;
	neg.f32 	%f1630, %f1629;
	setp.lt.s32 	%p205, %r1199, 0;
	selp.f32 	%f2289, %f1630, %f1629, %p205;
$L__BB1_210:
	mov.u32 	%r1205, %tid.x;
	shl.b32 	%r1206, %r1205, 3;
	or.b32  	%r1207, %r1206, 7;
	cvt.rn.f32.u32 	%f1631, %r1207;
	mul.f32 	%f1632, %f1631, 0f3A000000;
	mul.f32 	%f1633, %f1632, 0f40C90FDB;
	abs.f32 	%f1634, %f1633;
	setp.eq.f32 	%p206, %f1634, 0f7F800000;
	setp.ltu.f32 	%p207, %f1634, 0f47CE4780;
	add.s32 	%r1208, %r2116, 1;
	mul.rn.f32 	%f1635, %f2289, %f2289;
	and.b32  	%r1209, %r2116, 1;
	setp.eq.b32 	%p208, %r1209, 1;
	selp.f32 	%f1636, %f2289, 0f3F800000, %p208;
	fma.rn.f32 	%f1637, %f1635, %f1636, 0f00000000;
	fma.rn.f32 	%f1638, %f1635, 0f37CBAC00, 0fBAB607ED;
	selp.f32 	%f1639, 0fB94D4153, %f1638, %p208;
	selp.f32 	%f1640, 0f3C0885E4, 0f3D2AAABB, %p208;
	fma.rn.f32 	%f1641, %f1639, %f1635, %f1640;
	selp.f32 	%f1642, 0fBE2AAAA8, 0fBEFFFFFF, %p208;
	fma.rn.f32 	%f1643, %f1641, %f1635, %f1642;
	fma.rn.f32 	%f1644, %f1643, %f1637, %f1636;
	and.b32  	%r1210, %r1208, 2;
	setp.eq.s32 	%p209, %r1210, 0;
	mov.f32 	%f1645, 0f00000000;
	sub.f32 	%f1646, %f1645, %f1644;
	selp.f32 	%f1647, %f1644, %f1646, %p209;
	add.f32 	%f1648, %f347, %f1647;
	mul.f32 	%f1649, %f1648, 0f3EF33333;
	div.rn.f32 	%f1650, %f29, 0f42480000;
	fma.rn.f32 	%f351, %f1650, %f1649, %f343;
	or.pred  	%p210, %p207, %p206;
	selp.b32 	%r2120, %r20, 0, %p207;
	mul.rn.f32 	%f1651, %f1633, %f1645;
	selp.f32 	%f2290, %f15, %f1651, %p207;
	@%p210 bra 	$L__BB1_216;
	mov.b64 	%rd442, 0;
	mov.b32 	%r2117, 0;
$L__BB1_212:
	.pragma "nounroll";
	mul.wide.u32 	%rd288, %r2117, 4;
	mov.u64 	%rd289, __cudart_i2opi_f;
	add.s64 	%rd290, %rd289, %rd288;
	ld.global.nc.u32 	%r1212, [%rd290];
	mov.u32 	%r1213, %tid.x;
	shl.b32 	%r1214, %r1213, 3;
	or.b32  	%r1215, %r1214, 7;
	cvt.rn.f32.u32 	%f1652, %r1215;
	mul.f32 	%f1653, %f1652, 0f3A000000;
	mul.f32 	%f1654, %f1653, 0f40C90FDB;
	mov.b32 	%r1216, %f1654;
	shl.b32 	%r1217, %r1216, 8;
	or.b32  	%r1218, %r1217, -2147483648;
	mad.wide.u32 	%rd291, %r1212, %r1218, %rd442;
	shr.u64 	%rd442, %rd291, 32;
	add.s64 	%rd292, %rd6, %rd288;
	st.local.u32 	[%rd292], %rd291;
	add.s32 	%r2117, %r2117, 1;
	setp.ne.s32 	%p211, %r2117, 6;
	@%p211 bra 	$L__BB1_212;
	mov.u32 	%r1219, %tid.x;
	shl.b32 	%r1220, %r1219, 3;
	or.b32  	%r1221, %r1220, 7;
	cvt.rn.f32.u32 	%f1655, %r1221;
	mul.f32 	%f1656, %f1655, 0f3A000000;
	mul.f32 	%f1657, %f1656, 0f40C90FDB;
	mov.b32 	%r1222, %f1657;
	shr.u32 	%r1223, %r1222, 23;
	and.b32  	%r1224, %r1223, 31;
	setp.eq.s32 	%p212, %r1224, 0;
	st.local.u32 	[%rd6+24], %rd442;
	add.s32 	%r1225, %r1223, -128;
	shr.u32 	%r1226, %r1225, 5;
	mul.wide.u32 	%rd293, %r1226, 4;
	sub.s64 	%rd294, %rd6, %rd293;
	ld.local.u32 	%r2118, [%rd294+24];
	ld.local.u32 	%r2119, [%rd294+20];
	@%p212 bra 	$L__BB1_215;
	mov.u32 	%r1227, %tid.x;
	shl.b32 	%r1228, %r1227, 3;
	or.b32  	%r1229, %r1228, 7;
	cvt.rn.f32.u32 	%f1658, %r1229;
	mul.f32 	%f1659, %f1658, 0f3A000000;
	mul.f32 	%f1660, %f1659, 0f40C90FDB;
	mov.b32 	%r1230, %f1660;
	shr.u32 	%r1231, %r1230, 23;
	and.b32  	%r1232, %r1231, 31;
	shf.l.wrap.b32 	%r2118, %r2119, %r2118, %r1232;
	add.s32 	%r1233, %r1231, -128;
	shr.u32 	%r1234, %r1233, 5;
	mul.wide.u32 	%rd295, %r1234, 4;
	sub.s64 	%rd296, %rd6, %rd295;
	ld.local.u32 	%r1235, [%rd296+16];
	shf.l.wrap.b32 	%r2119, %r1235, %r2119, %r1232;
$L__BB1_215:
	shr.u32 	%r1236, %r2118, 30;
	shf.l.wrap.b32 	%r1237, %r2119, %r2118, 2;
	shl.b32 	%r1238, %r2119, 2;
	shr.u32 	%r1239, %r1237, 31;
	add.s32 	%r2120, %r1239, %r1236;
	shr.s32 	%r1240, %r1237, 31;
	xor.b32  	%r1241, %r1240, %r1237;
	xor.b32  	%r1242, %r1240, %r1238;
	cvt.u64.u32 	%rd297, %r1241;
	shl.b64 	%rd298, %rd297, 32;
	cvt.u64.u32 	%rd299, %r1242;
	or.b64  	%rd300, %rd298, %rd299;
	cvt.rn.f64.s64 	%fd29, %rd300;
	mul.f64 	%fd30, %fd29, 0d3BF921FB54442D19;
	cvt.rn.f32.f64 	%f1661, %fd30;
	neg.f32 	%f1662, %f1661;
	setp.lt.s32 	%p213, %r1237, 0;
	selp.f32 	%f2290, %f1662, %f1661, %p213;
$L__BB1_216:
	mov.u32 	%r1243, %tid.x;
	shl.b32 	%r1244, %r1243, 3;
	or.b32  	%r1245, %r1244, 7;
	cvt.rn.f32.u32 	%f1663, %r1245;
	mul.f32 	%f1664, %f1663, 0f3A000000;
	mul.f32 	%f1665, %f1664, 0f40C90FDB;
	mul.f32 	%f1666, %f1665, 0f3FCF1AA0;
	abs.f32 	%f1667, %f1666;
	setp.eq.f32 	%p214, %f1667, 0f7F800000;
	setp.ltu.f32 	%p215, %f1667, 0f47CE4780;
	mul.rn.f32 	%f1668, %f2290, %f2290;
	and.b32  	%r1246, %r2120, 1;
	setp.eq.b32 	%p216, %r1246, 1;
	selp.f32 	%f1669, 0f3F800000, %f2290, %p216;
	fma.rn.f32 	%f1670, %f1668, %f1669, 0f00000000;
	fma.rn.f32 	%f1671, %f1668, 0f37CBAC00, 0fBAB607ED;
	selp.f32 	%f1672, %f1671, 0fB94D4153, %p216;
	selp.f32 	%f1673, 0f3D2AAABB, 0f3C0885E4, %p216;
	fma.rn.f32 	%f1674, %f1672, %f1668, %f1673;
	selp.f32 	%f1675, 0fBEFFFFFF, 0fBE2AAAA8, %p216;
	fma.rn.f32 	%f1676, %f1674, %f1668, %f1675;
	fma.rn.f32 	%f1677, %f1676, %f1670, %f1669;
	and.b32  	%r1247, %r2120, 2;
	setp.eq.s32 	%p217, %r1247, 0;
	mov.f32 	%f1678, 0f00000000;
	sub.f32 	%f1679, %f1678, %f1677;
	selp.f32 	%f355, %f1677, %f1679, %p217;
	or.pred  	%p218, %p215, %p214;
	selp.b32 	%r2124, %r21, 0, %p215;
	mul.rn.f32 	%f1680, %f1666, %f1678;
	selp.f32 	%f2291, %f16, %f1680, %p215;
	@%p218 bra 	$L__BB1_222;
	mov.b64 	%rd443, 0;
	mov.b32 	%r2121, 0;
$L__BB1_218:
	.pragma "nounroll";
	mul.wide.u32 	%rd302, %r2121, 4;
	mov.u64 	%rd303, __cudart_i2opi_f;
	add.s64 	%rd304, %rd303, %rd302;
	ld.global.nc.u32 	%r1249, [%rd304];
	mov.u32 	%r1250, %tid.x;
	shl.b32 	%r1251, %r1250, 3;
	or.b32  	%r1252, %r1251, 7;
	cvt.rn.f32.u32 	%f1681, %r1252;
	mul.f32 	%f1682, %f1681, 0f3A000000;
	mul.f32 	%f1683, %f1682, 0f40C90FDB;
	mul.f32 	%f1684, %f1683, 0f3FCF1AA0;
	mov.b32 	%r1253, %f1684;
	shl.b32 	%r1254, %r1253, 8;
	or.b32  	%r1255, %r1254, -2147483648;
	mad.wide.u32 	%rd305, %r1249, %r1255, %rd443;
	shr.u64 	%rd443, %rd305, 32;
	add.s64 	%rd306, %rd5, %rd302;
	st.local.u32 	[%rd306], %rd305;
	add.s32 	%r2121, %r2121, 1;
	setp.ne.s32 	%p219, %r2121, 6;
	@%p219 bra 	$L__BB1_218;
	mov.u32 	%r1256, %tid.x;
	shl.b32 	%r1257, %r1256, 3;
	or.b32  	%r1258, %r1257, 7;
	cvt.rn.f32.u32 	%f1685, %r1258;
	mul.f32 	%f1686, %f1685, 0f3A000000;
	mul.f32 	%f1687, %f1686, 0f40C90FDB;
	mul.f32 	%f1688, %f1687, 0f3FCF1AA0;
	mov.b32 	%r1259, %f1688;
	shr.u32 	%r1260, %r1259, 23;
	and.b32  	%r1261, %r1260, 31;
	setp.eq.s32 	%p220, %r1261, 0;
	st.local.u32 	[%rd5+24], %rd443;
	and.b32  	%r1262, %r1260, 224;
	add.s32 	%r1263, %r1262, -128;
	shr.u32 	%r1264, %r1263, 5;
	mul.wide.u32 	%rd307, %r1264, 4;
	sub.s64 	%rd308, %rd5, %rd307;
	ld.local.u32 	%r2122, [%rd308+24];
	ld.local.u32 	%r2123, [%rd308+20];
	@%p220 bra 	$L__BB1_221;
	mov.u32 	%r1265, %tid.x;
	shl.b32 	%r1266, %r1265, 3;
	or.b32  	%r1267, %r1266, 7;
	cvt.rn.f32.u32 	%f1689, %r1267;
	mul.f32 	%f1690, %f1689, 0f3A000000;
	mul.f32 	%f1691, %f1690, 0f40C90FDB;
	mul.f32 	%f1692, %f1691, 0f3FCF1AA0;
	mov.b32 	%r1268, %f1692;
	shr.u32 	%r1269, %r1268, 23;
	and.b32  	%r1270, %r1269, 31;
	shf.l.wrap.b32 	%r2122, %r2123, %r2122, %r1270;
	and.b32  	%r1271, %r1269, 224;
	add.s32 	%r1272, %r1271, -128;
	shr.u32 	%r1273, %r1272, 5;
	mul.wide.u32 	%rd309, %r1273, 4;
	sub.s64 	%rd310, %rd5, %rd309;
	ld.local.u32 	%r1274, [%rd310+16];
	shf.l.wrap.b32 	%r2123, %r1274, %r2123, %r1270;
$L__BB1_221:
	shr.u32 	%r1275, %r2122, 30;
	shf.l.wrap.b32 	%r1276, %r2123, %r2122, 2;
	shl.b32 	%r1277, %r2123, 2;
	shr.u32 	%r1278, %r1276, 31;
	add.s32 	%r2124, %r1278, %r1275;
	shr.s32 	%r1279, %r1276, 31;
	xor.b32  	%r1280, %r1279, %r1276;
	xor.b32  	%r1281, %r1279, %r1277;
	cvt.u64.u32 	%rd311, %r1280;
	shl.b64 	%rd312, %rd311, 32;
	cvt.u64.u32 	%rd313, %r1281;
	or.b64  	%rd314, %rd312, %rd313;
	cvt.rn.f64.s64 	%fd31, %rd314;
	mul.f64 	%fd32, %fd31, 0d3BF921FB54442D19;
	cvt.rn.f32.f64 	%f1693, %fd32;
	neg.f32 	%f1694, %f1693;
	setp.lt.s32 	%p221, %r1276, 0;
	selp.f32 	%f2291, %f1694, %f1693, %p221;
$L__BB1_222:
	add.s32 	%r1282, %r2124, 1;
	mul.rn.f32 	%f1695, %f2291, %f2291;
	and.b32  	%r1283, %r2124, 1;
	setp.eq.b32 	%p222, %r1283, 1;
	selp.f32 	%f1696, %f2291, 0f3F800000, %p222;
	fma.rn.f32 	%f1697, %f1695, %f1696, 0f00000000;
	fma.rn.f32 	%f1698, %f1695, 0f37CBAC00, 0fBAB607ED;
	selp.f32 	%f1699, 0fB94D4153, %f1698, %p222;
	selp.f32 	%f1700, 0f3C0885E4, 0f3D2AAABB, %p222;
	fma.rn.f32 	%f1701, %f1699, %f1695, %f1700;
	selp.f32 	%f1702, 0fBE2AAAA8, 0fBEFFFFFF, %p222;
	fma.rn.f32 	%f1703, %f1701, %f1695, %f1702;
	fma.rn.f32 	%f1704, %f1703, %f1697, %f1696;
	and.b32  	%r1284, %r1282, 2;
	setp.eq.s32 	%p223, %r1284, 0;
	mov.f32 	%f1705, 0f00000000;
	sub.f32 	%f1706, %f1705, %f1704;
	selp.f32 	%f1707, %f1704, %f1706, %p223;
	add.f32 	%f1708, %f355, %f1707;
	mul.f32 	%f1709, %f1708, 0f3EF33333;
	mov.u32 	%r1285, %tid.x;
	cvt.rn.f32.u32 	%f1710, %r1285;
	mul.f32 	%f1711, %f1710, 0f3D000000;
	fma.rn.f32 	%f1712, %f1711, %f1709, %f351;
	mul.f32 	%f1713, %f1712, %f1712;
	add.f32 	%f1714, %f1713, 0f41D80000;
	mul.f32 	%f1715, %f1712, %f1714;
	fma.rn.f32 	%f1716, %f1713, 0f41100000, 0f41D80000;
	div.rn.f32 	%f359, %f1715, %f1716;
	mov.u32 	%r2128, %r22;
	mov.f32 	%f2292, %f17;
	@%p1 bra 	$L__BB1_228;
	mov.b64 	%rd444, 0;
	mov.b32 	%r2125, 0;
$L__BB1_224:
	.pragma "nounroll";
	mul.wide.u32 	%rd316, %r2125, 4;
	mov.u64 	%rd317, __cudart_i2opi_f;
	add.s64 	%rd318, %rd317, %rd316;
	ld.global.nc.u32 	%r1287, [%rd318];
	mov.u32 	%r1288, %tid.x;
	cvt.rn.f32.u32 	%f1717, %r1288;
	mul.f32 	%f1718, %f1717, 0f3B800000;
	fma.rn.f32 	%f1719, %f1718, 0f40C90FDB, 0f3F800000;
	mov.b32 	%r1289, %f1719;
	shl.b32 	%r1290, %r1289, 8;
	or.b32  	%r1291, %r1290, -2147483648;
	mad.wide.u32 	%rd319, %r1287, %r1291, %rd444;
	shr.u64 	%rd444, %rd319, 32;
	add.s64 	%rd320, %rd4, %rd316;
	st.local.u32 	[%rd320], %rd319;
	add.s32 	%r2125, %r2125, 1;
	setp.ne.s32 	%p224, %r2125, 6;
	@%p224 bra 	$L__BB1_224;
	mov.u32 	%r1292, %tid.x;
	cvt.rn.f32.u32 	%f1720, %r1292;
	mul.f32 	%f1721, %f1720, 0f3B800000;
	fma.rn.f32 	%f1722, %f1721, 0f40C90FDB, 0f3F800000;
	mov.b32 	%r1293, %f1722;
	shr.u32 	%r1294, %r1293, 23;
	and.b32  	%r1295, %r1294, 31;
	setp.eq.s32 	%p225, %r1295, 0;
	st.local.u32 	[%rd4+24], %rd444;
	and.b32  	%r1296, %r1294, 224;
	add.s32 	%r1297, %r1296, -128;
	shr.u32 	%r1298, %r1297, 5;
	mul.wide.u32 	%rd321, %r1298, 4;
	sub.s64 	%rd322, %rd4, %rd321;
	ld.local.u32 	%r2126, [%rd322+24];
	ld.local.u32 	%r2127, [%rd322+20];
	@%p225 bra 	$L__BB1_227;
	mov.u32 	%r1299, %tid.x;
	cvt.rn.f32.u32 	%f1723, %r1299;
	mul.f32 	%f1724, %f1723, 0f3B800000;
	fma.rn.f32 	%f1725, %f1724, 0f40C90FDB, 0f3F800000;
	mov.b32 	%r1300, %f1725;
	shr.u32 	%r1301, %r1300, 23;
	and.b32  	%r1302, %r1301, 31;
	shf.l.wrap.b32 	%r2126, %r2127, %r2126, %r1302;
	and.b32  	%r1303, %r1301, 224;
	add.s32 	%r1304, %r1303, -128;
	shr.u32 	%r1305, %r1304, 5;
	mul.wide.u32 	%rd323, %r1305, 4;
	sub.s64 	%rd324, %rd4, %rd323;
	ld.local.u32 	%r1306, [%rd324+16];
	shf.l.wrap.b32 	%r2127, %r1306, %r2127, %r1302;
$L__BB1_227:
	shr.u32 	%r1307, %r2126, 30;
	shf.l.wrap.b32 	%r1308, %r2127, %r2126, 2;
	shl.b32 	%r1309, %r2127, 2;
	shr.u32 	%r1310, %r1308, 31;
	add.s32 	%r2128, %r1310, %r1307;
	shr.s32 	%r1311, %r1308, 31;
	xor.b32  	%r1312, %r1311, %r1308;
	xor.b32  	%r1313, %r1311, %r1309;
	cvt.u64.u32 	%rd325, %r1312;
	shl.b64 	%rd326, %rd325, 32;
	cvt.u64.u32 	%rd327, %r1313;
	or.b64  	%rd328, %rd326, %rd327;
	cvt.rn.f64.s64 	%fd33, %rd328;
	mul.f64 	%fd34, %fd33, 0d3BF921FB54442D19;
	cvt.rn.f32.f64 	%f1726, %fd34;
	neg.f32 	%f1727, %f1726;
	setp.lt.s32 	%p226, %r1308, 0;
	selp.f32 	%f2292, %f1727, %f1726, %p226;
$L__BB1_228:
	mul.rn.f32 	%f1728, %f2292, %f2292;
	and.b32  	%r1314, %r2128, 1;
	setp.eq.b32 	%p227, %r1314, 1;
	selp.f32 	%f1729, 0f3F800000, %f2292, %p227;
	fma.rn.f32 	%f1730, %f1728, %f1729, 0f00000000;
	fma.rn.f32 	%f1731, %f1728, 0f37CBAC00, 0fBAB607ED;
	selp.f32 	%f1732, %f1731, 0fB94D4153, %p227;
	selp.f32 	%f1733, 0f3D2AAABB, 0f3C0885E4, %p227;
	fma.rn.f32 	%f1734, %f1732, %f1728, %f1733;
	selp.f32 	%f1735, 0fBEFFFFFF, 0fBE2AAAA8, %p227;
	fma.rn.f32 	%f1736, %f1734, %f1728, %f1735;
	fma.rn.f32 	%f1737, %f1736, %f1730, %f1729;
	and.b32  	%r1315, %r2128, 2;
	setp.eq.s32 	%p228, %r1315, 0;
	mov.f32 	%f1738, 0f00000000;
	sub.f32 	%f1739, %f1738, %f1737;
	selp.f32 	%f362, %f1737, %f1739, %p228;
	mov.u32 	%r2132, %r23;
	mov.f32 	%f2293, %f18;
	@%p2 bra 	$L__BB1_234;
	mov.b64 	%rd445, 0;
	mov.b32 	%r2129, 0;
$L__BB1_230:
	.pragma "nounroll";
	mul.wide.u32 	%rd330, %r2129, 4;
	mov.u64 	%rd331, __cudart_i2opi_f;
	add.s64 	%rd332, %rd331, %rd330;
	ld.global.nc.u32 	%r1317, [%rd332];
	mov.u32 	%r1318, %tid.x;
	cvt.rn.f32.u32 	%f1740, %r1318;
	mul.f32 	%f1741, %f1740, 0f3B800000;
	mul.f32 	%f1742, %f1741, 0f40C90FDB;
	mul.f32 	%f1743, %f1742, 0f3FCF1AA0;
	mov.b32 	%r1319, %f1743;
	shl.b32 	%r1320, %r1319, 8;
	or.b32  	%r1321, %r1320, -2147483648;
	mad.wide.u32 	%rd333, %r1317, %r1321, %rd445;
	shr.u64 	%rd445, %rd333, 32;
	add.s64 	%rd334, %rd3, %rd330;
	st.local.u32 	[%rd334], %rd333;
	add.s32 	%r2129, %r2129, 1;
	setp.ne.s32 	%p229, %r2129, 6;
	@%p229 bra 	$L__BB1_230;
	mov.u32 	%r1322, %tid.x;
	cvt.rn.f32.u32 	%f1744, %r1322;
	mul.f32 	%f1745, %f1744, 0f3B800000;
	mul.f32 	%f1746, %f1745, 0f40C90FDB;
	mul.f32 	%f1747, %f1746, 0f3FCF1AA0;
	mov.b32 	%r1323, %f1747;
	shr.u32 	%r1324, %r1323, 23;
	and.b32  	%r1325, %r1324, 31;
	setp.eq.s32 	%p230, %r1325, 0;
	st.local.u32 	[%rd3+24], %rd445;
	and.b32  	%r1326, %r1324, 224;
	add.s32 	%r1327, %r1326, -128;
	shr.u32 	%r1328, %r1327, 5;
	mul.wide.u32 	%rd335, %r1328, 4;
	sub.s64 	%rd336, %rd3, %rd335;
	ld.local.u32 	%r2130, [%rd336+24];
	ld.local.u32 	%r2131, [%rd336+20];
	@%p230 bra 	$L__BB1_233;
	mov.u32 	%r1329, %tid.x;
	cvt.rn.f32.u32 	%f1748, %r1329;
	mul.f32 	%f1749, %f1748, 0f3B800000;
	mul.f32 	%f1750, %f1749, 0f40C90FDB;
	mul.f32 	%f1751, %f1750, 0f3FCF1AA0;
	mov.b32 	%r1330, %f1751;
	shr.u32 	%r1331, %r1330, 23;
	and.b32  	%r1332, %r1331, 31;
	shf.l.wrap.b32 	%r2130, %r2131, %r2130, %r1332;
	and.b32  	%r1333, %r1331, 224;
	add.s32 	%r1334, %r1333, -128;
	shr.u32 	%r1335, %r1334, 5;
	mul.wide.u32 	%rd337, %r1335, 4;
	sub.s64 	%rd338, %rd3, %rd337;
	ld.local.u32 	%r1336, [%rd338+16];
	shf.l.wrap.b32 	%r2131, %r1336, %r2131, %r1332;
$L__BB1_233:
	shr.u32 	%r1337, %r2130, 30;
	shf.l.wrap.b32 	%r1338, %r2131, %r2130, 2;
	shl.b32 	%r1339, %r2131, 2;
	shr.u32 	%r1340, %r1338, 31;
	add.s32 	%r2132, %r1340, %r1337;
	shr.s32 	%r1341, %r1338, 31;
	xor.b32  	%r1342, %r1341, %r1338;
	xor.b32  	%r1343, %r1341, %r1339;
	cvt.u64.u32 	%rd339, %r1342;
	shl.b64 	%rd340, %rd339, 32;
	cvt.u64.u32 	%rd341, %r1343;
	or.b64  	%rd342, %rd340, %rd341;
	cvt.rn.f64.s64 	%fd35, %rd342;
	mul.f64 	%fd36, %fd35, 0d3BF921FB54442D19;
	cvt.rn.f32.f64 	%f1752, %fd36;
	neg.f32 	%f1753, %f1752;
	setp.lt.s32 	%p231, %r1338, 0;
	selp.f32 	%f2293, %f1753, %f1752, %p231;
$L__BB1_234:
	add.s32 	%r1344, %r2132, 1;
	mul.rn.f32 	%f1754, %f2293, %f2293;
	and.b32  	%r1345, %r2132, 1;
	setp.eq.b32 	%p232, %r1345, 1;
	selp.f32 	%f1755, %f2293, 0f3F800000, %p232;
	fma.rn.f32 	%f1756, %f1754, %f1755, 0f00000000;
	fma.rn.f32 	%f1757, %f1754, 0f37CBAC00, 0fBAB607ED;
	selp.f32 	%f1758, 0fB94D4153, %f1757, %p232;
	selp.f32 	%f1759, 0f3C0885E4, 0f3D2AAABB, %p232;
	fma.rn.f32 	%f1760, %f1758, %f1754, %f1759;
	selp.f32 	%f1761, 0fBE2AAAA8, 0fBEFFFFFF, %p232;
	fma.rn.f32 	%f1762, %f1760, %f1754, %f1761;
	fma.rn.f32 	%f1763, %f1762, %f1756, %f1755;
	and.b32  	%r1346, %r1344, 2;
	setp.eq.s32 	%p233, %r1346, 0;
	mov.f32 	%f1764, 0f00000000;
	sub.f32 	%f1765, %f1764, %f1763;
	selp.f32 	%f1766, %f1763, %f1765, %p233;
	add.f32 	%f1767, %f362, %f1766;
	mul.f32 	%f1768, %f1767, 0f3E91EB85;
	fma.rn.f32 	%f1769, %f1768, %f2151, 0f00000000;
	fma.rn.f32 	%f1770, %f1768, %f2150, %f1769;
	fma.rn.f32 	%f1771, %f1768, %f2149, %f1770;
	fma.rn.f32 	%f1772, %f1768, %f2148, %f1771;
	mul.f32 	%f1773, %f1772, %f1772;
	add.f32 	%f1774, %f1773, 0f41D80000;
	mul.f32 	%f1775, %f1772, %f1774;
	fma.rn.f32 	%f1776, %f1773, 0f41100000, 0f41D80000;
	div.rn.f32 	%f365, %f1775, %f1776;
	mul.f32 	%f1777, %f294, 0f3D000000;
	mul.f32 	%f1778, %f1777, 0f3F000000;
	mul.f32 	%f1779, %f295, 0f3D000000;
	fma.rn.f32 	%f366, %f1779, 0f3F000000, %f1778;
	mov.u32 	%r2136, %r24;
	mov.f32 	%f2294, %f19;
	@%p3 bra 	$L__BB1_240;
	mov.b64 	%rd446, 0;
	mov.b32 	%r2133, 0;
$L__BB1_236:
	.pragma "nounroll";
	mul.wide.u32 	%rd344, %r2133, 4;
	mov.u64 	%rd345, __cudart_i2opi_f;
	add.s64 	%rd346, %rd345, %rd344;
	ld.global.nc.u32 	%r1348, [%rd346];
	mov.u32 	%r1349, %tid.x;
	cvt.rn.f32.u32 	%f1780, %r1349;
	mul.f32 	%f1781, %f1780, 0f3B800000;
	fma.rn.f32 	%f1782, %f1781, 0f40C90FDB, 0f40000000;
	mov.b32 	%r1350, %f1782;
	shl.b32 	%r1351, %r1350, 8;
	or.b32  	%r1352, %r1351, -2147483648;
	mad.wide.u32 	%rd347, %r1348, %r1352, %rd446;
	shr.u64 	%rd446, %rd347, 32;
	add.s64 	%rd348, %rd2, %rd344;
	st.local.u32 	[%rd348], %rd347;
	add.s32 	%r2133, %r2133, 1;
	setp.ne.s32 	%p234, %r2133, 6;
	@%p234 bra 	$L__BB1_236;
	mov.u32 	%r1353, %tid.x;
	cvt.rn.f32.u32 	%f1783, %r1353;
	mul.f32 	%f1784, %f1783, 0f3B800000;
	fma.rn.f32 	%f1785, %f1784, 0f40C90FDB, 0f40000000;
	mov.b32 	%r1354, %f1785;
	shr.u32 	%r1355, %r1354, 23;
	and.b32  	%r1356, %r1355, 31;
	setp.eq.s32 	%p235, %r1356, 0;
	st.local.u32 	[%rd2+24], %rd446;
	and.b32  	%r1357, %r1355, 224;
	add.s32 	%r1358, %r1357, -128;
	shr.u32 	%r1359, %r1358, 5;
	mul.wide.u32 	%rd349, %r1359, 4;
	sub.s64 	%rd350, %rd2, %rd349;
	ld.local.u32 	%r2134, [%rd350+24];
	ld.local.u32 	%r2135, [%rd350+20];
	@%p235 bra 	$L__BB1_239;
	mov.u32 	%r1360, %tid.x;
	cvt.rn.f32.u32 	%f1786, %r1360;
	mul.f32 	%f1787, %f1786, 0f3B800000;
	fma.rn.f32 	%f1788, %f1787, 0f40C90FDB, 0f40000000;
	mov.b32 	%r1361, %f1788;
	shr.u32 	%r1362, %r1361, 23;
	and.b32  	%r1363, %r1362, 31;
	shf.l.wrap.b32 	%r2134, %r2135, %r2134, %r1363;
	and.b32  	%r1364, %r1362, 224;
	add.s32 	%r1365, %r1364, -128;
	shr.u32 	%r1366, %r1365, 5;
	mul.wide.u32 	%rd351, %r1366, 4;
	sub.s64 	%rd352, %rd2, %rd351;
	ld.local.u32 	%r1367, [%rd352+16];
	shf.l.wrap.b32 	%r2135, %r1367, %r2135, %r1363;
$L__BB1_239:
	shr.u32 	%r1368, %r2134, 30;
	shf.l.wrap.b32 	%r1369, %r2135, %r2134, 2;
	shl.b32 	%r1370, %r2135, 2;
	shr.u32 	%r1371, %r1369, 31;
	add.s32 	%r2136, %r1371, %r1368;
	shr.s32 	%r1372, %r1369, 31;
	xor.b32  	%r1373, %r1372, %r1369;
	xor.b32  	%r1374, %r1372, %r1370;
	cvt.u64.u32 	%rd353, %r1373;
	shl.b64 	%rd354, %rd353, 32;
	cvt.u64.u32 	%rd355, %r1374;
	or.b64  	%rd356, %rd354, %rd355;
	cvt.rn.f64.s64 	%fd37, %rd356;
	mul.f64 	%fd38, %fd37, 0d3BF921FB54442D19;
	cvt.rn.f32.f64 	%f1789, %fd38;
	neg.f32 	%f1790, %f1789;
	setp.lt.s32 	%p236, %r1369, 0;
	selp.f32 	%f2294, %f1790, %f1789, %p236;
$L__BB1_240:
	mul.rn.f32 	%f1791, %f2294, %f2294;
	and.b32  	%r1375, %r2136, 1;
	setp.eq.b32 	%p237, %r1375, 1;
	selp.f32 	%f1792, 0f3F800000, %f2294, %p237;
	fma.rn.f32 	%f1793, %f1791, %f1792, 0f00000000;
	fma.rn.f32 	%f1794, %f1791, 0f37CBAC00, 0fBAB607ED;
	selp.f32 	%f1795, %f1794, 0fB94D4153, %p237;
	selp.f32 	%f1796, 0f3D2AAABB, 0f3C0885E4, %p237;
	fma.rn.f32 	%f1797, %f1795, %f1791, %f1796;
	selp.f32 	%f1798, 0fBEFFFFFF, 0fBE2AAAA8, %p237;
	fma.rn.f32 	%f1799, %f1797, %f1791, %f1798;
	fma.rn.f32 	%f1800, %f1799, %f1793, %f1792;
	and.b32  	%r1376, %r2136, 2;
	setp.eq.s32 	%p238, %r1376, 0;
	mov.f32 	%f1801, 0f00000000;
	sub.f32 	%f1802, %f1801, %f1800;
	selp.f32 	%f369, %f1800, %f1802, %p238;
	mov.u32 	%r2140, %r23;
	mov.f32 	%f2295, %f18;
	@%p2 bra 	$L__BB1_246;
	mov.b64 	%rd447, 0;
	mov.b32 	%r2137, 0;
$L__BB1_242:
	.pragma "nounroll";
	mul.wide.u32 	%rd358, %r2137, 4;
	add.s64 	%rd360, %rd359, %rd358;
	ld.global.nc.u32 	%r1378, [%rd360];
	mov.u32 	%r1379, %tid.x;
	cvt.rn.f32.u32 	%f1803, %r1379;
	mul.f32 	%f1804, %f1803, 0f3B800000;
	mul.f32 	%f1805, %f1804, 0f40C90FDB;
	mul.f32 	%f1806, %f1805, 0f3FCF1AA0;
	mov.b32 	%r1380, %f1806;
	shl.b32 	%r1381, %r1380, 8;
	or.b32  	%r1382, %r1381, -2147483648;
	mad.wide.u32 	%rd361, %r1378, %r1382, %rd447;
	shr.u64 	%rd447, %rd361, 32;
	add.s64 	%rd362, %rd1, %rd358;
	st.local.u32 	[%rd362], %rd361;
	add.s32 	%r2137, %r2137, 1;
	setp.ne.s32 	%p239, %r2137, 6;
	@%p239 bra 	$L__BB1_242;
	mov.u32 	%r1383, %tid.x;
	cvt.rn.f32.u32 	%f1807, %r1383;
	mul.f32 	%f1808, %f1807, 0f3B800000;
	mul.f32 	%f1809, %f1808, 0f40C90FDB;
	mul.f32 	%f1810, %f1809, 0f3FCF1AA0;
	mov.b32 	%r1384, %f1810;
	shr.u32 	%r1385, %r1384, 23;
	and.b32  	%r1386, %r1385, 31;
	setp.eq.s32 	%p240, %r1386, 0;
	st.local.u32 	[%rd1+24], %rd447;
	and.b32  	%r1387, %r1385, 224;
	add.s32 	%r1388, %r1387, -128;
	shr.u32 	%r1389, %r1388, 5;
	mul.wide.u32 	%rd363, %r1389, 4;
	sub.s64 	%rd364, %rd1, %rd363;
	ld.local.u32 	%r2138, [%rd364+24];
	ld.local.u32 	%r2139, [%rd364+20];
	@%p240 bra 	$L__BB1_245;
	mov.u32 	%r1390, %tid.x;
	cvt.rn.f32.u32 	%f1811, %r1390;
	mul.f32 	%f1812, %f1811, 0f3B800000;
	mul.f32 	%f1813, %f1812, 0f40C90FDB;
	mul.f32 	%f1814, %f1813, 0f3FCF1AA0;
	mov.b32 	%r1391, %f1814;
	shr.u32 	%r1392, %r1391, 23;
	and.b32  	%r1393, %r1392, 31;
	shf.l.wrap.b32 	%r2138, %r2139, %r2138, %r1393;
	and.b32  	%r1394, %r1392, 224;
	add.s32 	%r1395, %r1394, -128;
	shr.u32 	%r1396, %r1395, 5;
	mul.wide.u32 	%rd365, %r1396, 4;
	sub.s64 	%rd366, %rd1, %rd365;
	ld.local.u32 	%r1397, [%rd366+16];
	shf.l.wrap.b32 	%r2139, %r1397, %r2139, %r1393;
$L__BB1_245:
	shr.u32 	%r1398, %r2138, 30;
	shf.l.wrap.b32 	%r1399, %r2139, %r2138, 2;
	shl.b32 	%r1400, %r2139, 2;
	shr.u32 	%r1401, %r1399, 31;
	add.s32 	%r2140, %r1401, %r1398;
	shr.s32 	%r1402, %r1399, 31;
	xor.b32  	%r1403, %r1402, %r1399;
	xor.b32  	%r1404, %r1402, %r1400;
	cvt.u64.u32 	%rd367, %r1403;
	shl.b64 	%rd368, %rd367, 32;
	cvt.u64.u32 	%rd369, %r1404;
	or.b64  	%rd370, %rd368, %rd369;
	cvt.rn.f64.s64 	%fd39, %rd370;
	mul.f64 	%fd40, %fd39, 0d3BF921FB54442D19;
	cvt.rn.f32.f64 	%f1815, %fd40;
	neg.f32 	%f1816, %f1815;
	setp.lt.s32 	%p241, %r1399, 0;
	selp.f32 	%f2295, %f1816, %f1815, %p241;
$L__BB1_246:
	ld.param.u64 	%rd414, [mega_fused_batch_detection_param_12];
	add.s32 	%r1405, %r2140, 1;
	mul.rn.f32 	%f1817, %f2295, %f2295;
	and.b32  	%r1406, %r2140, 1;
	setp.eq.b32 	%p242, %r1406, 1;
	selp.f32 	%f1818, %f2295, 0f3F800000, %p242;
	fma.rn.f32 	%f1819, %f1817, %f1818, 0f00000000;
	fma.rn.f32 	%f1820, %f1817, 0f37CBAC00, 0fBAB607ED;
	selp.f32 	%f1821, 0fB94D4153, %f1820, %p242;
	selp.f32 	%f1822, 0f3C0885E4, 0f3D2AAABB, %p242;
	fma.rn.f32 	%f1823, %f1821, %f1817, %f1822;
	selp.f32 	%f1824, 0fBE2AAAA8, 0fBEFFFFFF, %p242;
	fma.rn.f32 	%f1825, %f1823, %f1817, %f1824;
	fma.rn.f32 	%f1826, %f1825, %f1819, %f1818;
	and.b32  	%r1407, %r1405, 2;
	setp.eq.s32 	%p243, %r1407, 0;
	mov.f32 	%f1827, 0f00000000;
	sub.f32 	%f1828, %f1827, %f1826;
	selp.f32 	%f1829, %f1826, %f1828, %p243;
	add.f32 	%f1830, %f369, %f1829;
	mul.f32 	%f1831, %f1830, 0f3E91EB85;
	mul.f32 	%f1832, %f366, %f1831;
	mul.f32 	%f1833, %f1832, %f1832;
	add.f32 	%f1834, %f1833, 0f41D80000;
	mul.f32 	%f1835, %f1832, %f1834;
	fma.rn.f32 	%f1836, %f1833, 0f41100000, 0f41D80000;
	div.rn.f32 	%f1837, %f1835, %f1836;
	mov.u32 	%r1408, %tid.x;
	shl.b32 	%r1409, %r1408, 5;
	mov.u32 	%r1410, _ZZ26mega_fused_batch_detectionE4smem;
	add.s32 	%r1411, %r1410, %r1409;
	ld.shared.f32 	%f1838, [%r1411+17152];
	cvta.to.global.u64 	%rd371, %rd414;
	ld.global.nc.v4.f32 	{%f1839, %f1840, %f1841, %f1842}, [%rd371+48];
	mul.f32 	%f1843, %f1838, %f1841;
	mul.f32 	%f1844, %f1843, %f1843;
	add.f32 	%f1845, %f1844, 0f41D80000;
	mul.f32 	%f1846, %f1843, %f1845;
	fma.rn.f32 	%f1847, %f1844, 0f41100000, 0f41D80000;
	div.rn.f32 	%f1848, %f1846, %f1847;
	ld.global.nc.v2.f32 	{%f1849, %f1850}, [%rd371+40];
	mul.f32 	%f1851, %f365, %f1850;
	fma.rn.f32 	%f1852, %f359, %f1849, %f1851;
	fma.rn.f32 	%f1853, %f1839, %f1837, %f1852;
	fma.rn.f32 	%f1854, %f1840, %f1848, %f1853;
	mul.f32 	%f1855, %f1854, %f1854;
	add.f32 	%f1856, %f1855, 0f41D80000;
	mul.f32 	%f1857, %f1854, %f1856;
	fma.rn.f32 	%f1858, %f1855, 0f41100000, 0f41D80000;
	div.rn.f32 	%f1859, %f1857, %f1858;
	st.shared.v4.f32 	[%r1411+17152], {%f1859, %f359, %f365, %f1837};
	mul.f32 	%f1860, %f1859, 0f3F000000;
	fma.rn.f32 	%f1861, %f359, 0f3E99999A, %f1860;
	fma.rn.f32 	%f1862, %f365, 0f3E19999A, %f1861;
	fma.rn.f32 	%f1863, %f1837, 0f3D4CCCCD, %f1862;
	fma.rn.f32 	%f1864, %f1863, 0fBBBB989D, 0f3F000000;
	cvt.sat.f32.f32 	%f1865, %f1864;
	mov.f32 	%f1866, 0f4B400001;
	mov.f32 	%f1867, 0f437C0000;
	fma.rm.f32 	%f1868, %f1865, %f1867, %f1866;
	add.f32 	%f1869, %f1868, 0fCB40007F;
	neg.f32 	%f1870, %f1869;
	fma.rn.f32 	%f1871, %f1863, 0fBFB8AA3B, %f1870;
	fma.rn.f32 	%f1872, %f1863, 0fB2A57060, %f1871;
	mov.b32 	%r1412, %f1868;
	shl.b32 	%r1413, %r1412, 23;
	mov.b32 	%f1873, %r1413;
	ex2.approx.ftz.f32 	%f1874, %f1872;
	fma.rn.f32 	%f1875, %f1874, %f1873, 0f3F800000;
	rcp.rn.f32 	%f1876, %f1875;
	shl.b32 	%r1414, %r1408, 2;
	add.s32 	%r1415, %r1410, %r1414;
	st.shared.f32 	[%r1415+19328], %f1876;
$L__BB1_247:
	mov.u32 	%r1416, %tid.x;
	setp.gt.u32 	%p244, %r1416, 31;
	bar.sync 	0;
	@%p244 bra 	$L__BB1_260;
	ld.param.u64 	%rd415, [mega_fused_batch_detection_param_12];
	mov.u32 	%r1418, %tid.x;
	shl.b32 	%r1419, %r1418, 2;
	mov.u32 	%r1420, _ZZ26mega_fused_batch_detectionE4smem;
	add.s32 	%r1421, %r1420, %r1419;
	ld.shared.f32 	%f1877, [%r1421+19328];
	ld.shared.f32 	%f1878, [%r1421+8576];
	ld.shared.f32 	%f1879, [%r1421+9088];
	ld.shared.f32 	%f1880, [%r1421+8704];
	cvta.to.global.u64 	%rd372, %rd415;
	ld.global.nc.v4.f32 	{%f1881, %f1882, %f1883, %f1884}, [%rd372+16];
	setp.gt.f32 	%p245, %f1877, %f1881;
	selp.u32 	%r1422, 1, 0, %p245;
	setp.gt.f32 	%p246, %f1878, %f1882;
	or.b32  	%r1423, %r1422, 2;
	selp.b32 	%r1424, %r1423, %r1422, %p246;
	setp.gt.f32 	%p247, %f1879, %f1883;
	or.b32  	%r1425, %r1424, 4;
	selp.b32 	%r1426, %r1425, %r1424, %p247;
	setp.gt.f32 	%p248, %f1880, %f1884;
	or.b32  	%r1427, %r1426, 8;
	selp.b32 	%r1428, %r1427, %r1426, %p248;
	st.shared.u32 	[%r1421+19584], %r1428;
	popc.b32 	%r311, %r1428;
	ld.global.nc.f32 	%f1885, [%rd372+60];
	ld.global.nc.v4.f32 	{%f1886, %f1887, %f1888, %f1889}, [%rd372+64];
	mov.b32 	%r1429, %f1889;
	mov.b64 	%rd373, {%r1430, %r1429};
	mul.f32 	%f1890, %f1878, %f1886;
	fma.rn.f32 	%f1891, %f1877, %f1885, %f1890;
	fma.rn.f32 	%f1892, %f1879, %f1887, %f1891;
	fma.rn.f32 	%f372, %f1880, %f1888, %f1892;
	min.u32 	%r1417, %r311, 3;
	{ .reg .b32 tmp; mov.b64 {tmp, %r312}, %rd373; }
	setp.gt.s32 	%p249, %r1417, 1;
	@%p249 bra 	$L__BB1_253;
	setp.eq.s32 	%p251, %r1417, 0;
	@%p251 bra 	$L__BB1_250;
	bra.uni 	$L__BB1_251;
$L__BB1_250:
	mov.b32 	%f2296, %r312;
	bra.uni 	$L__BB1_255;
$L__BB1_251:
	ld.param.u64 	%rd418, [mega_fused_batch_detection_param_12];
	cvta.to.global.u64 	%rd376, %rd418;
	ld.global.nc.f32 	%f2296, [%rd376+80];
	bra.uni 	$L__BB1_255;
$L__BB1_252:
	ld.param.u64 	%rd417, [mega_fused_batch_detection_param_12];
	cvta.to.global.u64 	%rd375, %rd417;
	ld.global.nc.f32 	%f2296, [%rd375+84];
	bra.uni 	$L__BB1_255;
$L__BB1_253:
	setp.eq.s32 	%p250, %r1417, 2;
	@%p250 bra 	$L__BB1_252;
	ld.param.u64 	%rd416, [mega_fused_batch_detection_param_12];
	cvta.to.global.u64 	%rd374, %rd416;
	ld.global.nc.f32 	%f2296, [%rd374+88];
$L__BB1_255:
	ld.param.u64 	%rd419, [mega_fused_batch_detection_param_12];
	mul.f32 	%f1893, %f372, %f2296;
	min.f32 	%f378, %f1893, 0f3F800000;
	mov.u32 	%r1431, %tid.x;
	shl.b32 	%r1432, %r1431, 2;
	mov.u32 	%r1433, _ZZ26mega_fused_batch_detectionE4smem;
	add.s32 	%r1434, %r1433, %r1432;
	st.shared.f32 	[%r1434+19456], %f378;
	cvta.to.global.u64 	%rd377, %rd419;
	ld.global.nc.f32 	%f1894, [%rd377+92];
	setp.ltu.f32 	%p252, %f378, %f1894;
	@%p252 bra 	$L__BB1_257;
	ld.param.u64 	%rd420, [mega_fused_batch_detection_param_12];
	cvta.to.global.u64 	%rd378, %rd420;
	ld.global.nc.u32 	%r1436, [%rd378+100];
	setp.ge.s32 	%p253, %r311, %r1436;
	mov.b32 	%r2141, 2;
	@%p253 bra 	$L__BB1_259;
$L__BB1_257:
	ld.param.u64 	%rd421, [mega_fused_batch_detection_param_12];
	cvta.to.global.u64 	%rd379, %rd421;
	ld.global.nc.f32 	%f1895, [%rd379+96];
	setp.ltu.f32 	%p254, %f378, %f1895;
	mov.b32 	%r2141, 0;
	@%p254 bra 	$L__BB1_259;
	ld.param.u64 	%rd422, [mega_fused_batch_detection_param_12];
	cvta.to.global.u64 	%rd380, %rd422;
	ld.global.nc.u32 	%r1438, [%rd380+104];
	setp.ge.s32 	%p255, %r311, %r1438;
	selp.u32 	%r2141, 1, 0, %p255;
$L__BB1_259:
	ld.param.u64 	%rd423, [mega_fused_batch_detection_param_12];
	mov.u32 	%r1439, %tid.x;
	shl.b32 	%r1440, %r1439, 2;
	mov.u32 	%r1441, _ZZ26mega_fused_batch_detectionE4smem;
	add.s32 	%r1442, %r1441, %r1440;
	st.shared.u32 	[%r1442+19712], %r2141;
	cvta.to.global.u64 	%rd381, %rd423;
	ld.global.nc.f32 	%f1896, [%rd381+36];
	setp.gt.f32 	%p256, %f378, %f1896;
	selp.u32 	%r1443, 1, 0, %p256;
	st.shared.u32 	[%r1442+19840], %r1443;
$L__BB1_260:
	mov.u32 	%r315, %tid.x;
	setp.gt.u32 	%p257, %r315, 31;
	bar.sync 	0;
	mov.b32 	%r2169, 0;
	@%p257 bra 	$L__BB1_303;
	setp.eq.s32 	%p258, %r315, 0;
	shl.b32 	%r1446, %r315, 2;
	mov.u32 	%r1447, _ZZ26mega_fused_batch_detectionE4smem;
	add.s32 	%r1448, %r1447, %r1446;
	ld.shared.u32 	%r2169, [%r1448+19840];
	mov.b32 	%r2144, 0;
	@%p258 bra 	$L__BB1_302;
	ld.param.u64 	%rd424, [mega_fused_batch_detection_param_12];
	setp.lt.u32 	%p259, %r315, 8;
	cvta.to.global.u64 	%rd382, %rd424;
	ld.global.nc.f32 	%f379, [%rd382+108];
	mov.b32 	%r2161, 0;
	mov.u32 	%r2144, %r315;
	@%p259 bra 	$L__BB1_281;
	mov.b32 	%r2143, 0;
	mov.u32 	%r2144, %r315;
$L__BB1_264:
	.pragma "nounroll";
	mov.u32 	%r1452, %tid.x;
	shl.b32 	%r1453, %r1452, 7;
	mov.u32 	%r1454, _ZZ26mega_fused_batch_detectionE4smem;
	add.s32 	%r1455, %r1454, %r1453;
	shl.b32 	%r1456, %r2143, 2;
	add.s32 	%r1457, %r1455, %r1456;
	ld.shared.f32 	%f1897, [%r1457+4096];
	setp.leu.f32 	%p260, %f1897, %f379;
	@%p260 bra 	$L__BB1_266;
	shl.b32 	%r1458, %r2143, 2;
	mov.u32 	%r1459, _ZZ26mega_fused_batch_detectionE4smem;
	add.s32 	%r1460, %r1459, %r1458;
	ld.shared.u32 	%r1461, [%r1460+19840];
	setp.eq.s32 	%p261, %r1461, %r2169;
	min.s32 	%r1462, %r2144, %r2143;
	selp.b32 	%r2144, %r1462, %r2144, %p261;
$L__BB1_266:
	mov.u32 	%r1463, %tid.x;
	shl.b32 	%r1464, %r1463, 7;
	mov.u32 	%r1465, _ZZ26mega_fused_batch_detectionE4smem;
	add.s32 	%r1466, %r1465, %r1464;
	shl.b32 	%r1467, %r2143, 2;
	add.s32 	%r1468, %r1466, %r1467;
	ld.shared.f32 	%f1898, [%r1468+4100];
	setp.leu.f32 	%p262, %f1898, %f379;
	@%p262 bra 	$L__BB1_268;
	add.s32 	%r1469, %r2143, 1;
	shl.b32 	%r1470, %r2143, 2;
	mov.u32 	%r1471, _ZZ26mega_fused_batch_detectionE4smem;
	add.s32 	%r1472, %r1471, %r1470;
	ld.shared.u32 	%r1473, [%r1472+19844];
	setp.eq.s32 	%p263, %r1473, %r2169;
	min.s32 	%r1474, %r2144, %r1469;
	selp.b32 	%r2144, %r1474, %r2144, %p263;
$L__BB1_268:
	mov.u32 	%r1475, %tid.x;
	shl.b32 	%r1476, %r1475, 7;
	mov.u32 	%r1477, _ZZ26mega_fused_batch_detectionE4smem;
	add.s32 	%r1478, %r1477, %r1476;
	shl.b32 	%r1479, %r2143, 2;
	add.s32 	%r1480, %r1478, %r1479;
	ld.shared.f32 	%f1899, [%r1480+4104];
	setp.leu.f32 	%p264, %f1899, %f379;
	@%p264 bra 	$L__BB1_270;
	add.s32 	%r1481, %r2143, 2;
	shl.b32 	%r1482, %r2143, 2;
	mov.u32 	%r1483, _ZZ26mega_fused_batch_detectionE4smem;
	add.s32 	%r1484, %r1483, %r1482;
	ld.shared.u32 	%r1485, [%r1484+19848];
	setp.eq.s32 	%p265, %r1485, %r2169;
	min.s32 	%r1486, %r2144, %r1481;
	selp.b32 	%r2144, %r1486, %r2144, %p265;
$L__BB1_270:
	mov.u32 	%r1487, %tid.x;
	shl.b32 	%r1488, %r1487, 7;
	mov.u32 	%r1489, _ZZ26mega_fused_batch_detectionE4smem;
	add.s32 	%r1490, %r1489, %r1488;
	shl.b32 	%r1491, %r2143, 2;
	add.s32 	%r1492, %r1490, %r1491;
	ld.shared.f32 	%f1900, [%r1492+4108];
	setp.leu.f32 	%p266, %f1900, %f379;
	@%p266 bra 	$L__BB1_272;
	add.s32 	%r1493, %r2143, 3;
	shl.b32 	%r1494, %r2143, 2;
	mov.u32 	%r1495, _ZZ26mega_fused_batch_detectionE4smem;
	add.s32 	%r1496, %r1495, %r1494;
	ld.shared.u32 	%r1497, [%r1496+19852];
	setp.eq.s32 	%p267, %r1497, %r2169;
	min.s32 	%r1498, %r2144, %r1493;
	selp.b32 	%r2144, %r1498, %r2144, %p267;
$L__BB1_272:
	mov.u32 	%r1499, %tid.x;
	shl.b32 	%r1500, %r1499, 7;
	mov.u32 	%r1501, _ZZ26mega_fused_batch_detectionE4smem;
	add.s32 	%r1502, %r1501, %r1500;
	shl.b32 	%r1503, %r2143, 2;
	add.s32 	%r1504, %r1502, %r1503;
	ld.shared.f32 	%f1901, [%r1504+4112];
	setp.leu.f32 	%p268, %f1901, %f379;
	@%p268 bra 	$L__BB1_274;
	add.s32 	%r1505, %r2143, 4;
	shl.b32 	%r1506, %r2143, 2;
	mov.u32 	%r1507, _ZZ26mega_fused_batch_detectionE4smem;
	add.s32 	%r1508, %r1507, %r1506;
	ld.shared.u32 	%r1509, [%r1508+19856];
	setp.eq.s32 	%p269, %r1509, %r2169;
	min.s32 	%r1510, %r2144, %r1505;
	selp.b32 	%r2144, %r1510, %r2144, %p269;
$L__BB1_274:
	mov.u32 	%r1511, %tid.x;
	shl.b32 	%r1512, %r1511, 7;
	mov.u32 	%r1513, _ZZ26mega_fused_batch_detectionE4smem;
	add.s32 	%r1514, %r1513, %r1512;
	shl.b32 	%r1515, %r2143, 2;
	add.s32 	%r1516, %r1514, %r1515;
	ld.shared.f32 	%f1902, [%r1516+4116];
	setp.leu.f32 	%p270, %f1902, %f379;
	@%p270 bra 	$L__BB1_276;
	add.s32 	%r1517, %r2143, 5;
	shl.b32 	%r1518, %r2143, 2;
	mov.u32 	%r1519, _ZZ26mega_fused_batch_detectionE4smem;
	add.s32 	%r1520, %r1519, %r1518;
	ld.shared.u32 	%r1521, [%r1520+19860];
	setp.eq.s32 	%p271, %r1521, %r2169;
	min.s32 	%r1522, %r2144, %r1517;
	selp.b32 	%r2144, %r1522, %r2144, %p271;
$L__BB1_276:
	mov.u32 	%r1523, %tid.x;
	shl.b32 	%r1524, %r1523, 7;
	mov.u32 	%r1525, _ZZ26mega_fused_batch_detectionE4smem;
	add.s32 	%r1526, %r1525, %r1524;
	shl.b32 	%r1527, %r2143, 2;
	add.s32 	%r1528, %r1526, %r1527;
	ld.shared.f32 	%f1903, [%r1528+4120];
	setp.leu.f32 	%p272, %f1903, %f379;
	@%p272 bra 	$L__BB1_278;
	add.s32 	%r1529, %r2143, 6;
	shl.b32 	%r1530, %r2143, 2;
	mov.u32 	%r1531, _ZZ26mega_fused_batch_detectionE4smem;
	add.s32 	%r1532, %r1531, %r1530;
	ld.shared.u32 	%r1533, [%r1532+19864];
	setp.eq.s32 	%p273, %r1533, %r2169;
	min.s32 	%r1534, %r2144, %r1529;
	selp.b32 	%r2144, %r1534, %r2144, %p273;
$L__BB1_278:
	mov.u32 	%r1535, %tid.x;
	shl.b32 	%r1536, %r1535, 7;
	mov.u32 	%r1537, _ZZ26mega_fused_batch_detectionE4smem;
	add.s32 	%r1538, %r1537, %r1536;
	shl.b32 	%r1539, %r2143, 2;
	add.s32 	%r1540, %r1538, %r1539;
	ld.shared.f32 	%f1904, [%r1540+4124];
	setp.leu.f32 	%p274, %f1904, %f379;
	@%p274 bra 	$L__BB1_280;
	add.s32 	%r1541, %r2143, 7;
	shl.b32 	%r1542, %r2143, 2;
	mov.u32 	%r1543, _ZZ26mega_fused_batch_detectionE4smem;
	add.s32 	%r1544, %r1543, %r1542;
	ld.shared.u32 	%r1545, [%r1544+19868];
	setp.eq.s32 	%p275, %r1545, %r2169;
	min.s32 	%r1546, %r2144, %r1541;
	selp.b32 	%r2144, %r1546, %r2144, %p275;
$L__BB1_280:
	add.s32 	%r2143, %r2143, 8;
	mov.u32 	%r1547, %tid.x;
	and.b32  	%r2161, %r1547, 24;
	setp.ne.s32 	%p276, %r2143, %r2161;
	@%p276 bra 	$L__BB1_264;
$L__BB1_281:
	mov.u32 	%r1548, %tid.x;
	and.b32  	%r1549, %r1548, 7;
	setp.eq.s32 	%p277, %r1549, 0;
	@%p277 bra 	$L__BB1_302;
	add.s32 	%r1553, %r1549, -1;
	setp.lt.u32 	%p278, %r1553, 3;
	@%p278 bra 	$L__BB1_292;
	mov.u32 	%r1554, %tid.x;
	shl.b32 	%r1555, %r1554, 7;
	mov.u32 	%r1556, _ZZ26mega_fused_batch_detectionE4smem;
	add.s32 	%r1557, %r1556, %r1555;
	shl.b32 	%r1558, %r2161, 2;
	add.s32 	%r1559, %r1557, %r1558;
	ld.shared.f32 	%f1905, [%r1559+4096];
	setp.leu.f32 	%p279, %f1905, %f379;
	@%p279 bra 	$L__BB1_285;
	shl.b32 	%r1560, %r2161, 2;
	mov.u32 	%r1561, _ZZ26mega_fused_batch_detectionE4smem;
	add.s32 	%r1562, %r1561, %r1560;
	ld.shared.u32 	%r1563, [%r1562+19840];
	setp.eq.s32 	%p280, %r1563, %r2169;
	min.s32 	%r1564, %r2144, %r2161;
	selp.b32 	%r2144, %r1564, %r2144, %p280;
$L__BB1_285:
	mov.u32 	%r1565, %tid.x;
	shl.b32 	%r1566, %r1565, 7;
	mov.u32 	%r1567, _ZZ26mega_fused_batch_detectionE4smem;
	add.s32 	%r1568, %r1567, %r1566;
	shl.b32 	%r1569, %r2161, 2;
	add.s32 	%r1570, %r1568, %r1569;
	ld.shared.f32 	%f1906, [%r1570+4100];
	setp.leu.f32 	%p281, %f1906, %f379;
	@%p281 bra 	$L__BB1_287;
	add.s32 	%r1571, %r2161, 1;
	shl.b32 	%r1572, %r2161, 2;
	mov.u32 	%r1573, _ZZ26mega_fused_batch_detectionE4smem;
	add.s32 	%r1574, %r1573, %r1572;
	ld.shared.u32 	%r1575, [%r1574+19844];
	setp.eq.s32 	%p282, %r1575, %r2169;
	min.s32 	%r1576, %r2144, %r1571;
	selp.b32 	%r2144, %r1576, %r2144, %p282;
$L__BB1_287:
	mov.u32 	%r1577, %tid.x;
	shl.b32 	%r1578, %r1577, 7;
	mov.u32 	%r1579, _ZZ26mega_fused_batch_detectionE4smem;
	add.s32 	%r1580, %r1579, %r1578;
	shl.b32 	%r1581, %r2161, 2;
	add.s32 	%r1582, %r1580, %r1581;
	ld.shared.f32 	%f1907, [%r1582+4104];
	setp.leu.f32 	%p283, %f1907, %f379;
	@%p283 bra 	$L__BB1_289;
	add.s32 	%r1583, %r2161, 2;
	shl.b32 	%r1584, %r2161, 2;
	mov.u32 	%r1585, _ZZ26mega_fused_batch_detectionE4smem;
	add.s32 	%r1586, %r1585, %r1584;
	ld.shared.u32 	%r1587, [%r1586+19848];
	setp.eq.s32 	%p284, %r1587, %r2169;
	min.s32 	%r1588, %r2144, %r1583;
	selp.b32 	%r2144, %r1588, %r2144, %p284;
$L__BB1_289:
	mov.u32 	%r1589, %tid.x;
	shl.b32 	%r1590, %r1589, 7;
	mov.u32 	%r1591, _ZZ26mega_fused_batch_detectionE4smem;
	add.s32 	%r1592, %r1591, %r1590;
	shl.b32 	%r1593, %r2161, 2;
	add.s32 	%r1594, %r1592, %r1593;
	ld.shared.f32 	%f1908, [%r1594+4108];
	setp.leu.f32 	%p285, %f1908, %f379;
	@%p285 bra 	$L__BB1_291;
	add.s32 	%r1595, %r2161, 3;
	shl.b32 	%r1596, %r2161, 2;
	mov.u32 	%r1597, _ZZ26mega_fused_batch_detectionE4smem;
	add.s32 	%r1598, %r1597, %r1596;
	ld.shared.u32 	%r1599, [%r1598+19852];
	setp.eq.s32 	%p286, %r1599, %r2169;
	min.s32 	%r1600, %r2144, %r1595;
	selp.b32 	%r2144, %r1600, %r2144, %p286;
$L__BB1_291:
	add.s32 	%r2161, %r2161, 4;
$L__BB1_292:
	mov.u32 	%r1603, %tid.x;
	and.b32  	%r1602, %r1603, 3;
	setp.eq.s32 	%p287, %r1602, 0;
	@%p287 bra 	$L__BB1_302;
	setp.eq.s32 	%p288, %r1602, 1;
	@%p288 bra 	$L__BB1_299;
	mov.u32 	%r1604, %tid.x;
	shl.b32 	%r1605, %r1604, 7;
	mov.u32 	%r1606, _ZZ26mega_fused_batch_detectionE4smem;
	add.s32 	%r1607, %r1606, %r1605;
	shl.b32 	%r1608, %r2161, 2;
	add.s32 	%r1609, %r1607, %r1608;
	ld.shared.f32 	%f1909, [%r1609+4096];
	setp.leu.f32 	%p289, %f1909, %f379;
	@%p289 bra 	$L__BB1_296;
	shl.b32 	%r1610, %r2161, 2;
	mov.u32 	%r1611, _ZZ26mega_fused_batch_detectionE4smem;
	add.s32 	%r1612, %r1611, %r1610;
	ld.shared.u32 	%r1613, [%r1612+19840];
	setp.eq.s32 	%p290, %r1613, %r2169;
	min.s32 	%r1614, %r2144, %r2161;
	selp.b32 	%r2144, %r1614, %r2144, %p290;
$L__BB1_296:
	mov.u32 	%r1615, %tid.x;
	shl.b32 	%r1616, %r1615, 7;
	mov.u32 	%r1617, _ZZ26mega_fused_batch_detectionE4smem;
	add.s32 	%r1618, %r1617, %r1616;
	shl.b32 	%r1619, %r2161, 2;
	add.s32 	%r1620, %r1618, %r1619;
	ld.shared.f32 	%f1910, [%r1620+4100];
	setp.leu.f32 	%p291, %f1910, %f379;
	@%p291 bra 	$L__BB1_298;
	add.s32 	%r1621, %r2161, 1;
	shl.b32 	%r1622, %r2161, 2;
	mov.u32 	%r1623, _ZZ26mega_fused_batch_detectionE4smem;
	add.s32 	%r1624, %r1623, %r1622;
	ld.shared.u32 	%r1625, [%r1624+19844];
	setp.eq.s32 	%p292, %r1625, %r2169;
	min.s32 	%r1626, %r2144, %r1621;
	selp.b32 	%r2144, %r1626, %r2144, %p292;
$L__BB1_298:
	add.s32 	%r2161, %r2161, 2;
$L__BB1_299:
	mov.u32 	%r1627, %tid.x;
	and.b32  	%r1628, %r1627, 1;
	setp.eq.b32 	%p293, %r1628, 1;
	not.pred 	%p294, %p293;
	@%p294 bra 	$L__BB1_302;
	mov.u32 	%r1629, %tid.x;
	shl.b32 	%r1630, %r1629, 7;
	mov.u32 	%r1631, _ZZ26mega_fused_batch_detectionE4smem;
	add.s32 	%r1632, %r1631, %r1630;
	shl.b32 	%r1633, %r2161, 2;
	add.s32 	%r1634, %r1632, %r1633;
	ld.shared.f32 	%f1911, [%r1634+4096];
	setp.leu.f32 	%p295, %f1911, %f379;
	@%p295 bra 	$L__BB1_302;
	mov.u32 	%r1636, _ZZ26mega_fused_batch_detectionE4smem;
	add.s32 	%r1637, %r1636, %r1633;
	ld.shared.u32 	%r1638, [%r1637+19840];
	setp.eq.s32 	%p296, %r1638, %r2169;
	min.s32 	%r1639, %r2144, %r2161;
	selp.b32 	%r2144, %r1639, %r2144, %p296;
$L__BB1_302:
	mov.u32 	%r1640, %tid.x;
	shl.b32 	%r1641, %r1640, 2;
	mov.u32 	%r1642, _ZZ26mega_fused_batch_detectionE4smem;
	add.s32 	%r1643, %r1642, %r1641;
	st.shared.u32 	[%r1643+19968], %r2144;
$L__BB1_303:
	ld.param.u64 	%rd425, [mega_fused_batch_detection_param_12];
	bar.sync 	0;
	cvta.to.global.u64 	%rd383, %rd425;
	ld.global.nc.u32 	%r364, [%rd383+12];
	setp.lt.s32 	%p297, %r364, 1;
	@%p297 bra 	$L__BB1_342;
	mov.b32 	%r2170, 0;
$L__BB1_305:
	mov.u32 	%r1645, %tid.x;
	setp.gt.u32 	%p298, %r1645, 31;
	@%p298 bra 	$L__BB1_341;
	ld.param.u64 	%rd426, [mega_fused_batch_detection_param_12];
	cvta.to.global.u64 	%rd384, %rd426;
	ld.global.nc.f32 	%f380, [%rd384+108];
	mov.u32 	%r1646, %tid.x;
	shl.b32 	%r1647, %r1646, 7;
	mov.u32 	%r1648, _ZZ26mega_fused_batch_detectionE4smem;
	add.s32 	%r1649, %r1648, %r1647;
	ld.shared.f32 	%f381, [%r1649+4096];
	setp.leu.f32 	%p299, %f381, %f380;
	ld.shared.u32 	%r1650, [_ZZ26mega_fused_batch_detectionE4smem+19840];
	setp.eq.s32 	%p300, %r1650, %r2169;
	or.pred  	%p301, %p299, %p300;
	@%p301 bra 	$L__BB1_308;
	mov.u32 	%r1651, %tid.x;
	shl.b32 	%r1652, %r1651, 7;
	mov.u32 	%r1653, _ZZ26mega_fused_batch_detectionE4smem;
	add.s32 	%r1654, %r1653, %r1652;
	ld.shared.f32 	%f2297, [%r1654+4100];
	ld.shared.u32 	%r2172, [_ZZ26mega_fused_batch_detectionE4smem+19844];
	ld.shared.u32 	%r2171, [_ZZ26mega_fused_batch_detectionE4smem+19848];
	mov.u32 	%r2173, %r1650;
	bra.uni 	$L__BB1_339;
$L__BB1_308:
	mov.u32 	%r1655, %tid.x;
	shl.b32 	%r1656, %r1655, 7;
	mov.u32 	%r1657, _ZZ26mega_fused_batch_detectionE4smem;
	add.s32 	%r1658, %r1657, %r1656;
	ld.shared.f32 	%f2297, [%r1658+4100];
	setp.gt.f32 	%p302, %f2297, %f380;
	ld.shared.u32 	%r2172, [_ZZ26mega_fused_batch_detectionE4smem+19844];
	setp.ne.s32 	%p303, %r2172, %r2169;
	ld.shared.u32 	%r2171, [_ZZ26mega_fused_batch_detectionE4smem+19848];
	and.pred  	%p304, %p302, %p303;
	mov.u32 	%r2173, %r2172;
	@%p304 bra 	$L__BB1_339;
	mov.u32 	%r1660, %tid.x;
	shl.b32 	%r1661, %r1660, 7;
	mov.u32 	%r1662, _ZZ26mega_fused_batch_detectionE4smem;
	add.s32 	%r1663, %r1662, %r1661;
	ld.shared.f32 	%f1912, [%r1663+4104];
	setp.gt.f32 	%p305, %f1912, %f380;
	setp.ne.s32 	%p306, %r2171, %r2169;
	and.pred  	%p307, %p305, %p306;
	mov.u32 	%r2173, %r2171;
	@%p307 bra 	$L__BB1_339;
	mov.u32 	%r1664, %tid.x;
	shl.b32 	%r1665, %r1664, 7;
	mov.u32 	%r1666, _ZZ26mega_fused_batch_detectionE4smem;
	add.s32 	%r1667, %r1666, %r1665;
	ld.shared.f32 	%f1913, [%r1667+4108];
	setp.gt.f32 	%p308, %f1913, %f380;
	ld.shared.u32 	%r2173, [_ZZ26mega_fused_batch_detectionE4smem+19852];
	setp.ne.s32 	%p309, %r2173, %r2169;
	and.pred  	%p310, %p308, %p309;
	@%p310 bra 	$L__BB1_339;
	mov.u32 	%r1669, %tid.x;
	shl.b32 	%r1670, %r1669, 7;
	mov.u32 	%r1671, _ZZ26mega_fused_batch_detectionE4smem;
	add.s32 	%r1672, %r1671, %r1670;
	ld.shared.f32 	%f1914, [%r1672+4112];
	setp.gt.f32 	%p311, %f1914, %f380;
	ld.shared.u32 	%r2173, [_ZZ26mega_fused_batch_detectionE4smem+19856];
	setp.ne.s32 	%p312, %r2173, %r2169;
	and.pred  	%p313, %p311, %p312;
	@%p313 bra 	$L__BB1_339;
	mov.u32 	%r1674, %tid.x;
	shl.b32 	%r1675, %r1674, 7;
	mov.u32 	%r1676, _ZZ26mega_fused_batch_detectionE4smem;
	add.s32 	%r1677, %r1676, %r1675;
	ld.shared.f32 	%f1915, [%r1677+4116];
	setp.gt.f32 	%p314, %f1915, %f380;
	ld.shared.u32 	%r2173, [_ZZ26mega_fused_batch_detectionE4smem+19860];
	setp.ne.s32 	%p315, %r2173, %r2169;
	and.pred  	%p316, %p314, %p315;
	@%p316 bra 	$L__BB1_339;
	mov.u32 	%r1679, %tid.x;
	shl.b32 	%r1680, %r1679, 7;
	mov.u32 	%r1681, _ZZ26mega_fused_batch_detectionE4smem;
	add.s32 	%r1682, %r1681, %r1680;
	ld.shared.f32 	%f1916, [%r1682+4120];
	setp.gt.f32 	%p317, %f1916, %f380;
	ld.shared.u32 	%r2173, [_ZZ26mega_fused_batch_detectionE4smem+19864];
	setp.ne.s32 	%p318, %r2173, %r2169;
	and.pred  	%p319, %p317, %p318;
	@%p319 bra 	$L__BB1_339;
	mov.u32 	%r1684, %tid.x;
	shl.b32 	%r1685, %r1684, 7;
	mov.u32 	%r1686, _ZZ26mega_fused_batch_detectionE4smem;
	add.s32 	%r1687, %r1686, %r1685;
	ld.shared.f32 	%f1917, [%r1687+4124];
	setp.gt.f32 	%p320, %f1917, %f380;
	ld.shared.u32 	%r2173, [_ZZ26mega_fused_batch_detectionE4smem+19868];
	setp.ne.s32 	%p321, %r2173, %r2169;
	and.pred  	%p322, %p320, %p321;
	@%p322 bra 	$L__BB1_339;
	mov.u32 	%r1689, %tid.x;
	shl.b32 	%r1690, %r1689, 7;
	mov.u32 	%r1691, _ZZ26mega_fused_batch_detectionE4smem;
	add.s32 	%r1692, %r1691, %r1690;
	ld.shared.f32 	%f1918, [%r1692+4128];
	setp.gt.f32 	%p323, %f1918, %f380;
	ld.shared.u32 	%r2173, [_ZZ26mega_fused_batch_detectionE4smem+19872];
	setp.ne.s32 	%p324, %r2173, %r2169;
	and.pred  	%p325, %p323, %p324;
	@%p325 bra 	$L__BB1_339;
	mov.u32 	%r1694, %tid.x;
	shl.b32 	%r1695, %r1694, 7;
	mov.u32 	%r1696, _ZZ26mega_fused_batch_detectionE4smem;
	add.s32 	%r1697, %r1696, %r1695;
	ld.shared.f32 	%f1919, [%r1697+4132];
	setp.gt.f32 	%p326, %f1919, %f380;
	ld.shared.u32 	%r2173, [_ZZ26mega_fused_batch_detectionE4smem+19876];
	setp.ne.s32 	%p327, %r2173, %r2169;
	and.pred  	%p328, %p326, %p327;
	@%p328 bra 	$L__BB1_339;
	mov.u32 	%r1699, %tid.x;
	shl.b32 	%r1700, %r1699, 7;
	mov.u32 	%r1701, _ZZ26mega_fused_batch_detectionE4smem;
	add.s32 	%r1702, %r1701, %r1700;
	ld.shared.f32 	%f1920, [%r1702+4136];
	setp.gt.f32 	%p329, %f1920, %f380;
	ld.shared.u32 	%r2173, [_ZZ26mega_fused_batch_detectionE4smem+19880];
	setp.ne.s32 	%p330, %r2173, %r2169;
	and.pred  	%p331, %p329, %p330;
	@%p331 bra 	$L__BB1_339;
	mov.u32 	%r1704, %tid.x;
	shl.b32 	%r1705, %r1704, 7;
	mov.u32 	%r1706, _ZZ26mega_fused_batch_detectionE4smem;
	add.s32 	%r1707, %r1706, %r1705;
	ld.shared.f32 	%f1921, [%r1707+4140];
	setp.gt.f32 	%p332, %f1921, %f380;
	ld.shared.u32 	%r2173, [_ZZ26mega_fused_batch_detectionE4smem+19884];
	setp.ne.s32 	%p333, %r2173, %r2169;
	and.pred  	%p334, %p332, %p333;
	@%p334 bra 	$L__BB1_339;
	mov.u32 	%r1709, %tid.x;
	shl.b32 	%r1710, %r1709, 7;
	mov.u32 	%r1711, _ZZ26mega_fused_batch_detectionE4smem;
	add.s32 	%r1712, %r1711, %r1710;
	ld.shared.f32 	%f1922, [%r1712+4144];
	setp.gt.f32 	%p335, %f1922, %f380;
	ld.shared.u32 	%r2173, [_ZZ26mega_fused_batch_detectionE4smem+19888];
	setp.ne.s32 	%p336, %r2173, %r2169;
	and.pred  	%p337, %p335, %p336;
	@%p337 bra 	$L__BB1_339;
	mov.u32 	%r1714, %tid.x;
	shl.b32 	%r1715, %r1714, 7;
	mov.u32 	%r1716, _ZZ26mega_fused_batch_detectionE4smem;
	add.s32 	%r1717, %r1716, %r1715;
	ld.shared.f32 	%f1923, [%r1717+4148];
	setp.gt.f32 	%p338, %f1923, %f380;
	ld.shared.u32 	%r2173, [_ZZ26mega_fused_batch_detectionE4smem+19892];
	setp.ne.s32 	%p339, %r2173, %r2169;
	and.pred  	%p340, %p338, %p339;
	@%p340 bra 	$L__BB1_339;
	mov.u32 	%r1719, %tid.x;
	shl.b32 	%r1720, %r1719, 7;
	mov.u32 	%r1721, _ZZ26mega_fused_batch_detectionE4smem;
	add.s32 	%r1722, %r1721, %r1720;
	ld.shared.f32 	%f1924, [%r1722+4152];
	setp.gt.f32 	%p341, %f1924, %f380;
	ld.shared.u32 	%r2173, [_ZZ26mega_fused_batch_detectionE4smem+19896];
	setp.ne.s32 	%p342, %r2173, %r2169;
	and.pred  	%p343, %p341, %p342;
	@%p343 bra 	$L__BB1_339;
	mov.u32 	%r1724, %tid.x;
	shl.b32 	%r1725, %r1724, 7;
	mov.u32 	%r1726, _ZZ26mega_fused_batch_detectionE4smem;
	add.s32 	%r1727, %r1726, %r1725;
	ld.shared.f32 	%f1925, [%r1727+4156];
	setp.gt.f32 	%p344, %f1925, %f380;
	ld.shared.u32 	%r2173, [_ZZ26mega_fused_batch_detectionE4smem+19900];
	setp.ne.s32 	%p345, %r2173, %r2169;
	and.pred  	%p346, %p344, %p345;
	@%p346 bra 	$L__BB1_339;
	mov.u32 	%r1729, %tid.x;
	shl.b32 	%r1730, %r1729, 7;
	mov.u32 	%r1731, _ZZ26mega_fused_batch_detectionE4smem;
	add.s32 	%r1732, %r1731, %r1730;
	ld.shared.f32 	%f1926, [%r1732+4160];
	setp.gt.f32 	%p347, %f1926, %f380;
	ld.shared.u32 	%r2173, [_ZZ26mega_fused_batch_detectionE4smem+19904];
	setp.ne.s32 	%p348, %r2173, %r2169;
	and.pred  	%p349, %p347, %p348;
	@%p349 bra 	$L__BB1_339;
	mov.u32 	%r1734, %tid.x;
	shl.b32 	%r1735, %r1734, 7;
	mov.u32 	%r1736, _ZZ26mega_fused_batch_detectionE4smem;
	add.s32 	%r1737, %r1736, %r1735;
	ld.shared.f32 	%f1927, [%r1737+4164];
	setp.gt.f32 	%p350, %f1927, %f380;
	ld.shared.u32 	%r2173, [_ZZ26mega_fused_batch_detectionE4smem+19908];
	setp.ne.s32 	%p351, %r2173, %r2169;
	and.pred  	%p352, %p350, %p351;
	@%p352 bra 	$L__BB1_339;
	mov.u32 	%r1739, %tid.x;
	shl.b32 	%r1740, %r1739, 7;
	mov.u32 	%r1741, _ZZ26mega_fused_batch_detectionE4smem;
	add.s32 	%r1742, %r1741, %r1740;
	ld.shared.f32 	%f1928, [%r1742+4168];
	setp.gt.f32 	%p353, %f1928, %f380;
	ld.shared.u32 	%r2173, [_ZZ26mega_fused_batch_detectionE4smem+19912];
	setp.ne.s32 	%p354, %r2173, %r2169;
	and.pred  	%p355, %p353, %p354;
	@%p355 bra 	$L__BB1_339;
	mov.u32 	%r1744, %tid.x;
	shl.b32 	%r1745, %r1744, 7;
	mov.u32 	%r1746, _ZZ26mega_fused_batch_detectionE4smem;
	add.s32 	%r1747, %r1746, %r1745;
	ld.shared.f32 	%f1929, [%r1747+4172];
	setp.gt.f32 	%p356, %f1929, %f380;
	ld.shared.u32 	%r2173, [_ZZ26mega_fused_batch_detectionE4smem+19916];
	setp.ne.s32 	%p357, %r2173, %r2169;
	and.pred  	%p358, %p356, %p357;
	@%p358 bra 	$L__BB1_339;
	mov.u32 	%r1749, %tid.x;
	shl.b32 	%r1750, %r1749, 7;
	mov.u32 	%r1751, _ZZ26mega_fused_batch_detectionE4smem;
	add.s32 	%r1752, %r1751, %r1750;
	ld.shared.f32 	%f1930, [%r1752+4176];
	setp.gt.f32 	%p359, %f1930, %f380;
	ld.shared.u32 	%r2173, [_ZZ26mega_fused_batch_detectionE4smem+19920];
	setp.ne.s32 	%p360, %r2173, %r2169;
	and.pred  	%p361, %p359, %p360;
	@%p361 bra 	$L__BB1_339;
	mov.u32 	%r1754, %tid.x;
	shl.b32 	%r1755, %r1754, 7;
	mov.u32 	%r1756, _ZZ26mega_fused_batch_detectionE4smem;
	add.s32 	%r1757, %r1756, %r1755;
	ld.shared.f32 	%f1931, [%r1757+4180];
	setp.gt.f32 	%p362, %f1931, %f380;
	ld.shared.u32 	%r2173, [_ZZ26mega_fused_batch_detectionE4smem+19924];
	setp.ne.s32 	%p363, %r2173, %r2169;
	and.pred  	%p364, %p362, %p363;
	@%p364 bra 	$L__BB1_339;
	mov.u32 	%r1759, %tid.x;
	shl.b32 	%r1760, %r1759, 7;
	mov.u32 	%r1761, _ZZ26mega_fused_batch_detectionE4smem;
	add.s32 	%r1762, %r1761, %r1760;
	ld.shared.f32 	%f1932, [%r1762+4184];
	setp.gt.f32 	%p365, %f1932, %f380;
	ld.shared.u32 	%r2173, [_ZZ26mega_fused_batch_detectionE4smem+19928];
	setp.ne.s32 	%p366, %r2173, %r2169;
	and.pred  	%p367, %p365, %p366;
	@%p367 bra 	$L__BB1_339;
	mov.u32 	%r1764, %tid.x;
	shl.b32 	%r1765, %r1764, 7;
	mov.u32 	%r1766, _ZZ26mega_fused_batch_detectionE4smem;
	add.s32 	%r1767, %r1766, %r1765;
	ld.shared.f32 	%f1933, [%r1767+4188];
	setp.gt.f32 	%p368, %f1933, %f380;
	ld.shared.u32 	%r2173, [_ZZ26mega_fused_batch_detectionE4smem+19932];
	setp.ne.s32 	%p369, %r2173, %r2169;
	and.pred  	%p370, %p368, %p369;
	@%p370 bra 	$L__BB1_339;
	mov.u32 	%r1769, %tid.x;
	shl.b32 	%r1770, %r1769, 7;
	mov.u32 	%r1771, _ZZ26mega_fused_batch_detectionE4smem;
	add.s32 	%r1772, %r1771, %r1770;
	ld.shared.f32 	%f1934, [%r1772+4192];
	setp.gt.f32 	%p371, %f1934, %f380;
	ld.shared.u32 	%r2173, [_ZZ26mega_fused_batch_detectionE4smem+19936];
	setp.ne.s32 	%p372, %r2173, %r2169;
	and.pred  	%p373, %p371, %p372;
	@%p373 bra 	$L__BB1_339;
	mov.u32 	%r1774, %tid.x;
	shl.b32 	%r1775, %r1774, 7;
	mov.u32 	%r1776, _ZZ26mega_fused_batch_detectionE4smem;
	add.s32 	%r1777, %r1776, %r1775;
	ld.shared.f32 	%f1935, [%r1777+4196];
	setp.gt.f32 	%p374, %f1935, %f380;
	ld.shared.u32 	%r2173, [_ZZ26mega_fused_batch_detectionE4smem+19940];
	setp.ne.s32 	%p375, %r2173, %r2169;
	and.pred  	%p376, %p374, %p375;
	@%p376 bra 	$L__BB1_339;
	mov.u32 	%r1779, %tid.x;
	shl.b32 	%r1780, %r1779, 7;
	mov.u32 	%r1781, _ZZ26mega_fused_batch_detectionE4smem;
	add.s32 	%r1782, %r1781, %r1780;
	ld.shared.f32 	%f1936, [%r1782+4200];
	setp.gt.f32 	%p377, %f1936, %f380;
	ld.shared.u32 	%r2173, [_ZZ26mega_fused_batch_detectionE4smem+19944];
	setp.ne.s32 	%p378, %r2173, %r2169;
	and.pred  	%p379, %p377, %p378;
	@%p379 bra 	$L__BB1_339;
	mov.u32 	%r1784, %tid.x;
	shl.b32 	%r1785, %r1784, 7;
	mov.u32 	%r1786, _ZZ26mega_fused_batch_detectionE4smem;
	add.s32 	%r1787, %r1786, %r1785;
	ld.shared.f32 	%f1937, [%r1787+4204];
	setp.gt.f32 	%p380, %f1937, %f380;
	ld.shared.u32 	%r2173, [_ZZ26mega_fused_batch_detectionE4smem+19948];
	setp.ne.s32 	%p381, %r2173, %r2169;
	and.pred  	%p382, %p380, %p381;
	@%p382 bra 	$L__BB1_339;
	mov.u32 	%r1789, %tid.x;
	shl.b32 	%r1790, %r1789, 7;
	mov.u32 	%r1791, _ZZ26mega_fused_batch_detectionE4smem;
	add.s32 	%r1792, %r1791, %r1790;
	ld.shared.f32 	%f1938, [%r1792+4208];
	setp.gt.f32 	%p383, %f1938, %f380;
	ld.shared.u32 	%r2173, [_ZZ26mega_fused_batch_detectionE4smem+19952];
	setp.ne.s32 	%p384, %r2173, %r2169;
	and.pred  	%p385, %p383, %p384;
	@%p385 bra 	$L__BB1_339;
	mov.u32 	%r1794, %tid.x;
	shl.b32 	%r1795, %r1794, 7;
	mov.u32 	%r1796, _ZZ26mega_fused_batch_detectionE4smem;
	add.s32 	%r1797, %r1796, %r1795;
	ld.shared.f32 	%f1939, [%r1797+4212];
	setp.gt.f32 	%p386, %f1939, %f380;
	ld.shared.u32 	%r2173, [_ZZ26mega_fused_batch_detectionE4smem+19956];
	setp.ne.s32 	%p387, %r2173, %r2169;
	and.pred  	%p388, %p386, %p387;
	@%p388 bra 	$L__BB1_339;
	mov.u32 	%r1799, %tid.x;
	shl.b32 	%r1800, %r1799, 7;
	mov.u32 	%r1801, _ZZ26mega_fused_batch_detectionE4smem;
	add.s32 	%r1802, %r1801, %r1800;
	ld.shared.f32 	%f1940, [%r1802+4216];
	setp.gt.f32 	%p389, %f1940, %f380;
	ld.shared.u32 	%r2173, [_ZZ26mega_fused_batch_detectionE4smem+19960];
	setp.ne.s32 	%p390, %r2173, %r2169;
	and.pred  	%p391, %p389, %p390;
	@%p391 bra 	$L__BB1_339;
	mov.u32 	%r1804, %tid.x;
	shl.b32 	%r1805, %r1804, 7;
	mov.u32 	%r1806, _ZZ26mega_fused_batch_detectionE4smem;
	add.s32 	%r1807, %r1806, %r1805;
	ld.shared.f32 	%f1941, [%r1807+4220];
	setp.leu.f32 	%p392, %f1941, %f380;
	ld.shared.u32 	%r2173, [_ZZ26mega_fused_batch_detectionE4smem+19964];
	setp.eq.s32 	%p393, %r2173, %r2169;
	or.pred  	%p394, %p392, %p393;
	@%p394 bra 	$L__BB1_341;
$L__BB1_339:
	ld.param.u64 	%rd427, [mega_fused_batch_detection_param_12];
	setp.eq.s32 	%p395, %r1650, %r2169;
	add.f32 	%f1942, %f381, 0f00000000;
	selp.f32 	%f1943, %f1942, 0f00000000, %p395;
	setp.eq.s32 	%p396, %r1650, %r2173;
	selp.f32 	%f1944, %f1942, 0f00000000, %p396;
	setp.eq.s32 	%p397, %r2172, %r2169;
	add.f32 	%f1945, %f1943, %f2297;
	selp.f32 	%f1946, %f1945, %f1943, %p397;
	setp.eq.s32 	%p398, %r2172, %r2173;
	add.f32 	%f1947, %f1944, %f2297;
	selp.f32 	%f1948, %f1947, %f1944, %p398;
	mov.u32 	%r1809, %tid.x;
	shl.b32 	%r1810, %r1809, 7;
	mov.u32 	%r1811, _ZZ26mega_fused_batch_detectionE4smem;
	add.s32 	%r1812, %r1811, %r1810;
	ld.shared.v2.f32 	{%f1949, %f1950}, [%r1812+4104];
	setp.eq.s32 	%p399, %r2171, %r2169;
	add.f32 	%f1951, %f1946, %f1949;
	selp.f32 	%f1952, %f1951, %f1946, %p399;
	setp.eq.s32 	%p400, %r2171, %r2173;
	add.f32 	%f1953, %f1948, %f1949;
	selp.f32 	%f1954, %f1953, %f1948, %p400;
	ld.shared.u32 	%r1813, [_ZZ26mega_fused_batch_detectionE4smem+19852];
	setp.eq.s32 	%p401, %r1813, %r2169;
	add.f32 	%f1955, %f1952, %f1950;
	selp.f32 	%f1956, %f1955, %f1952, %p401;
	setp.eq.s32 	%p402, %r1813, %r2173;
	add.f32 	%f1957, %f1954, %f1950;
	selp.f32 	%f1958, %f1957, %f1954, %p402;
	ld.shared.v4.f32 	{%f1959, %f1960, %f1961, %f1962}, [%r1812+4112];
	ld.shared.v4.u32 	{%r1814, %r1815, %r1816, %r1817}, [_ZZ26mega_fused_batch_detectionE4smem+19856];
	setp.eq.s32 	%p403, %r1814, %r2169;
	add.f32 	%f1963, %f1956, %f1959;
	selp.f32 	%f1964, %f1963, %f1956, %p403;
	setp.eq.s32 	%p404, %r1814, %r2173;
	add.f32 	%f1965, %f1958, %f1959;
	selp.f32 	%f1966, %f1965, %f1958, %p404;
	setp.eq.s32 	%p405, %r1815, %r2169;
	add.f32 	%f1967, %f1964, %f1960;
	selp.f32 	%f1968, %f1967, %f1964, %p405;
	setp.eq.s32 	%p406, %r1815, %r2173;
	add.f32 	%f1969, %f1966, %f1960;
	selp.f32 	%f1970, %f1969, %f1966, %p406;
	setp.eq.s32 	%p407, %r1816, %r2169;
	add.f32 	%f1971, %f1968, %f1961;
	selp.f32 	%f1972, %f1971, %f1968, %p407;
	setp.eq.s32 	%p408, %r1816, %r2173;
	add.f32 	%f1973, %f1970, %f1961;
	selp.f32 	%f1974, %f1973, %f1970, %p408;
	setp.eq.s32 	%p409, %r1817, %r2169;
	add.f32 	%f1975, %f1972, %f1962;
	selp.f32 	%f1976, %f1975, %f1972, %p409;
	setp.eq.s32 	%p410, %r1817, %r2173;
	add.f32 	%f1977, %f1974, %f1962;
	selp.f32 	%f1978, %f1977, %f1974, %p410;
	ld.shared.v4.f32 	{%f1979, %f1980, %f1981, %f1982}, [%r1812+4128];
	ld.shared.v4.u32 	{%r1818, %r1819, %r1820, %r1821}, [_ZZ26mega_fused_batch_detectionE4smem+19872];
	setp.eq.s32 	%p411, %r1818, %r2169;
	add.f32 	%f1983, %f1976, %f1979;
	selp.f32 	%f1984, %f1983, %f1976, %p411;
	setp.eq.s32 	%p412, %r1818, %r2173;
	add.f32 	%f1985, %f1978, %f1979;
	selp.f32 	%f1986, %f1985, %f1978, %p412;
	setp.eq.s32 	%p413, %r1819, %r2169;
	add.f32 	%f1987, %f1984, %f1980;
	selp.f32 	%f1988, %f1987, %f1984, %p413;
	setp.eq.s32 	%p414, %r1819, %r2173;
	add.f32 	%f1989, %f1986, %f1980;
	selp.f32 	%f1990, %f1989, %f1986, %p414;
	setp.eq.s32 	%p415, %r1820, %r2169;
	add.f32 	%f1991, %f1988, %f1981;
	selp.f32 	%f1992, %f1991, %f1988, %p415;
	setp.eq.s32 	%p416, %r1820, %r2173;
	add.f32 	%f1993, %f1990, %f1981;
	selp.f32 	%f1994, %f1993, %f1990, %p416;
	setp.eq.s32 	%p417, %r1821, %r2169;
	add.f32 	%f1995, %f1992, %f1982;
	selp.f32 	%f1996, %f1995, %f1992, %p417;
	setp.eq.s32 	%p418, %r1821, %r2173;
	add.f32 	%f1997, %f1994, %f1982;
	selp.f32 	%f1998, %f1997, %f1994, %p418;
	ld.shared.v4.f32 	{%f1999, %f2000, %f2001, %f2002}, [%r1812+4144];
	ld.shared.v4.u32 	{%r1822, %r1823, %r1824, %r1825}, [_ZZ26mega_fused_batch_detectionE4smem+19888];
	setp.eq.s32 	%p419, %r1822, %r2169;
	add.f32 	%f2003, %f1996, %f1999;
	selp.f32 	%f2004, %f2003, %f1996, %p419;
	setp.eq.s32 	%p420, %r1822, %r2173;
	add.f32 	%f2005, %f1998, %f1999;
	selp.f32 	%f2006, %f2005, %f1998, %p420;
	setp.eq.s32 	%p421, %r1823, %r2169;
	add.f32 	%f2007, %f2004, %f2000;
	selp.f32 	%f2008, %f2007, %f2004, %p421;
	setp.eq.s32 	%p422, %r1823, %r2173;
	add.f32 	%f2009, %f2006, %f2000;
	selp.f32 	%f2010, %f2009, %f2006, %p422;
	setp.eq.s32 	%p423, %r1824, %r2169;
	add.f32 	%f2011, %f2008, %f2001;
	selp.f32 	%f2012, %f2011, %f2008, %p423;
	setp.eq.s32 	%p424, %r1824, %r2173;
	add.f32 	%f2013, %f2010, %f2001;
	selp.f32 	%f2014, %f2013, %f2010, %p424;
	setp.eq.s32 	%p425, %r1825, %r2169;
	add.f32 	%f2015, %f2012, %f2002;
	selp.f32 	%f2016, %f2015, %f2012, %p425;
	setp.eq.s32 	%p426, %r1825, %r2173;
	add.f32 	%f2017, %f2014, %f2002;
	selp.f32 	%f2018, %f2017, %f2014, %p426;
	ld.shared.v4.f32 	{%f2019, %f2020, %f2021, %f2022}, [%r1812+4160];
	ld.shared.v4.u32 	{%r1826, %r1827, %r1828, %r1829}, [_ZZ26mega_fused_batch_detectionE4smem+19904];
	setp.eq.s32 	%p427, %r1826, %r2169;
	add.f32 	%f2023, %f2016, %f2019;
	selp.f32 	%f2024, %f2023, %f2016, %p427;
	setp.eq.s32 	%p428, %r1826, %r2173;
	add.f32 	%f2025, %f2018, %f2019;
	selp.f32 	%f2026, %f2025, %f2018, %p428;
	setp.eq.s32 	%p429, %r1827, %r2169;
	add.f32 	%f2027, %f2024, %f2020;
	selp.f32 	%f2028, %f2027, %f2024, %p429;
	setp.eq.s32 	%p430, %r1827, %r2173;
	add.f32 	%f2029, %f2026, %f2020;
	selp.f32 	%f2030, %f2029, %f2026, %p430;
	setp.eq.s32 	%p431, %r1828, %r2169;
	add.f32 	%f2031, %f2028, %f2021;
	selp.f32 	%f2032, %f2031, %f2028, %p431;
	setp.eq.s32 	%p432, %r1828, %r2173;
	add.f32 	%f2033, %f2030, %f2021;
	selp.f32 	%f2034, %f2033, %f2030, %p432;
	setp.eq.s32 	%p433, %r1829, %r2169;
	add.f32 	%f2035, %f2032, %f2022;
	selp.f32 	%f2036, %f2035, %f2032, %p433;
	setp.eq.s32 	%p434, %r1829, %r2173;
	add.f32 	%f2037, %f2034, %f2022;
	selp.f32 	%f2038, %f2037, %f2034, %p434;
	ld.shared.v4.f32 	{%f2039, %f2040, %f2041, %f2042}, [%r1812+4176];
	ld.shared.v4.u32 	{%r1830, %r1831, %r1832, %r1833}, [_ZZ26mega_fused_batch_detectionE4smem+19920];
	setp.eq.s32 	%p435, %r1830, %r2169;
	add.f32 	%f2043, %f2036, %f2039;
	selp.f32 	%f2044, %f2043, %f2036, %p435;
	setp.eq.s32 	%p436, %r1830, %r2173;
	add.f32 	%f2045, %f2038, %f2039;
	selp.f32 	%f2046, %f2045, %f2038, %p436;
	setp.eq.s32 	%p437, %r1831, %r2169;
	add.f32 	%f2047, %f2044, %f2040;
	selp.f32 	%f2048, %f2047, %f2044, %p437;
	setp.eq.s32 	%p438, %r1831, %r2173;
	add.f32 	%f2049, %f2046, %f2040;
	selp.f32 	%f2050, %f2049, %f2046, %p438;
	setp.eq.s32 	%p439, %r1832, %r2169;
	add.f32 	%f2051, %f2048, %f2041;
	selp.f32 	%f2052, %f2051, %f2048, %p439;
	setp.eq.s32 	%p440, %r1832, %r2173;
	add.f32 	%f2053, %f2050, %f2041;
	selp.f32 	%f2054, %f2053, %f2050, %p440;
	setp.eq.s32 	%p441, %r1833, %r2169;
	add.f32 	%f2055, %f2052, %f2042;
	selp.f32 	%f2056, %f2055, %f2052, %p441;
	setp.eq.s32 	%p442, %r1833, %r2173;
	add.f32 	%f2057, %f2054, %f2042;
	selp.f32 	%f2058, %f2057, %f2054, %p442;
	ld.shared.v4.f32 	{%f2059, %f2060, %f2061, %f2062}, [%r1812+4192];
	ld.shared.v4.u32 	{%r1834, %r1835, %r1836, %r1837}, [_ZZ26mega_fused_batch_detectionE4smem+19936];
	setp.eq.s32 	%p443, %r1834, %r2169;
	add.f32 	%f2063, %f2056, %f2059;
	selp.f32 	%f2064, %f2063, %f2056, %p443;
	setp.eq.s32 	%p444, %r1834, %r2173;
	add.f32 	%f2065, %f2058, %f2059;
	selp.f32 	%f2066, %f2065, %f2058, %p444;
	setp.eq.s32 	%p445, %r1835, %r2169;
	add.f32 	%f2067, %f2064, %f2060;
	selp.f32 	%f2068, %f2067, %f2064, %p445;
	setp.eq.s32 	%p446, %r1835, %r2173;
	add.f32 	%f2069, %f2066, %f2060;
	selp.f32 	%f2070, %f2069, %f2066, %p446;
	setp.eq.s32 	%p447, %r1836, %r2169;
	add.f32 	%f2071, %f2068, %f2061;
	selp.f32 	%f2072, %f2071, %f2068, %p447;
	setp.eq.s32 	%p448, %r1836, %r2173;
	add.f32 	%f2073, %f2070, %f2061;
	selp.f32 	%f2074, %f2073, %f2070, %p448;
	setp.eq.s32 	%p449, %r1837, %r2169;
	add.f32 	%f2075, %f2072, %f2062;
	selp.f32 	%f2076, %f2075, %f2072, %p449;
	setp.eq.s32 	%p450, %r1837, %r2173;
	add.f32 	%f2077, %f2074, %f2062;
	selp.f32 	%f2078, %f2077, %f2074, %p450;
	ld.shared.v4.f32 	{%f2079, %f2080, %f2081, %f2082}, [%r1812+4208];
	ld.shared.v4.u32 	{%r1838, %r1839, %r1840, %r1841}, [_ZZ26mega_fused_batch_detectionE4smem+19952];
	setp.eq.s32 	%p451, %r1838, %r2169;
	add.f32 	%f2083, %f2076, %f2079;
	selp.f32 	%f2084, %f2083, %f2076, %p451;
	setp.eq.s32 	%p452, %r1838, %r2173;
	add.f32 	%f2085, %f2078, %f2079;
	selp.f32 	%f2086, %f2085, %f2078, %p452;
	setp.eq.s32 	%p453, %r1839, %r2169;
	add.f32 	%f2087, %f2084, %f2080;
	selp.f32 	%f2088, %f2087, %f2084, %p453;
	setp.eq.s32 	%p454, %r1839, %r2173;
	add.f32 	%f2089, %f2086, %f2080;
	selp.f32 	%f2090, %f2089, %f2086, %p454;
	setp.eq.s32 	%p455, %r1840, %r2169;
	add.f32 	%f2091, %f2088, %f2081;
	selp.f32 	%f2092, %f2091, %f2088, %p455;
	setp.eq.s32 	%p456, %r1840, %r2173;
	add.f32 	%f2093, %f2090, %f2081;
	selp.f32 	%f2094, %f2093, %f2090, %p456;
	setp.eq.s32 	%p457, %r1841, %r2169;
	add.f32 	%f2095, %f2092, %f2082;
	selp.f32 	%f2096, %f2095, %f2092, %p457;
	setp.eq.s32 	%p458, %r1841, %r2173;
	add.f32 	%f2097, %f2094, %f2082;
	selp.f32 	%f2098, %f2097, %f2094, %p458;
	shl.b32 	%r1842, %r1809, 2;
	add.s32 	%r1843, %r1811, %r1842;
	ld.shared.f32 	%f2099, [%r1843+19456];
	fma.rn.f32 	%f2100, %f2099, 0f40000000, %f2096;
	cvta.to.global.u64 	%rd385, %rd427;
	ld.global.nc.f32 	%f2101, [%rd385+112];
	mul.f32 	%f2102, %f2101, %f2100;
	setp.leu.f32 	%p459, %f2098, %f2102;
	@%p459 bra 	$L__BB1_341;
	shl.b32 	%r1845, %r1809, 2;
	mov.u32 	%r1846, _ZZ26mega_fused_batch_detectionE4smem;
	add.s32 	%r1847, %r1846, %r1845;
	st.shared.u32 	[%r1847+19840], %r2173;
	mov.u32 	%r2169, %r2173;
$L__BB1_341:
	bar.sync 	0;
	add.s32 	%r2170, %r2170, 1;
	setp.lt.s32 	%p460, %r2170, %r364;
	@%p460 bra 	$L__BB1_305;
$L__BB1_342:
	mov.u32 	%r406, %tid.x;
	setp.gt.u32 	%p461, %r406, 31;
	@%p461 bra 	$L__BB1_408;
	shl.b32 	%r1848, %r406, 2;
	mov.u32 	%r1849, _ZZ26mega_fused_batch_detectionE4smem;
	add.s32 	%r1850, %r1849, 19840;
	add.s32 	%r1851, %r1850, %r1848;
	ld.shared.u32 	%r407, [%r1851];
	ld.shared.u32 	%r1852, [_ZZ26mega_fused_batch_detectionE4smem+19840];
	setp.ne.s32 	%p462, %r1852, %r407;
	mov.f32 	%f2299, 0f00000000;
	@%p462 bra 	$L__BB1_345;
	shl.b32 	%r1854, %r406, 7;
	mov.u32 	%r1855, _ZZ26mega_fused_batch_detectionE4smem;
	add.s32 	%r1856, %r1855, %r1854;
	ld.shared.f32 	%f2104, [%r1856+4096];
	add.f32 	%f2299, %f2104, 0f00000000;
$L__BB1_345:
	ld.shared.u32 	%r1857, [_ZZ26mega_fused_batch_detectionE4smem+19844];
	setp.ne.s32 	%p463, %r1857, %r407;
	@%p463 bra 	$L__BB1_347;
	shl.b32 	%r1859, %r406, 7;
	mov.u32 	%r1860, _ZZ26mega_fused_batch_detectionE4smem;
	add.s32 	%r1861, %r1860, %r1859;
	ld.shared.f32 	%f2105, [%r1861+4100];
	add.f32 	%f2299, %f2299, %f2105;
$L__BB1_347:
	ld.shared.u32 	%r1862, [_ZZ26mega_fused_batch_detectionE4smem+19848];
	setp.ne.s32 	%p464, %r1862, %r407;
	@%p464 bra 	$L__BB1_349;
	shl.b32 	%r1864, %r406, 7;
	mov.u32 	%r1865, _ZZ26mega_fused_batch_detectionE4smem;
	add.s32 	%r1866, %r1865, %r1864;
	ld.shared.f32 	%f2106, [%r1866+4104];
	add.f32 	%f2299, %f2299, %f2106;
$L__BB1_349:
	ld.shared.u32 	%r1867, [_ZZ26mega_fused_batch_detectionE4smem+19852];
	setp.ne.s32 	%p465, %r1867, %r407;
	@%p465 bra 	$L__BB1_351;
	shl.b32 	%r1869, %r406, 7;
	mov.u32 	%r1870, _ZZ26mega_fused_batch_detectionE4smem;
	add.s32 	%r1871, %r1870, %r1869;
	ld.shared.f32 	%f2107, [%r1871+4108];
	add.f32 	%f2299, %f2299, %f2107;
$L__BB1_351:
	ld.shared.u32 	%r1872, [_ZZ26mega_fused_batch_detectionE4smem+19856];
	setp.ne.s32 	%p466, %r1872, %r407;
	@%p466 bra 	$L__BB1_353;
	shl.b32 	%r1874, %r406, 7;
	mov.u32 	%r1875, _ZZ26mega_fused_batch_detectionE4smem;
	add.s32 	%r1876, %r1875, %r1874;
	ld.shared.f32 	%f2108, [%r1876+4112];
	add.f32 	%f2299, %f2299, %f2108;
$L__BB1_353:
	ld.shared.u32 	%r1877, [_ZZ26mega_fused_batch_detectionE4smem+19860];
	setp.ne.s32 	%p467, %r1877, %r407;
	@%p467 bra 	$L__BB1_355;
	shl.b32 	%r1879, %r406, 7;
	mov.u32 	%r1880, _ZZ26mega_fused_batch_detectionE4smem;
	add.s32 	%r1881, %r1880, %r1879;
	ld.shared.f32 	%f2109, [%r1881+4116];
	add.f32 	%f2299, %f2299, %f2109;
$L__BB1_355:
	ld.shared.u32 	%r1882, [_ZZ26mega_fused_batch_detectionE4smem+19864];
	setp.ne.s32 	%p468, %r1882, %r407;
	@%p468 bra 	$L__BB1_357;
	shl.b32 	%r1884, %r406, 7;
	mov.u32 	%r1885, _ZZ26mega_fused_batch_detectionE4smem;
	add.s32 	%r1886, %r1885, %r1884;
	ld.shared.f32 	%f2110, [%r1886+4120];
	add.f32 	%f2299, %f2299, %f2110;
$L__BB1_357:
	ld.shared.u32 	%r1887, [_ZZ26mega_fused_batch_detectionE4smem+19868];
	setp.ne.s32 	%p469, %r1887, %r407;
	@%p469 bra 	$L__BB1_359;
	shl.b32 	%r1889, %r406, 7;
	mov.u32 	%r1890, _ZZ26mega_fused_batch_detectionE4smem;
	add.s32 	%r1891, %r1890, %r1889;
	ld.shared.f32 	%f2111, [%r1891+4124];
	add.f32 	%f2299, %f2299, %f2111;
$L__BB1_359:
	ld.shared.u32 	%r1892, [_ZZ26mega_fused_batch_detectionE4smem+19872];
	setp.ne.s32 	%p470, %r1892, %r407;
	@%p470 bra 	$L__BB1_361;
	shl.b32 	%r1894, %r406, 7;
	mov.u32 	%r1895, _ZZ26mega_fused_batch_detectionE4smem;
	add.s32 	%r1896, %r1895, %r1894;
	ld.shared.f32 	%f2112, [%r1896+4128];
	add.f32 	%f2299, %f2299, %f2112;
$L__BB1_361:
	ld.shared.u32 	%r1897, [_ZZ26mega_fused_batch_detectionE4smem+19876];
	setp.ne.s32 	%p471, %r1897, %r407;
	@%p471 bra 	$L__BB1_363;
	shl.b32 	%r1899, %r406, 7;
	mov.u32 	%r1900, _ZZ26mega_fused_batch_detectionE4smem;
	add.s32 	%r1901, %r1900, %r1899;
	ld.shared.f32 	%f2113, [%r1901+4132];
	add.f32 	%f2299, %f2299, %f2113;
$L__BB1_363:
	ld.shared.u32 	%r1902, [_ZZ26mega_fused_batch_detectionE4smem+19880];
	setp.ne.s32 	%p472, %r1902, %r407;
	@%p472 bra 	$L__BB1_365;
	shl.b32 	%r1904, %r406, 7;
	mov.u32 	%r1905, _ZZ26mega_fused_batch_detectionE4smem;
	add.s32 	%r1906, %r1905, %r1904;
	ld.shared.f32 	%f2114, [%r1906+4136];
	add.f32 	%f2299, %f2299, %f2114;
$L__BB1_365:
	ld.shared.u32 	%r1907, [_ZZ26mega_fused_batch_detectionE4smem+19884];
	setp.ne.s32 	%p473, %r1907, %r407;
	@%p473 bra 	$L__BB1_367;
	shl.b32 	%r1909, %r406, 7;
	mov.u32 	%r1910, _ZZ26mega_fused_batch_detectionE4smem;
	add.s32 	%r1911, %r1910, %r1909;
	ld.shared.f32 	%f2115, [%r1911+4140];
	add.f32 	%f2299, %f2299, %f2115;
$L__BB1_367:
	ld.shared.u32 	%r1912, [_ZZ26mega_fused_batch_detectionE4smem+19888];
	setp.ne.s32 	%p474, %r1912, %r407;
	@%p474 bra 	$L__BB1_369;
	shl.b32 	%r1914, %r406, 7;
	mov.u32 	%r1915, _ZZ26mega_fused_batch_detectionE4smem;
	add.s32 	%r1916, %r1915, %r1914;
	ld.shared.f32 	%f2116, [%r1916+4144];
	add.f32 	%f2299, %f2299, %f2116;
$L__BB1_369:
	ld.shared.u32 	%r1917, [_ZZ26mega_fused_batch_detectionE4smem+19892];
	setp.ne.s32 	%p475, %r1917, %r407;
	@%p475 bra 	$L__BB1_371;
	shl.b32 	%r1919, %r406, 7;
	mov.u32 	%r1920, _ZZ26mega_fused_batch_detectionE4smem;
	add.s32 	%r1921, %r1920, %r1919;
	ld.shared.f32 	%f2117, [%r1921+4148];
	add.f32 	%f2299, %f2299, %f2117;
$L__BB1_371:
	ld.shared.u32 	%r1922, [_ZZ26mega_fused_batch_detectionE4smem+19896];
	setp.ne.s32 	%p476, %r1922, %r407;
	@%p476 bra 	$L__BB1_373;
	shl.b32 	%r1924, %r406, 7;
	mov.u32 	%r1925, _ZZ26mega_fused_batch_detectionE4smem;
	add.s32 	%r1926, %r1925, %r1924;
	ld.shared.f32 	%f2118, [%r1926+4152];
	add.f32 	%f2299, %f2299, %f2118;
$L__BB1_373:
	ld.shared.u32 	%r1927, [_ZZ26mega_fused_batch_detectionE4smem+19900];
	setp.ne.s32 	%p477, %r1927, %r407;
	@%p477 bra 	$L__BB1_375;
	shl.b32 	%r1929, %r406, 7;
	mov.u32 	%r1930, _ZZ26mega_fused_batch_detectionE4smem;
	add.s32 	%r1931, %r1930, %r1929;
	ld.shared.f32 	%f2119, [%r1931+4156];
	add.f32 	%f2299, %f2299, %f2119;
$L__BB1_375:
	ld.shared.u32 	%r1932, [_ZZ26mega_fused_batch_detectionE4smem+19904];
	setp.ne.s32 	%p478, %r1932, %r407;
	@%p478 bra 	$L__BB1_377;
	shl.b32 	%r1934, %r406, 7;
	mov.u32 	%r1935, _ZZ26mega_fused_batch_detectionE4smem;
	add.s32 	%r1936, %r1935, %r1934;
	ld.shared.f32 	%f2120, [%r1936+4160];
	add.f32 	%f2299, %f2299, %f2120;
$L__BB1_377:
	ld.shared.u32 	%r1937, [_ZZ26mega_fused_batch_detectionE4smem+19908];
	setp.ne.s32 	%p479, %r1937, %r407;
	@%p479 bra 	$L__BB1_379;
	shl.b32 	%r1939, %r406, 7;
	mov.u32 	%r1940, _ZZ26mega_fused_batch_detectionE4smem;
	add.s32 	%r1941, %r1940, %r1939;
	ld.shared.f32 	%f2121, [%r1941+4164];
	add.f32 	%f2299, %f2299, %f2121;
$L__BB1_379:
	ld.shared.u32 	%r1942, [_ZZ26mega_fused_batch_detectionE4smem+19912];
	setp.ne.s32 	%p480, %r1942, %r407;
	@%p480 bra 	$L__BB1_381;
	shl.b32 	%r1944, %r406, 7;
	mov.u32 	%r1945, _ZZ26mega_fused_batch_detectionE4smem;
	add.s32 	%r1946, %r1945, %r1944;
	ld.shared.f32 	%f2122, [%r1946+4168];
	add.f32 	%f2299, %f2299, %f2122;
$L__BB1_381:
	ld.shared.u32 	%r1947, [_ZZ26mega_fused_batch_detectionE4smem+19916];
	setp.ne.s32 	%p481, %r1947, %r407;
	@%p481 bra 	$L__BB1_383;
	shl.b32 	%r1949, %r406, 7;
	mov.u32 	%r1950, _ZZ26mega_fused_batch_detectionE4smem;
	add.s32 	%r1951, %r1950, %r1949;
	ld.shared.f32 	%f2123, [%r1951+4172];
	add.f32 	%f2299, %f2299, %f2123;
$L__BB1_383:
	ld.shared.u32 	%r1952, [_ZZ26mega_fused_batch_detectionE4smem+19920];
	setp.ne.s32 	%p482, %r1952, %r407;
	@%p482 bra 	$L__BB1_385;
	shl.b32 	%r1954, %r406, 7;
	mov.u32 	%r1955, _ZZ26mega_fused_batch_detectionE4smem;
	add.s32 	%r1956, %r1955, %r1954;
	ld.shared.f32 	%f2124, [%r1956+4176];
	add.f32 	%f2299, %f2299, %f2124;
$L__BB1_385:
	ld.shared.u32 	%r1957, [_ZZ26mega_fused_batch_detectionE4smem+19924];
	setp.ne.s32 	%p483, %r1957, %r407;
	@%p483 bra 	$L__BB1_387;
	shl.b32 	%r1959, %r406, 7;
	mov.u32 	%r1960, _ZZ26mega_fused_batch_detectionE4smem;
	add.s32 	%r1961, %r1960, %r1959;
	ld.shared.f32 	%f2125, [%r1961+4180];
	add.f32 	%f2299, %f2299, %f2125;
$L__BB1_387:
	ld.shared.u32 	%r1962, [_ZZ26mega_fused_batch_detectionE4smem+19928];
	setp.ne.s32 	%p484, %r1962, %r407;
	@%p484 bra 	$L__BB1_389;
	shl.b32 	%r1964, %r406, 7;
	mov.u32 	%r1965, _ZZ26mega_fused_batch_detectionE4smem;
	add.s32 	%r1966, %r1965, %r1964;
	ld.shared.f32 	%f2126, [%r1966+4184];
	add.f32 	%f2299, %f2299, %f2126;
$L__BB1_389:
	ld.shared.u32 	%r1967, [_ZZ26mega_fused_batch_detectionE4smem+19932];
	setp.ne.s32 	%p485, %r1967, %r407;
	@%p485 bra 	$L__BB1_391;
	shl.b32 	%r1969, %r406, 7;
	mov.u32 	%r1970, _ZZ26mega_fused_batch_detectionE4smem;
	add.s32 	%r1971, %r1970, %r1969;
	ld.shared.f32 	%f2127, [%r1971+4188];
	add.f32 	%f2299, %f2299, %f2127;
$L__BB1_391:
	ld.shared.u32 	%r1972, [_ZZ26mega_fused_batch_detectionE4smem+19936];
	setp.ne.s32 	%p486, %r1972, %r407;
	@%p486 bra 	$L__BB1_393;
	shl.b32 	%r1974, %r406, 7;
	mov.u32 	%r1975, _ZZ26mega_fused_batch_detectionE4smem;
	add.s32 	%r1976, %r1975, %r1974;
	ld.shared.f32 	%f2128, [%r1976+4192];
	add.f32 	%f2299, %f2299, %f2128;
$L__BB1_393:
	ld.shared.u32 	%r1977, [_ZZ26mega_fused_batch_detectionE4smem+19940];
	setp.ne.s32 	%p487, %r1977, %r407;
	@%p487 bra 	$L__BB1_395;
	shl.b32 	%r1979, %r406, 7;
	mov.u32 	%r1980, _ZZ26mega_fused_batch_detectionE4smem;
	add.s32 	%r1981, %r1980, %r1979;
	ld.shared.f32 	%f2129, [%r1981+4196];
	add.f32 	%f2299, %f2299, %f2129;
$L__BB1_395:
	ld.shared.u32 	%r1982, [_ZZ26mega_fused_batch_detectionE4smem+19944];
	setp.ne.s32 	%p488, %r1982, %r407;
	@%p488 bra 	$L__BB1_397;
	shl.b32 	%r1984, %r406, 7;
	mov.u32 	%r1985, _ZZ26mega_fused_batch_detectionE4smem;
	add.s32 	%r1986, %r1985, %r1984;
	ld.shared.f32 	%f2130, [%r1986+4200];
	add.f32 	%f2299, %f2299, %f2130;
$L__BB1_397:
	ld.shared.u32 	%r1987, [_ZZ26mega_fused_batch_detectionE4smem+19948];
	setp.ne.s32 	%p489, %r1987, %r407;
	@%p489 bra 	$L__BB1_399;
	shl.b32 	%r1989, %r406, 7;
	mov.u32 	%r1990, _ZZ26mega_fused_batch_detectionE4smem;
	add.s32 	%r1991, %r1990, %r1989;
	ld.shared.f32 	%f2131, [%r1991+4204];
	add.f32 	%f2299, %f2299, %f2131;
$L__BB1_399:
	ld.shared.u32 	%r1992, [_ZZ26mega_fused_batch_detectionE4smem+19952];
	setp.ne.s32 	%p490, %r1992, %r407;
	@%p490 bra 	$L__BB1_401;
	shl.b32 	%r1994, %r406, 7;
	mov.u32 	%r1995, _ZZ26mega_fused_batch_detectionE4smem;
	add.s32 	%r1996, %r1995, %r1994;
	ld.shared.f32 	%f2132, [%r1996+4208];
	add.f32 	%f2299, %f2299, %f2132;
$L__BB1_401:
	ld.shared.u32 	%r1997, [_ZZ26mega_fused_batch_detectionE4smem+19956];
	setp.ne.s32 	%p491, %r1997, %r407;
	@%p491 bra 	$L__BB1_403;
	shl.b32 	%r1999, %r406, 7;
	mov.u32 	%r2000, _ZZ26mega_fused_batch_detectionE4smem;
	add.s32 	%r2001, %r2000, %r1999;
	ld.shared.f32 	%f2133, [%r2001+4212];
	add.f32 	%f2299, %f2299, %f2133;
$L__BB1_403:
	ld.shared.u32 	%r2002, [_ZZ26mega_fused_batch_detectionE4smem+19960];
	setp.ne.s32 	%p492, %r2002, %r407;
	@%p492 bra 	$L__BB1_405;
	shl.b32 	%r2004, %r406, 7;
	mov.u32 	%r2005, _ZZ26mega_fused_batch_detectionE4smem;
	add.s32 	%r2006, %r2005, %r2004;
	ld.shared.f32 	%f2134, [%r2006+4216];
	add.f32 	%f2299, %f2299, %f2134;
$L__BB1_405:
	ld.shared.u32 	%r2007, [_ZZ26mega_fused_batch_detectionE4smem+19964];
	setp.ne.s32 	%p493, %r2007, %r407;
	@%p493 bra 	$L__BB1_407;
	shl.b32 	%r2009, %r406, 7;
	mov.u32 	%r2010, _ZZ26mega_fused_batch_detectionE4smem;
	add.s32 	%r2011, %r2010, %r2009;
	ld.shared.f32 	%f2135, [%r2011+4220];
	add.f32 	%f2299, %f2299, %f2135;
$L__BB1_407:
	mov.u32 	%r2014, _ZZ26mega_fused_batch_detectionE4smem;
	add.s32 	%r2015, %r2014, %r1848;
	st.shared.f32 	[%r2015+20096], %f2299;
$L__BB1_408:
	bar.sync 	0;
	@%p23 bra 	$L__BB1_410;
	ld.param.u64 	%rd409, [mega_fused_batch_detection_param_11];
	ld.param.u64 	%rd408, [mega_fused_batch_detection_param_10];
	ld.param.u64 	%rd407, [mega_fused_batch_detection_param_9];
	ld.param.u64 	%rd406, [mega_fused_batch_detection_param_8];
	ld.param.u64 	%rd405, [mega_fused_batch_detection_param_7];
	mov.u32 	%r2016, %tid.x;
	shl.b32 	%r2017, %r2016, 2;
	mov.u32 	%r2018, _ZZ26mega_fused_batch_detectionE4smem;
	add.s32 	%r2019, %r2018, %r2017;
	ld.shared.f32 	%f2136, [%r2019+19456];
	shl.b32 	%r2020, %r2027, 5;
	add.s32 	%r2021, %r2020, %r2016;
	cvt.u64.u32 	%rd386, %r2021;
	cvt.s64.s32 	%rd387, %r2;
	add.s64 	%rd388, %rd386, %rd387;
	cvta.to.global.u64 	%rd389, %rd405;
	shl.b64 	%rd390, %rd388, 2;
	add.s64 	%rd391, %rd389, %rd390;
	st.global.f32 	[%rd391], %f2136;
	ld.shared.u32 	%r2022, [%r2019+19712];
	cvta.to.global.u64 	%rd392, %rd406;
	add.s64 	%rd393, %rd392, %rd390;
	st.global.u32 	[%rd393], %r2022;
	ld.shared.u32 	%r2023, [%r2019+19584];
	cvta.to.global.u64 	%rd394, %rd407;
	add.s64 	%rd395, %rd394, %rd390;
	st.global.u32 	[%rd395], %r2023;
	ld.shared.u32 	%r2024, [%r2019+19840];
	cvta.to.global.u64 	%rd396, %rd408;
	add.s64 	%rd397, %rd396, %rd390;
	st.global.u32 	[%rd397], %r2024;
	ld.shared.f32 	%f2137, [%r2019+9088];
	cvta.to.global.u64 	%rd398, %rd409;
	add.s64 	%rd399, %rd398, %rd390;
	st.global.f32 	[%rd399], %f2137;
$L__BB1_410:
	bar.sync 	0;
	add.s32 	%r2027, %r2027, 1;
	add.s32 	%r2025, %r3, 31;
	shr.u32 	%r2026, %r2025, 5;
	setp.ne.s32 	%p495, %r2027, %r2026;
	@%p495 bra 	$L__BB1_5;
$L__BB1_411:
	ret;

}
	// .globl	mega_fused_pocket_detection_batch_with_metrics
.visible .entry mega_fused_pocket_detection_batch_with_metrics(
	.param .u64 .ptr .align 1 mega_fused_pocket_detection_batch_with_metrics_param_0,
	.param .u64 .ptr .align 1 mega_fused_pocket_detection_batch_with_metrics_param_1,
	.param .u64 .ptr .align 1 mega_fused_pocket_detection_batch_with_metrics_param_2,
	.param .u64 .ptr .align 1 mega_fused_pocket_detection_batch_with_metrics_param_3,
	.param .u64 .ptr .align 1 mega_fused_pocket_detection_batch_with_metrics_param_4,
	.param .u64 .ptr .align 1 mega_fused_pocket_detection_batch_with_metrics_param_5,
	.param .u64 .ptr .align 1 mega_fused_pocket_detection_batch_with_metrics_param_6,
	.param .u64 .ptr .align 1 mega_fused_pocket_detection_batch_with_metrics_param_7,
	.param .u32 mega_fused_pocket_detection_batch_with_metrics_param_8,
	.param .u32 mega_fused_pocket_detection_batch_with_metrics_param_9,
	.param .u64 .ptr .align 1 mega_fused_pocket_detection_batch_with_metrics_param_10,
	.param .u64 .ptr .align 1 mega_fused_pocket_detection_batch_with_metrics_param_11,
	.param .u64 .ptr .align 1 mega_fused_pocket_detection_batch_with_metrics_param_12,
	.param .u64 .ptr .align 1 mega_fused_pocket_detection_batch_with_metrics_param_13,
	.param .u64 .ptr .align 1 mega_fused_pocket_detection_batch_with_metrics_param_14,
	.param .u64 .ptr .align 1 mega_fused_pocket_detection_batch_with_metrics_param_15,
	.param .u64 .ptr .align 1 mega_fused_pocket_detection_batch_with_metrics_param_16,
	.param .u64 .ptr .align 1 mega_fused_pocket_detection_batch_with_metrics_param_17,
	.param .u64 .ptr .align 1 mega_fused_pocket_detection_batch_with_metrics_param_18,
	.param .u64 .ptr .align 1 mega_fused_pocket_detection_batch_with_metrics_param_19,
	.param .u64 .ptr .align 1 mega_fused_pocket_detection_batch_with_metrics_param_20,
	.param .u64 .ptr .align 1 mega_fused_pocket_detection_batch_with_metrics_param_21,
	.param .u64 .ptr .align 1 mega_fused_pocket_detection_batch_with_metrics_param_22,
	.param .u64 .ptr .align 1 mega_fused_pocket_detection_batch_with_metrics_param_23
)
.maxntid 256
.minnctapersm 4
{
	.local .align 4 .b8 	__local_depot2[28];
	.reg .b64 	%SP;
	.reg .b64 	%SPL;
	.reg .pred 	%p<496>;
	.reg .b16 	%rs<9>;
	.reg .b32 	%r<1219>;
	.reg .b32 	%f<2066>;
	.reg .b64 	%rd<460>;
	.reg .b64 	%fd<41>;
	// demoted variable
	.shared .align 16 .b8 _ZZ46mega_fused_pocket_detection_batch_with_metricsE4smem[38016];
	// demoted variable
	.shared .align 4 .u32 _ZZ46mega_fused_pocket_detection_batch_with_metricsE16s_residue_offset;
	// demoted variable
	.shared .align 4 .u32 _ZZ46mega_fused_pocket_detection_batch_with_metricsE12s_n_residues;
	// demoted variable
	.shared .align 4 .u32 _ZZ46mega_fused_pocket_detection_batch_with_metricsE10s_tile_idx;
	mov.u64 	%SPL, __local_depot2;
	ld.param.u64 	%rd153, [mega_fused_pocket_detection_batch_with_metrics_param_0];
	ld.param.u64 	%rd154, [mega_fused_pocket_detection_batch_with_metrics_param_1];
	ld.param.u64 	%rd155, [mega_fused_pocket_detection_batch_with_metrics_param_2];
	ld.param.u64 	%rd156, [mega_fused_pocket_detection_batch_with_metrics_param_3];
	ld.param.u64 	%rd157, [mega_fused_pocket_detection_batch_with_metrics_param_4];
	ld.param.u64 	%rd158, [mega_fused_pocket_detection_batch_with_metrics_param_5];
	ld.param.u64 	%rd159, [mega_fused_pocket_detection_batch_with_metrics_param_6];
	ld.param.u64 	%rd173, [mega_fused_pocket_detection_batch_with_metrics_param_7];
	ld.param.u32 	%r1069, [mega_fused_pocket_detection_batch_with_metrics_param_8];
	ld.param.u32 	%r459, [mega_fused_pocket_detection_batch_with_metrics_param_9];
	ld.param.u64 	%rd160, [mega_fused_pocket_detection_batch_with_metrics_param_10];
	ld.param.u64 	%rd161, [mega_fused_pocket_detection_batch_with_metrics_param_11];
	ld.param.u64 	%rd162, [mega_fused_pocket_detection_batch_with_metrics_param_12];
	ld.param.u64 	%rd163, [mega_fused_pocket_detection_batch_with_metrics_param_13];
	ld.param.u64 	%rd164, [mega_fused_pocket_detection_batch_with_metrics_param_14];
	ld.param.u64 	%rd166, [mega_fused_pocket_detection_batch_with_metrics_param_16];
	ld.param.u64 	%rd167, [mega_fused_pocket_detection_batch_with_metrics_param_17];
	ld.param.u64 	%rd168, [mega_fused_pocket_detection_batch_with_metrics_param_18];
	ld.param.u64 	%rd169, [mega_fused_pocket_detection_batch_with_metrics_param_19];
	ld.param.u64 	%rd170, [mega_fused_pocket_detection_batch_with_metrics_param_20];
	ld.param.u64 	%rd171, [mega_fused_pocket_detection_batch_with_metrics_param_21];
	ld.param.u64 	%rd174, [mega_fused_pocket_detection_batch_with_metrics_param_23];
	cvta.to.global.u64 	%rd1, %rd174;
	cvta.to.global.u64 	%rd2, %rd173;
	add.u64 	%rd3, %SPL, 0;
	add.u64 	%rd4, %SPL, 0;
	mov.u32 	%r1, %ctaid.x;
	setp.ge.u32 	%p2, %r1, %r459;
	@%p2 bra 	$L__BB2_468;
	setp.lt.s32 	%p3, %r1069, 1;
	mov.b32 	%r1071, -1;
	@%p3 bra 	$L__BB2_5;
	mov.b32 	%r1070, 0;
$L__BB2_3:
	add.s32 	%r462, %r1069, %r1070;
	shr.u32 	%r463, %r462, 1;
	mul.wide.u32 	%rd177, %r463, 4;
	add.s64 	%rd178, %rd2, %rd177;
	ld.global.nc.u32 	%r464, [%rd178];
	setp.gt.s32 	%p4, %r464, %r1;
	add.s32 	%r465, %r463, 1;
	selp.b32 	%r1070, %r1070, %r465, %p4;
	selp.b32 	%r1069, %r463, %r1069, %p4;
	setp.lt.s32 	%p5, %r1070, %r1069;
	@%p5 bra 	$L__BB2_3;
	add.s32 	%r1071, %r1070, -1;
$L__BB2_5:
	mov.u32 	%r8, %tid.x;
	setp.ne.s32 	%p6, %r8, 0;
	@%p6 bra 	$L__BB2_7;
	cvta.to.global.u64 	%rd179, %rd159;
	mul.wide.s32 	%rd180, %r1071, 16;
	add.s64 	%rd181, %rd179, %rd180;
	ld.global.nc.u32 	%r466, [%rd181+4];
	st.shared.u32 	[_ZZ46mega_fused_pocket_detection_batch_with_metricsE16s_residue_offset], %r466;
	ld.global.nc.u32 	%r467, [%rd181+8];
	st.shared.u32 	[_ZZ46mega_fused_pocket_detection_batch_with_metricsE12s_n_residues], %r467;
	mul.wide.s32 	%rd182, %r1071, 4;
	add.s64 	%rd183, %rd2, %rd182;
	ld.global.nc.u32 	%r468, [%rd183];
	sub.s32 	%r469, %r1, %r468;
	st.shared.u32 	[_ZZ46mega_fused_pocket_detection_batch_with_metricsE10s_tile_idx], %r469;
$L__BB2_7:
	bar.sync 	0;
	ld.shared.s32 	%rd5, [_ZZ46mega_fused_pocket_detection_batch_with_metricsE16s_residue_offset];
	ld.shared.u32 	%r9, [_ZZ46mega_fused_pocket_detection_batch_with_metricsE12s_n_residues];
	ld.shared.u32 	%r10, [_ZZ46mega_fused_pocket_detection_batch_with_metricsE10s_tile_idx];
	setp.gt.u32 	%p7, %r8, 31;
	shl.b32 	%r470, %r8, 5;
	mov.u32 	%r471, _ZZ46mega_fused_pocket_detection_batch_with_metricsE4smem;
	add.s32 	%r472, %r471, %r470;
	add.s32 	%r11, %r472, 17152;
	shl.b32 	%r473, %r8, 2;
	add.s32 	%r474, %r471, %r473;
	add.s32 	%r12, %r474, 19840;
	@%p7 bra 	$L__BB2_9;
	mov.b32 	%r475, 0;
	st.shared.u32 	[%r11], %r475;
	st.shared.u32 	[%r12], %r475;
$L__BB2_9:
	setp.gt.u32 	%p8, %r8, 31;
	bar.sync 	0;
	and.b32  	%r13, %r8, 31;
	shr.u32 	%r14, %r8, 5;
	shl.b32 	%r15, %r10, 5;
	or.b32  	%r476, %r15, %r13;
	setp.ge.s32 	%p9, %r476, %r9;
	or.pred  	%p10, %p8, %p9;
	@%p10 bra 	$L__BB2_13;
	cvt.s64.s32 	%rd184, %r476;
	add.s64 	%rd185, %rd184, %rd5;
	cvta.to.global.u64 	%rd186, %rd154;
	shl.b64 	%rd187, %rd185, 2;
	add.s64 	%rd188, %rd186, %rd187;
	ld.global.nc.u32 	%r17, [%rd188];
	setp.lt.s32 	%p11, %r17, 0;
	@%p11 bra 	$L__BB2_12;
	mul.lo.s32 	%r480, %r17, 3;
	cvta.to.global.u64 	%rd189, %rd153;
	mul.wide.u32 	%rd190, %r480, 4;
	add.s64 	%rd191, %rd189, %rd190;
	ld.global.nc.f32 	%f493, [%rd191];
	ld.global.nc.f32 	%f494, [%rd191+4];
	ld.global.nc.f32 	%f495, [%rd191+8];
	mad.lo.s32 	%r482, %r8, 12, %r471;
	st.shared.f32 	[%r482+8192], %f493;
	st.shared.f32 	[%r482+8196], %f494;
	st.shared.f32 	[%r482+8200], %f495;
	bra.uni 	$L__BB2_13;
$L__BB2_12:
	mad.lo.s32 	%r478, %r8, 12, %r471;
	mov.b32 	%r479, 0;
	st.shared.u32 	[%r478+8192], %r479;
	st.shared.u32 	[%r478+8196], %r479;
	st.shared.u32 	[%r478+8200], %r479;
$L__BB2_13:
	bar.sync 	0;
	add.s32 	%r484, %r15, %r14;
	max.s32 	%r485, %r476, %r484;
	setp.ge.s32 	%p12, %r485, %r9;
	mov.f32 	%f1879, 0f00000000;
	@%p12 bra 	$L__BB2_18;
	add.s32 	%r487, %r471, 8192;
	mad.lo.s32 	%r488, %r13, 12, %r487;
	ld.shared.f32 	%f497, [%r488];
	ld.shared.f32 	%f498, [%r488+4];
	ld.shared.f32 	%f499, [%r488+8];
	mad.lo.s32 	%r489, %r14, 12, %r487;
	ld.shared.f32 	%f500, [%r489];
	ld.shared.f32 	%f501, [%r489+4];
	ld.shared.f32 	%f502, [%r489+8];
	sub.f32 	%f503, %f497, %f500;
	sub.f32 	%f504, %f498, %f501;
	sub.f32 	%f505, %f499, %f502;
	mul.f32 	%f506, %f504, %f504;
	fma.rn.f32 	%f507, %f503, %f503, %f506;
	fma.rn.f32 	%f508, %f505, %f505, %f507;
	sqrt.rn.f32 	%f1, %f508;
	shl.b32 	%r490, %r13, 7;
	add.s32 	%r491, %r471, %r490;
	shl.b32 	%r492, %r14, 2;
	add.s32 	%r18, %r491, %r492;
	st.shared.f32 	[%r18], %f1;
	setp.leu.f32 	%p13, %f1, 0f00000000;
	@%p13 bra 	$L__BB2_17;
	ld.global.nc.f32 	%f510, [%rd1];
	setp.geu.f32 	%p14, %f1, %f510;
	@%p14 bra 	$L__BB2_17;
	ld.global.nc.f32 	%f511, [%rd1+4];
	neg.f32 	%f512, %f1;
	mul.f32 	%f513, %f1, %f512;
	add.f32 	%f514, %f511, %f511;
	mul.f32 	%f515, %f511, %f514;
	div.rn.f32 	%f516, %f513, %f515;
	fma.rn.f32 	%f517, %f516, 0f3BBB989D, 0f3F000000;
	cvt.sat.f32.f32 	%f518, %f517;
	mov.f32 	%f519, 0f4B400001;
	mov.f32 	%f520, 0f437C0000;
	fma.rm.f32 	%f521, %f518, %f520, %f519;
	add.f32 	%f522, %f521, 0fCB40007F;
	neg.f32 	%f523, %f522;
	fma.rn.f32 	%f524, %f516, 0f3FB8AA3B, %f523;
	fma.rn.f32 	%f525, %f516, 0f32A57060, %f524;
	mov.b32 	%r493, %f521;
	shl.b32 	%r494, %r493, 23;
	mov.b32 	%f526, %r494;
	ex2.approx.ftz.f32 	%f527, %f525;
	mul.f32 	%f1879, %f527, %f526;
$L__BB2_17:
	st.shared.f32 	[%r18+4096], %f1879;
$L__BB2_18:
	setp.lt.u32 	%p15, %r8, 32;
	bar.sync 	0;
	add.s32 	%r19, %r15, %r8;
	setp.lt.s32 	%p16, %r19, %r9;
	and.pred  	%p1, %p15, %p16;
	shl.b32 	%r496, %r8, 7;
	add.s32 	%r498, %r471, %r496;
	add.s32 	%r20, %r498, 4096;
	not.pred 	%p17, %p1;
	@%p17 bra 	$L__BB2_20;
	cvt.s64.s32 	%rd192, %r19;
	add.s64 	%rd193, %rd192, %rd5;
	cvta.to.global.u64 	%rd194, %rd155;
	shl.b64 	%rd195, %rd193, 2;
	add.s64 	%rd196, %rd194, %rd195;
	ld.global.nc.f32 	%f528, [%rd196];
	st.shared.f32 	[%r12+-11264], %f528;
	cvta.to.global.u64 	%rd197, %rd156;
	add.s64 	%rd198, %rd197, %rd195;
	ld.global.nc.f32 	%f529, [%rd198];
	st.shared.f32 	[%r12+-11136], %f529;
	cvta.to.global.u64 	%rd199, %rd157;
	add.s64 	%rd200, %rd199, %rd195;
	ld.global.nc.f32 	%f530, [%rd200];
	st.shared.f32 	[%r12+-11008], %f530;
	ld.shared.v4.f32 	{%f531, %f532, %f533, %f534}, [%r20];
	add.f32 	%f535, %f531, 0f00000000;
	add.f32 	%f536, %f535, %f532;
	add.f32 	%f537, %f536, %f533;
	add.f32 	%f538, %f537, %f534;
	ld.shared.v4.f32 	{%f539, %f540, %f541, %f542}, [%r20+16];
	add.f32 	%f543, %f538, %f539;
	add.f32 	%f544, %f543, %f540;
	add.f32 	%f545, %f544, %f541;
	add.f32 	%f546, %f545, %f542;
	ld.shared.v4.f32 	{%f547, %f548, %f549, %f550}, [%r20+32];
	add.f32 	%f551, %f546, %f547;
	add.f32 	%f552, %f551, %f548;
	add.f32 	%f553, %f552, %f549;
	add.f32 	%f554, %f553, %f550;
	ld.shared.v4.f32 	{%f555, %f556, %f557, %f558}, [%r20+48];
	add.f32 	%f559, %f554, %f555;
	add.f32 	%f560, %f559, %f556;
	add.f32 	%f561, %f560, %f557;
	add.f32 	%f562, %f561, %f558;
	ld.shared.v4.f32 	{%f563, %f564, %f565, %f566}, [%r20+64];
	add.f32 	%f567, %f562, %f563;
	add.f32 	%f568, %f567, %f564;
	add.f32 	%f569, %f568, %f565;
	add.f32 	%f570, %f569, %f566;
	ld.shared.v4.f32 	{%f571, %f572, %f573, %f574}, [%r20+80];
	add.f32 	%f575, %f570, %f571;
	add.f32 	%f576, %f575, %f572;
	add.f32 	%f577, %f576, %f573;
	add.f32 	%f578, %f577, %f574;
	ld.shared.v4.f32 	{%f579, %f580, %f581, %f582}, [%r20+96];
	add.f32 	%f583, %f578, %f579;
	add.f32 	%f584, %f583, %f580;
	add.f32 	%f585, %f584, %f581;
	add.f32 	%f586, %f585, %f582;
	ld.shared.v4.f32 	{%f587, %f588, %f589, %f590}, [%r20+112];
	add.f32 	%f591, %f586, %f587;
	add.f32 	%f592, %f591, %f588;
	add.f32 	%f593, %f592, %f589;
	add.f32 	%f594, %f593, %f590;
	st.shared.f32 	[%r12+-10880], %f594;
$L__BB2_20:
	setp.gt.u32 	%p18, %r8, 31;
	bar.sync 	0;
	@%p18 bra 	$L__BB2_22;
	mov.f32 	%f595, 0f42000000;
	rsqrt.approx.f32 	%f596, %f595;
	st.shared.f32 	[%r12+-10624], %f596;
$L__BB2_22:
	bar.sync 	0;
	ld.global.nc.u32 	%r21, [%rd1+8];
	setp.lt.s32 	%p19, %r21, 1;
	@%p19 bra 	$L__BB2_29;
	mov.b32 	%r1072, 0;
$L__BB2_24:
	setp.gt.u32 	%p20, %r8, 31;
	@%p20 bra 	$L__BB2_26;
	ld.shared.v4.f32 	{%f597, %f598, %f599, %f600}, [%r20];
	ld.shared.v4.f32 	{%f601, %f602, %f603, %f604}, [_ZZ46mega_fused_pocket_detection_batch_with_metricsE4smem+9216];
	fma.rn.f32 	%f605, %f597, %f601, 0f00000000;
	fma.rn.f32 	%f606, %f598, %f602, %f605;
	fma.rn.f32 	%f607, %f599, %f603, %f606;
	fma.rn.f32 	%f608, %f600, %f604, %f607;
	ld.shared.v4.f32 	{%f609, %f610, %f611, %f612}, [%r20+16];
	ld.shared.v4.f32 	{%f613, %f614, %f615, %f616}, [_ZZ46mega_fused_pocket_detection_batch_with_metricsE4smem+9232];
	fma.rn.f32 	%f617, %f609, %f613, %f608;
	fma.rn.f32 	%f618, %f610, %f614, %f617;
	fma.rn.f32 	%f619, %f611, %f615, %f618;
	fma.rn.f32 	%f620, %f612, %f616, %f619;
	ld.shared.v4.f32 	{%f621, %f622, %f623, %f624}, [%r20+32];
	ld.shared.v4.f32 	{%f625, %f626, %f627, %f628}, [_ZZ46mega_fused_pocket_detection_batch_with_metricsE4smem+9248];
	fma.rn.f32 	%f629, %f621, %f625, %f620;
	fma.rn.f32 	%f630, %f622, %f626, %f629;
	fma.rn.f32 	%f631, %f623, %f627, %f630;
	fma.rn.f32 	%f632, %f624, %f628, %f631;
	ld.shared.v4.f32 	{%f633, %f634, %f635, %f636}, [%r20+48];
	ld.shared.v4.f32 	{%f637, %f638, %f639, %f640}, [_ZZ46mega_fused_pocket_detection_batch_with_metricsE4smem+9264];
	fma.rn.f32 	%f641, %f633, %f637, %f632;
	fma.rn.f32 	%f642, %f634, %f638, %f641;
	fma.rn.f32 	%f643, %f635, %f639, %f642;
	fma.rn.f32 	%f644, %f636, %f640, %f643;
	ld.shared.v4.f32 	{%f645, %f646, %f647, %f648}, [%r20+64];
	ld.shared.v4.f32 	{%f649, %f650, %f651, %f652}, [_ZZ46mega_fused_pocket_detection_batch_with_metricsE4smem+9280];
	fma.rn.f32 	%f653, %f645, %f649, %f644;
	fma.rn.f32 	%f654, %f646, %f650, %f653;
	fma.rn.f32 	%f655, %f647, %f651, %f654;
	fma.rn.f32 	%f656, %f648, %f652, %f655;
	ld.shared.v4.f32 	{%f657, %f658, %f659, %f660}, [%r20+80];
	ld.shared.v4.f32 	{%f661, %f662, %f663, %f664}, [_ZZ46mega_fused_pocket_detection_batch_with_metricsE4smem+9296];
	fma.rn.f32 	%f665, %f657, %f661, %f656;
	fma.rn.f32 	%f666, %f658, %f662, %f665;
	fma.rn.f32 	%f667, %f659, %f663, %f666;
	fma.rn.f32 	%f668, %f660, %f664, %f667;
	ld.shared.v4.f32 	{%f669, %f670, %f671, %f672}, [%r20+96];
	ld.shared.v4.f32 	{%f673, %f674, %f675, %f676}, [_ZZ46mega_fused_pocket_detection_batch_with_metricsE4smem+9312];
	fma.rn.f32 	%f677, %f669, %f673, %f668;
	fma.rn.f32 	%f678, %f670, %f674, %f677;
	fma.rn.f32 	%f679, %f671, %f675, %f678;
	fma.rn.f32 	%f680, %f672, %f676, %f679;
	ld.shared.v4.f32 	{%f681, %f682, %f683, %f684}, [%r20+112];
	ld.shared.v4.f32 	{%f685, %f686, %f687, %f688}, [_ZZ46mega_fused_pocket_detection_batch_with_metricsE4smem+9328];
	fma.rn.f32 	%f689, %f681, %f685, %f680;
	fma.rn.f32 	%f690, %f682, %f686, %f689;
	fma.rn.f32 	%f691, %f683, %f687, %f690;
	fma.rn.f32 	%f692, %f684, %f688, %f691;
	st.shared.f32 	[%r12+-10496], %f692;
$L__BB2_26:
	setp.gt.u32 	%p21, %r8, 31;
	bar.sync 	0;
	@%p21 bra 	$L__BB2_28;
	ld.shared.v4.f32 	{%f693, %f694, %f695, %f696}, [_ZZ46mega_fused_pocket_detection_batch_with_metricsE4smem+9344];
	fma.rn.f32 	%f697, %f693, %f693, 0f00000000;
	fma.rn.f32 	%f698, %f694, %f694, %f697;
	fma.rn.f32 	%f699, %f695, %f695, %f698;
	fma.rn.f32 	%f700, %f696, %f696, %f699;
	ld.shared.v4.f32 	{%f701, %f702, %f703, %f704}, [_ZZ46mega_fused_pocket_detection_batch_with_metricsE4smem+9360];
	fma.rn.f32 	%f705, %f701, %f701, %f700;
	fma.rn.f32 	%f706, %f702, %f702, %f705;
	fma.rn.f32 	%f707, %f703, %f703, %f706;
	fma.rn.f32 	%f708, %f704, %f704, %f707;
	ld.shared.v4.f32 	{%f709, %f710, %f711, %f712}, [_ZZ46mega_fused_pocket_detection_batch_with_metricsE4smem+9376];
	fma.rn.f32 	%f713, %f709, %f709, %f708;
	fma.rn.f32 	%f714, %f710, %f710, %f713;
	fma.rn.f32 	%f715, %f711, %f711, %f714;
	fma.rn.f32 	%f716, %f712, %f712, %f715;
	ld.shared.v4.f32 	{%f717, %f718, %f719, %f720}, [_ZZ46mega_fused_pocket_detection_batch_with_metricsE4smem+9392];
	fma.rn.f32 	%f721, %f717, %f717, %f716;
	fma.rn.f32 	%f722, %f718, %f718, %f721;
	fma.rn.f32 	%f723, %f719, %f719, %f722;
	fma.rn.f32 	%f724, %f720, %f720, %f723;
	ld.shared.v4.f32 	{%f725, %f726, %f727, %f728}, [_ZZ46mega_fused_pocket_detection_batch_with_metricsE4smem+9408];
	fma.rn.f32 	%f729, %f725, %f725, %f724;
	fma.rn.f32 	%f730, %f726, %f726, %f729;
	fma.rn.f32 	%f731, %f727, %f727, %f730;
	fma.rn.f32 	%f732, %f728, %f728, %f731;
	ld.shared.v4.f32 	{%f733, %f734, %f735, %f736}, [_ZZ46mega_fused_pocket_detection_batch_with_metricsE4smem+9424];
	fma.rn.f32 	%f737, %f733, %f733, %f732;
	fma.rn.f32 	%f738, %f734, %f734, %f737;
	fma.rn.f32 	%f739, %f735, %f735, %f738;
	fma.rn.f32 	%f740, %f736, %f736, %f739;
	ld.shared.v4.f32 	{%f741, %f742, %f743, %f744}, [_ZZ46mega_fused_pocket_detection_batch_with_metricsE4smem+9440];
	fma.rn.f32 	%f745, %f741, %f741, %f740;
	fma.rn.f32 	%f746, %f742, %f742, %f745;
	fma.rn.f32 	%f747, %f743, %f743, %f746;
	fma.rn.f32 	%f748, %f744, %f744, %f747;
	ld.shared.v4.f32 	{%f749, %f750, %f751, %f752}, [_ZZ46mega_fused_pocket_detection_batch_with_metricsE4smem+9456];
	fma.rn.f32 	%f753, %f749, %f749, %f748;
	fma.rn.f32 	%f754, %f750, %f750, %f753;
	fma.rn.f32 	%f755, %f751, %f751, %f754;
	fma.rn.f32 	%f756, %f752, %f752, %f755;
	add.f32 	%f757, %f756, 0f2EDBE6FF;
	rsqrt.approx.f32 	%f758, %f757;
	ld.shared.f32 	%f759, [%r12+-10496];
	mul.f32 	%f760, %f758, %f759;
	st.shared.f32 	[%r12+-10624], %f760;
$L__BB2_28:
	bar.sync 	0;
	add.s32 	%r1072, %r1072, 1;
	setp.lt.s32 	%p22, %r1072, %r21;
	@%p22 bra 	$L__BB2_24;
$L__BB2_29:
	setp.gt.u32 	%p23, %r8, 31;
	@%p23 bra 	$L__BB2_31;
	ld.shared.v4.f32 	{%f761, %f762, %f763, %f764}, [_ZZ46mega_fused_pocket_detection_batch_with_metricsE4smem+8960];
	max.f32 	%f765, %f761, 0f00000000;
	max.f32 	%f766, %f765, %f762;
	max.f32 	%f767, %f766, %f763;
	max.f32 	%f768, %f767, %f764;
	ld.shared.v4.f32 	{%f769, %f770, %f771, %f772}, [_ZZ46mega_fused_pocket_detection_batch_with_metricsE4smem+8976];
	max.f32 	%f773, %f768, %f769;
	max.f32 	%f774, %f773, %f770;
	max.f32 	%f775, %f774, %f771;
	max.f32 	%f776, %f775, %f772;
	ld.shared.v4.f32 	{%f777, %f778, %f779, %f780}, [_ZZ46mega_fused_pocket_detection_batch_with_metricsE4smem+8992];
	max.f32 	%f781, %f776, %f777;
	max.f32 	%f782, %f781, %f778;
	max.f32 	%f783, %f782, %f779;
	max.f32 	%f784, %f783, %f780;
	ld.shared.v4.f32 	{%f785, %f786, %f787, %f788}, [_ZZ46mega_fused_pocket_detection_batch_with_metricsE4smem+9008];
	max.f32 	%f789, %f784, %f785;
	max.f32 	%f790, %f789, %f786;
	max.f32 	%f791, %f790, %f787;
	max.f32 	%f792, %f791, %f788;
	ld.shared.v4.f32 	{%f793, %f794, %f795, %f796}, [_ZZ46mega_fused_pocket_detection_batch_with_metricsE4smem+9024];
	max.f32 	%f797, %f792, %f793;
	max.f32 	%f798, %f797, %f794;
	max.f32 	%f799, %f798, %f795;
	max.f32 	%f800, %f799, %f796;
	ld.shared.v4.f32 	{%f801, %f802, %f803, %f804}, [_ZZ46mega_fused_pocket_detection_batch_with_metricsE4smem+9040];
	max.f32 	%f805, %f800, %f801;
	max.f32 	%f806, %f805, %f802;
	max.f32 	%f807, %f806, %f803;
	max.f32 	%f808, %f807, %f804;
	ld.shared.v4.f32 	{%f809, %f810, %f811, %f812}, [_ZZ46mega_fused_pocket_detection_batch_with_metricsE4smem+9056];
	max.f32 	%f813, %f808, %f809;
	max.f32 	%f814, %f813, %f810;
	max.f32 	%f815, %f814, %f811;
	max.f32 	%f816, %f815, %f812;
	ld.shared.v4.f32 	{%f817, %f818, %f819, %f820}, [_ZZ46mega_fused_pocket_detection_batch_with_metricsE4smem+9072];
	max.f32 	%f821, %f816, %f817;
	max.f32 	%f822, %f821, %f818;
	max.f32 	%f823, %f822, %f819;
	max.f32 	%f824, %f823, %f820;
	ld.shared.f32 	%f825, [%r12+-10880];
	add.f32 	%f826, %f824, 0f2EDBE6FF;
	div.rn.f32 	%f827, %f825, %f826;
	ld.shared.f32 	%f828, [%r12+-10624];
	abs.f32 	%f829, %f828;
	ld.global.nc.f32 	%f830, [%rd1+116];
	ld.global.nc.f32 	%f831, [%rd1+120];
	mul.f32 	%f832, %f829, %f831;
	fma.rn.f32 	%f833, %f827, %f830, %f832;
	st.shared.f32 	[%r12+-10752], %f833;
$L__BB2_31:
	setp.gt.u32 	%p24, %r8, 31;
	bar.sync 	0;
	mov.f32 	%f1884, 0f00000000;
	mov.f32 	%f1885, 0f00000000;
	mov.f32 	%f1886, 0f00000000;
	mov.f32 	%f1887, 0f00000000;
	@%p24 bra 	$L__BB2_291;
	setp.eq.s32 	%p25, %r8, 0;
	ld.shared.f32 	%f4, [%r12+-10880];
	ld.shared.f32 	%f5, [%r12+-11264];
	ld.shared.f32 	%f6, [%r12+-10752];
	ld.shared.f32 	%f7, [%r12+-11136];
	ld.shared.f32 	%f8, [%r12+-11008];
	ld.shared.f32 	%f9, [%r12+-10624];
	ld.shared.f32 	%f10, [%r20+-4096];
	mov.b32 	%r1074, 0;
	@%p25 bra 	$L__BB2_35;
	ld.shared.f32 	%f836, [%r20];
	setp.leu.f32 	%p26, %f836, 0f3DCCCCCD;
	@%p26 bra 	$L__BB2_35;
	ld.shared.f32 	%f837, [_ZZ46mega_fused_pocket_detection_batch_with_metricsE4smem+8960];
	add.f32 	%f1887, %f837, 0f00000000;
	ld.shared.f32 	%f838, [_ZZ46mega_fused_pocket_detection_batch_with_metricsE4smem+8576];
	add.f32 	%f1886, %f838, 0f00000000;
	ld.shared.f32 	%f839, [_ZZ46mega_fused_pocket_detection_batch_with_metricsE4smem+9088];
	add.f32 	%f1885, %f839, 0f00000000;
	ld.shared.f32 	%f840, [_ZZ46mega_fused_pocket_detection_batch_with_metricsE4smem+8704];
	add.f32 	%f1884, %f840, 0f00000000;
	mov.b32 	%r1074, 1;
$L__BB2_35:
	setp.eq.s32 	%p27, %r8, 1;
	@%p27 bra 	$L__BB2_38;
	ld.shared.f32 	%f841, [%r20+4];
	setp.leu.f32 	%p28, %f841, 0f3DCCCCCD;
	@%p28 bra 	$L__BB2_38;
	ld.shared.f32 	%f842, [_ZZ46mega_fused_pocket_detection_batch_with_metricsE4smem+8964];
	add.f32 	%f1887, %f842, %f1887;
	ld.shared.f32 	%f843, [_ZZ46mega_fused_pocket_detection_batch_with_metricsE4smem+8580];
	add.f32 	%f1886, %f843, %f1886;
	ld.shared.f32 	%f844, [_ZZ46mega_fused_pocket_detection_batch_with_metricsE4smem+9092];
	add.f32 	%f1885, %f844, %f1885;
	ld.shared.f32 	%f845, [_ZZ46mega_fused_pocket_detection_batch_with_metricsE4smem+8708];
	add.f32 	%f1884, %f845, %f1884;
	add.s32 	%r1074, %r1074, 1;
$L__BB2_38:
	setp.eq.s32 	%p29, %r8, 2;
	@%p29 bra 	$L__BB2_41;
	ld.shared.f32 	%f846, [%r20+8];
	setp.leu.f32 	%p30, %f846, 0f3DCCCCCD;
	@%p30 bra 	$L__BB2_41;
	ld.shared.f32 	%f847, [_ZZ46mega_fused_pocket_detection_batch_with_metricsE4smem+8968];
	add.f32 	%f1887, %f847, %f1887;
	ld.shared.f32 	%f848, [_ZZ46mega_fused_pocket_detection_batch_with_metricsE4smem+8584];
	add.f32 	%f1886, %f848, %f1886;
	ld.shared.f32 	%f849, [_ZZ46mega_fused_pocket_detection_batch_with_metricsE4smem+9096];
	add.f32 	%f1885, %f849, %f1885;
	ld.shared.f32 	%f850, [_ZZ46mega_fused_pocket_detection_batch_with_metricsE4smem+8712];
	add.f32 	%f1884, %f850, %f1884;
	add.s32 	%r1074, %r1074, 1;
$L__BB2_41:
	setp.eq.s32 	%p31, %r8, 3;
	@%p31 bra 	$L__BB2_44;
	ld.shared.f32 	%f851, [%r20+12];
	setp.leu.f32 	%p32, %f851, 0f3DCCCCCD;
	@%p32 bra 	$L__BB2_44;
	ld.shared.f32 	%f852, [_ZZ46mega_fused_pocket_detection_batch_with_metricsE4smem+8972];
	add.f32 	%f1887, %f852, %f1887;
	ld.shared.f32 	%f853, [_ZZ46mega_fused_pocket_detection_batch_with_metricsE4smem+8588];
	add.f32 	%f1886, %f853, %f1886;
	ld.shared.f32 	%f854, [_ZZ46mega_fused_pocket_detection_batch_with_metricsE4smem+9100];
	add.f32 	%f1885, %f854, %f1885;
	ld.shared.f32 	%f855, [_ZZ46mega_fused_pocket_detection_batch_with_metricsE4smem+8716];
	add.f32 	%f1884, %f855, %f1884;
	add.s32 	%r1074, %r1074, 1;
$L__BB2_44:
	setp.eq.s32 	%p33, %r8, 4;
	@%p33 bra 	$L__BB2_47;
	ld.shared.f32 	%f856, [%r20+16];
	setp.leu.f32 	%p34, %f856, 0f3DCCCCCD;
	@%p34 bra 	$L__BB2_47;
	ld.shared.f32 	%f857, [_ZZ46mega_fused_pocket_detection_batch_with_metricsE4smem+8976];
	add.f32 	%f1887, %f857, %f1887;
	ld.shared.f32 	%f858, [_ZZ46mega_fused_pocket_detection_batch_with_metricsE4smem+8592];
	add.f32 	%f1886, %f858, %f1886;
	ld.shared.f32 	%f859, [_ZZ46mega_fused_pocket_detection_batch_with_metricsE4smem+9104];
	add.f32 	%f1885, %f859, %f1885;
	ld.shared.f32 	%f860, [_ZZ46mega_fused_pocket_detection_batch_with_metricsE4smem+8720];
	add.f32 	%f1884, %f860, %f1884;
	add.s32 	%r1074, %r1074, 1;
$L__BB2_47:
	setp.eq.s32 	%p35, %r8, 5;
	@%p35 bra 	$L__BB2_50;
	ld.shared.f32 	%f861, [%r20+20];
	setp.leu.f32 	%p36, %f861, 0f3DCCCCCD;
	@%p36 bra 	$L__BB2_50;
	ld.shared.f32 	%f862, [_ZZ46mega_fused_pocket_detection_batch_with_metricsE4smem+8980];
	add.f32 	%f1887, %f862, %f1887;
	ld.shared.f32 	%f863, [_ZZ46mega_fused_pocket_detection_batch_with_metricsE4smem+8596];
	add.f32 	%f1886, %f863, %f1886;
	ld.shared.f32 	%f864, [_ZZ46mega_fused_pocket_detection_batch_with_metricsE4smem+9108];
	add.f32 	%f1885, %f864, %f1885;
	ld.shared.f32 	%f865, [_ZZ46mega_fused_pocket_detection_batch_with_metricsE4smem+8724];
	add.f32 	%f1884, %f865, %f1884;
	add.s32 	%r1074, %r1074, 1;
$L__BB2_50:
	setp.eq.s32 	%p37, %r8, 6;
	@%p37 bra 	$L__BB2_53;
	ld.shared.f32 	%f866, [%r20+24];
	setp.leu.f32 	%p38, %f866, 0f3DCCCCCD;
	@%p38 bra 	$L__BB2_53;
	ld.shared.f32 	%f867, [_ZZ46mega_fused_pocket_detection_batch_with_metricsE4smem+8984];
	add.f32 	%f1887, %f867, %f1887;
	ld.shared.f32 	%f868, [_ZZ46mega_fused_pocket_detection_batch_with_metricsE4smem+8600];
	add.f32 	%f1886, %f868, %f1886;
	ld.shared.f32 	%f869, [_ZZ46mega_fused_pocket_detection_batch_with_metricsE4smem+9112];
	add.f32 	%f1885, %f869, %f1885;
	ld.shared.f32 	%f870, [_ZZ46mega_fused_pocket_detection_batch_with_metricsE4smem+8728];
	add.f32 	%f1884, %f870, %f1884;
	add.s32 	%r1074, %r1074, 1;
$L__BB2_53:
	setp.eq.s32 	%p39, %r8, 7;
	@%p39 bra 	$L__BB2_56;
	ld.shared.f32 	%f871, [%r20+28];
	setp.leu.f32 	%p40, %f871, 0f3DCCCCCD;
	@%p40 bra 	$L__BB2_56;
	ld.shared.f32 	%f872, [_ZZ46mega_fused_pocket_detection_batch_with_metricsE4smem+8988];
	add.f32 	%f1887, %f872, %f1887;
	ld.shared.f32 	%f873, [_ZZ46mega_fused_pocket_detection_batch_with_metricsE4smem+8604];
	add.f32 	%f1886, %f873, %f1886;
	ld.shared.f32 	%f874, [_ZZ46mega_fused_pocket_detection_batch_with_metricsE4smem+9116];
	add.f32 	%f1885, %f874, %f1885;
	ld.shared.f32 	%f875, [_ZZ46mega_fused_pocket_detection_batch_with_metricsE4smem+8732];
	add.f32 	%f1884, %f875, %f1884;
	add.s32 	%r1074, %r1074, 1;
$L__BB2_56:
	setp.eq.s32 	%p41, %r8, 8;
	@%p41 bra 	$L__BB2_59;
	ld.shared.f32 	%f876, [%r20+32];
	setp.leu.f32 	%p42, %f876, 0f3DCCCCCD;
	@%p42 bra 	$L__BB2_59;
	ld.shared.f32 	%f877, [_ZZ46mega_fused_pocket_detection_batch_with_metricsE4smem+8992];
	add.f32 	%f1887, %f877, %f1887;
	ld.shared.f32 	%f878, [_ZZ46mega_fused_pocket_detection_batch_with_metricsE4smem+8608];
	add.f32 	%f1886, %f878, %f1886;
	ld.shared.f32 	%f879, [_ZZ46mega_fused_pocket_detection_batch_with_metricsE4smem+9120];
	add.f32 	%f1885, %f879, %f1885;
	ld.shared.f32 	%f880, [_ZZ46mega_fused_pocket_detection_batch_with_metricsE4smem+8736];
	add.f32 	%f1884, %f880, %f1884;
	add.s32 	%r1074, %r1074, 1;
$L__BB2_59:
	setp.eq.s32 	%p43, %r8, 9;
	@%p43 bra 	$L__BB2_62;
	ld.shared.f32 	%f881, [%r20+36];
	setp.leu.f32 	%p44, %f881, 0f3DCCCCCD;
	@%p44 bra 	$L__BB2_62;
	ld.shared.f32 	%f882, [_ZZ46mega_fused_pocket_detection_batch_with_metricsE4smem+8996];
	add.f32 	%f1887, %f882, %f1887;
	ld.shared.f32 	%f883, [_ZZ46mega_fused_pocket_detection_batch_with_metricsE4smem+8612];
	add.f32 	%f1886, %f883, %f1886;
	ld.shared.f32 	%f884, [_ZZ46mega_fused_pocket_detection_batch_with_metricsE4smem+9124];
	add.f32 	%f1885, %f884, %f1885;
	ld.shared.f32 	%f885, [_ZZ46mega_fused_pocket_detection_batch_with_metricsE4smem+8740];
	add.f32 	%f1884, %f885, %f1884;
	add.s32 	%r1074, %r1074, 1;
$L__BB2_62:
	setp.eq.s32 	%p45, %r8, 10;
	@%p45 bra 	$L__BB2_65;
	ld.shared.f32 	%f886, [%r20+40];
	setp.leu.f32 	%p46, %f886, 0f3DCCCCCD;
	@%p46 bra 	$L__BB2_65;
	ld.shared.f32 	%f887, [_ZZ46mega_fused_pocket_detection_batch_with_metricsE4smem+9000];
	add.f32 	%f1887, %f887, %f1887;
	ld.shared.f32 	%f888, [_ZZ46mega_fused_pocket_detection_batch_with_metricsE4smem+8616];
	add.f32 	%f1886, %f888, %f1886;
	ld.shared.f32 	%f889, [_ZZ46mega_fused_pocket_detection_batch_with_metricsE4smem+9128];
	add.f32 	%f1885, %f889, %f1885;
	ld.shared.f32 	%f890, [_ZZ46mega_fused_pocket_detection_batch_with_metricsE4smem+8744];
	add.f32 	%f1884, %f890, %f1884;
	add.s32 	%r1074, %r1074, 1;
$L__BB2_65:
	setp.eq.s32 	%p47, %r8, 11;
	@%p47 bra 	$L__BB2_68;
	ld.shared.f32 	%f891, [%r20+44];
	setp.leu.f32 	%p48, %f891, 0f3DCCCCCD;
	@%p48 bra 	$L__BB2_68;
	ld.shared.f32 	%f892, [_ZZ46mega_fused_pocket_detection_batch_with_metricsE4smem+9004];
	add.f32 	%f1887, %f892, %f1887;
	ld.shared.f32 	%f893, [_ZZ46mega_fused_pocket_detection_batch_with_metricsE4smem+8620];
	add.f32 	%f1886, %f893, %f1886;
	ld.shared.f32 	%f894, [_ZZ46mega_fused_pocket_detection_batch_with_metricsE4smem+9132];
	add.f32 	%f1885, %f894, %f1885;
	ld.shared.f32 	%f895, [_ZZ46mega_fused_pocket_detection_batch_with_metricsE4smem+8748];
	add.f32 	%f1884, %f895, %f1884;
	add.s32 	%r1074, %r1074, 1;
$L__BB2_68:
	setp.eq.s32 	%p49, %r8, 12;
	@%p49 bra 	$L__BB2_71;
	ld.shared.f32 	%f896, [%r20+48];
	setp.leu.f32 	%p50, %f896, 0f3DCCCCCD;
	@%p50 bra 	$L__BB2_71;
	ld.shared.f32 	%f897, [_ZZ46mega_fused_pocket_detection_batch_with_metricsE4smem+9008];
	add.f32 	%f1887, %f897, %f1887;
	ld.shared.f32 	%f898, [_ZZ46mega_fused_pocket_detection_batch_with_metricsE4smem+8624];
	add.f32 	%f1886, %f898, %f1886;
	ld.shared.f32 	%f899, [_ZZ46mega_fused_pocket_detection_batch_with_metricsE4smem+9136];
	add.f32 	%f1885, %f899, %f1885;
	ld.shared.f32 	%f900, [_ZZ46mega_fused_pocket_detection_batch_with_metricsE4smem+8752];
	add.f32 	%f1884, %f900, %f1884;
	add.s32 	%r1074, %r1074, 1;
$L__BB2_71:
	setp.eq.s32 	%p51, %r8, 13;
	@%p51 bra 	$L__BB2_74;
	ld.shared.f32 	%f901, [%r20+52];
	setp.leu.f32 	%p52, %f901, 0f3DCCCCCD;
	@%p52 bra 	$L__BB2_74;
	ld.shared.f32 	%f902, [_ZZ46mega_fused_pocket_detection_batch_with_metricsE4smem+9012];
	add.f32 	%f1887, %f902, %f1887;
	ld.shared.f32 	%f903, [_ZZ46mega_fused_pocket_detection_batch_with_metricsE4smem+8628];
	add.f32 	%f1886, %f903, %f1886;
	ld.shared.f32 	%f904, [_ZZ46mega_fused_pocket_detection_batch_with_metricsE4smem+9140];
	add.f32 	%f1885, %f904, %f1885;
	ld.shared.f32 	%f905, [_ZZ46mega_fused_pocket_detection_batch_with_metricsE4smem+8756];
	add.f32 	%f1884, %f905, %f1884;
	add.s32 	%r1074, %r1074, 1;
$L__BB2_74:
	setp.eq.s32 	%p53, %r8, 14;
	@%p53 bra 	$L__BB2_77;
	ld.shared.f32 	%f906, [%r20+56];
	setp.leu.f32 	%p54, %f906, 0f3DCCCCCD;
	@%p54 bra 	$L__BB2_77;
	ld.shared.f32 	%f907, [_ZZ46mega_fused_pocket_detection_batch_with_metricsE4smem+9016];
	add.f32 	%f1887, %f907, %f1887;
	ld.shared.f32 	%f908, [_ZZ46mega_fused_pocket_detection_batch_with_metricsE4smem+8632];
	add.f32 	%f1886, %f908, %f1886;
	ld.shared.f32 	%f909, [_ZZ46mega_fused_pocket_detection_batch_with_metricsE4smem+9144];
	add.f32 	%f1885, %f909, %f1885;
	ld.shared.f32 	%f910, [_ZZ46mega_fused_pocket_detection_batch_with_metricsE4smem+8760];
	add.f32 	%f1884, %f910, %f1884;
	add.s32 	%r1074, %r1074, 1;
$L__BB2_77:
	setp.eq.s32 	%p55, %r8, 15;
	@%p55 bra 	$L__BB2_80;
	ld.shared.f32 	%f911, [%r20+60];
	setp.leu.f32 	%p56, %f911, 0f3DCCCCCD;
	@%p56 bra 	$L__BB2_80;
	ld.shared.f32 	%f912, [_ZZ46mega_fused_pocket_detection_batch_with_metricsE4smem+9020];
	add.f32 	%f1887, %f912, %f1887;
	ld.shared.f32 	%f913, [_ZZ46mega_fused_pocket_detection_batch_with_metricsE4smem+8636];
	add.f32 	%f1886, %f913, %f1886;
	ld.shared.f32 	%f914, [_ZZ46mega_fused_pocket_detection_batch_with_metricsE4smem+9148];
	add.f32 	%f1885, %f914, %f1885;
	ld.shared.f32 	%f915, [_ZZ46mega_fused_pocket_detection_batch_with_metricsE4smem+8764];
	add.f32 	%f1884, %f915, %f1884;
	add.s32 	%r1074, %r1074, 1;
$L__BB2_80:
	setp.eq.s32 	%p57, %r8, 16;
	@%p57 bra 	$L__BB2_83;
	ld.shared.f32 	%f916, [%r20+64];
	setp.leu.f32 	%p58, %f916, 0f3DCCCCCD;
	@%p58 bra 	$L__BB2_83;
	ld.shared.f32 	%f917, [_ZZ46mega_fused_pocket_detection_batch_with_metricsE4smem+9024];
	add.f32 	%f1887, %f917, %f1887;
	ld.shared.f32 	%f918, [_ZZ46mega_fused_pocket_detection_batch_with_metricsE4smem+8640];
	add.f32 	%f1886, %f918, %f1886;
	ld.shared.f32 	%f919, [_ZZ46mega_fused_pocket_detection_batch_with_metricsE4smem+9152];
	add.f32 	%f1885, %f919, %f1885;
	ld.shared.f32 	%f920, [_ZZ46mega_fused_pocket_detection_batch_with_metricsE4smem+8768];
	add.f32 	%f1884, %f920, %f1884;
	add.s32 	%r1074, %r1074, 1;
$L__BB2_83:
	setp.eq.s32 	%p59, %r8, 17;
	@%p59 bra 	$L__BB2_86;
	ld.shared.f32 	%f921, [%r20+68];
	setp.leu.f32 	%p60, %f921, 0f3DCCCCCD;
	@%p60 bra 	$L__BB2_86;
	ld.shared.f32 	%f922, [_ZZ46mega_fused_pocket_detection_batch_with_metricsE4smem+9028];
	add.f32 	%f1887, %f922, %f1887;
	ld.shared.f32 	%f923, [_ZZ46mega_fused_pocket_detection_batch_with_metricsE4smem+8644];
	add.f32 	%f1886, %f923, %f1886;
	ld.shared.f32 	%f924, [_ZZ46mega_fused_pocket_detection_batch_with_metricsE4smem+9156];
	add.f32 	%f1885, %f924, %f1885;
	ld.shared.f32 	%f925, [_ZZ46mega_fused_pocket_detection_batch_with_metricsE4smem+8772];
	add.f32 	%f1884, %f925, %f1884;
	add.s32 	%r1074, %r1074, 1;
$L__BB2_86:
	setp.eq.s32 	%p61, %r8, 18;
	@%p61 bra 	$L__BB2_89;
	ld.shared.f32 	%f926, [%r20+72];
	setp.leu.f32 	%p62, %f926, 0f3DCCCCCD;
	@%p62 bra 	$L__BB2_89;
	ld.shared.f32 	%f927, [_ZZ46mega_fused_pocket_detection_batch_with_metricsE4smem+9032];
	add.f32 	%f1887, %f927, %f1887;
	ld.shared.f32 	%f928, [_ZZ46mega_fused_pocket_detection_batch_with_metricsE4smem+8648];
	add.f32 	%f1886, %f928, %f1886;
	ld.shared.f32 	%f929, [_ZZ46mega_fused_pocket_detection_batch_with_metricsE4smem+9160];
	add.f32 	%f1885, %f929, %f1885;
	ld.shared.f32 	%f930, [_ZZ46mega_fused_pocket_detection_batch_with_metricsE4smem+8776];
	add.f32 	%f1884, %f930, %f1884;
	add.s32 	%r1074, %r1074, 1;
$L__BB2_89:
	setp.eq.s32 	%p63, %r8, 19;
	@%p63 bra 	$L__BB2_92;
	ld.shared.f32 	%f931, [%r20+76];
	setp.leu.f32 	%p64, %f931, 0f3DCCCCCD;
	@%p64 bra 	$L__BB2_92;
	ld.shared.f32 	%f932, [_ZZ46mega_fused_pocket_detection_batch_with_metricsE4smem+9036];
	add.f32 	%f1887, %f932, %f1887;
	ld.shared.f32 	%f933, [_ZZ46mega_fused_pocket_detection_batch_with_metricsE4smem+8652];
	add.f32 	%f1886, %f933, %f1886;
	ld.shared.f32 	%f934, [_ZZ46mega_fused_pocket_detection_batch_with_metricsE4smem+9164];
	add.f32 	%f1885, %f934, %f1885;
	ld.shared.f32 	%f935, [_ZZ46mega_fused_pocket_detection_batch_with_metricsE4smem+8780];
	add.f32 	%f1884, %f935, %f1884;
	add.s32 	%r1074, %r1074, 1;
$L__BB2_92:
	setp.eq.s32 	%p65, %r8, 20;
	@%p65 bra 	$L__BB2_95;
	ld.shared.f32 	%f936, [%r20+80];
	setp.leu.f32 	%p66, %f936, 0f3DCCCCCD;
	@%p66 bra 	$L__BB2_95;
	ld.shared.f32 	%f937, [_ZZ46mega_fused_pocket_detection_batch_with_metricsE4smem+9040];
	add.f32 	%f1887, %f937, %f1887;
	ld.shared.f32 	%f938, [_ZZ46mega_fused_pocket_detection_batch_with_metricsE4smem+8656];
	add.f32 	%f1886, %f938, %f1886;
	ld.shared.f32 	%f939, [_ZZ46mega_fused_pocket_detection_batch_with_metricsE4smem+9168];
	add.f32 	%f1885, %f939, %f1885;
	ld.shared.f32 	%f940, [_ZZ46mega_fused_pocket_detection_batch_with_metricsE4smem+8784];
	add.f32 	%f1884, %f940, %f1884;
	add.s32 	%r1074, %r1074, 1;
$L__BB2_95:
	setp.eq.s32 	%p67, %r8, 21;
	@%p67 bra 	$L__BB2_98;
	ld.shared.f32 	%f941, [%r20+84];
	setp.leu.f32 	%p68, %f941, 0f3DCCCCCD;
	@%p68 bra 	$L__BB2_98;
	ld.shared.f32 	%f942, [_ZZ46mega_fused_pocket_detection_batch_with_metricsE4smem+9044];
	add.f32 	%f1887, %f942, %f1887;
	ld.shared.f32 	%f943, [_ZZ46mega_fused_pocket_detection_batch_with_metricsE4smem+8660];
	add.f32 	%f1886, %f943, %f1886;
	ld.shared.f32 	%f944, [_ZZ46mega_fused_pocket_detection_batch_with_metricsE4smem+9172];
	add.f32 	%f1885, %f944, %f1885;
	ld.shared.f32 	%f945, [_ZZ46mega_fused_pocket_detection_batch_with_metricsE4smem+8788];
	add.f32 	%f1884, %f945, %f1884;
	add.s32 	%r1074, %r1074, 1;
$L__BB2_98:
	setp.eq.s32 	%p69, %r8, 22;
	@%p69 bra 	$L__BB2_101;
	ld.shared.f32 	%f946, [%r20+88];
	setp.leu.f32 	%p70, %f946, 0f3DCCCCCD;
	@%p70 bra 	$L__BB2_101;
	ld.shared.f32 	%f947, [_ZZ46mega_fused_pocket_detection_batch_with_metricsE4smem+9048];
	add.f32 	%f1887, %f947, %f1887;
	ld.shared.f32 	%f948, [_ZZ46mega_fused_pocket_detection_batch_with_metricsE4smem+8664];
	add.f32 	%f1886, %f948, %f1886;
	ld.shared.f32 	%f949, [_ZZ46mega_fused_pocket_detection_batch_with_metricsE4smem+9176];
	add.f32 	%f1885, %f949, %f1885;
	ld.shared.f32 	%f950, [_ZZ46mega_fused_pocket_detection_batch_with_metricsE4smem+8792];
	add.f32 	%f1884, %f950, %f1884;
	add.s32 	%r1074, %r1074, 1;
$L__BB2_101:
	setp.eq.s32 	%p71, %r8, 23;
	@%p71 bra 	$L__BB2_104;
	ld.shared.f32 	%f951, [%r20+92];
	setp.leu.f32 	%p72, %f951, 0f3DCCCCCD;
	@%p72 bra 	$L__BB2_104;
	ld.shared.f32 	%f952, [_ZZ46mega_fused_pocket_detection_batch_with_metricsE4smem+9052];
	add.f32 	%f1887, %f952, %f1887;
	ld.shared.f32 	%f953, [_ZZ46mega_fused_pocket_detection_batch_with_metricsE4smem+8668];
	add.f32 	%f1886, %f953, %f1886;
	ld.shared.f32 	%f954, [_ZZ46mega_fused_pocket_detection_batch_with_metricsE4smem+9180];
	add.f32 	%f1885, %f954, %f1885;
	ld.shared.f32 	%f955, [_ZZ46mega_fused_pocket_detection_batch_with_metricsE4smem+8796];
	add.f32 	%f1884, %f955, %f1884;
	add.s32 	%r1074, %r1074, 1;
$L__BB2_104:
	setp.eq.s32 	%p73, %r8, 24;
	@%p73 bra 	$L__BB2_107;
	ld.shared.f32 	%f956, [%r20+96];
	setp.leu.f32 	%p74, %f956, 0f3DCCCCCD;
	@%p74 bra 	$L__BB2_107;
	ld.shared.f32 	%f957, [_ZZ46mega_fused_pocket_detection_batch_with_metricsE4smem+9056];
	add.f32 	%f1887, %f957, %f1887;
	ld.shared.f32 	%f958, [_ZZ46mega_fused_pocket_detection_batch_with_metricsE4smem+8672];
	add.f32 	%f1886, %f958, %f1886;
	ld.shared.f32 	%f959, [_ZZ46mega_fused_pocket_detection_batch_with_metricsE4smem+9184];
	add.f32 	%f1885, %f959, %f1885;
	ld.shared.f32 	%f960, [_ZZ46mega_fused_pocket_detection_batch_with_metricsE4smem+8800];
	add.f32 	%f1884, %f960, %f1884;
	add.s32 	%r1074, %r1074, 1;
$L__BB2_107:
	setp.eq.s32 	%p75, %r8, 25;
	@%p75 bra 	$L__BB2_110;
	ld.shared.f32 	%f961, [%r20+100];
	setp.leu.f32 	%p76, %f961, 0f3DCCCCCD;
	@%p76 bra 	$L__BB2_110;
	ld.shared.f32 	%f962, [_ZZ46mega_fused_pocket_detection_batch_with_metricsE4smem+9060];
	add.f32 	%f1887, %f962, %f1887;
	ld.shared.f32 	%f963, [_ZZ46mega_fused_pocket_detection_batch_with_metricsE4smem+8676];
	add.f32 	%f1886, %f963, %f1886;
	ld.shared.f32 	%f964, [_ZZ46mega_fused_pocket_detection_batch_with_metricsE4smem+9188];
	add.f32 	%f1885, %f964, %f1885;
	ld.shared.f32 	%f965, [_ZZ46mega_fused_pocket_detection_batch_with_metricsE4smem+8804];
	add.f32 	%f1884, %f965, %f1884;
	add.s32 	%r1074, %r1074, 1;
$L__BB2_110:
	setp.eq.s32 	%p77, %r8, 26;
	@%p77 bra 	$L__BB2_113;
	ld.shared.f32 	%f966, [%r20+104];
	setp.leu.f32 	%p78, %f966, 0f3DCCCCCD;
	@%p78 bra 	$L__BB2_113;
	ld.shared.f32 	%f967, [_ZZ46mega_fused_pocket_detection_batch_with_metricsE4smem+9064];
	add.f32 	%f1887, %f967, %f1887;
	ld.shared.f32 	%f968, [_ZZ46mega_fused_pocket_detection_batch_with_metricsE4smem+8680];
	add.f32 	%f1886, %f968, %f1886;
	ld.shared.f32 	%f969, [_ZZ46mega_fused_pocket_detection_batch_with_metricsE4smem+9192];
	add.f32 	%f1885, %f969, %f1885;
	ld.shared.f32 	%f970, [_ZZ46mega_fused_pocket_detection_batch_with_metricsE4smem+8808];
	add.f32 	%f1884, %f970, %f1884;
	add.s32 	%r1074, %r1074, 1;
$L__BB2_113:
	setp.eq.s32 	%p79, %r8, 27;
	@%p79 bra 	$L__BB2_116;
	ld.shared.f32 	%f971, [%r20+108];
	setp.leu.f32 	%p80, %f971, 0f3DCCCCCD;
	@%p80 bra 	$L__BB2_116;
	ld.shared.f32 	%f972, [_ZZ46mega_fused_pocket_detection_batch_with_metricsE4smem+9068];
	add.f32 	%f1887, %f972, %f1887;
	ld.shared.f32 	%f973, [_ZZ46mega_fused_pocket_detection_batch_with_metricsE4smem+8684];
	add.f32 	%f1886, %f973, %f1886;
	ld.shared.f32 	%f974, [_ZZ46mega_fused_pocket_detection_batch_with_metricsE4smem+9196];
	add.f32 	%f1885, %f974, %f1885;
	ld.shared.f32 	%f975, [_ZZ46mega_fused_pocket_detection_batch_with_metricsE4smem+8812];
	add.f32 	%f1884, %f975, %f1884;
	add.s32 	%r1074, %r1074, 1;
$L__BB2_116:
	setp.eq.s32 	%p81, %r8, 28;
	@%p81 bra 	$L__BB2_119;
	ld.shared.f32 	%f976, [%r20+112];
	setp.leu.f32 	%p82, %f976, 0f3DCCCCCD;
	@%p82 bra 	$L__BB2_119;
	ld.shared.f32 	%f977, [_ZZ46mega_fused_pocket_detection_batch_with_metricsE4smem+9072];
	add.f32 	%f1887, %f977, %f1887;
	ld.shared.f32 	%f978, [_ZZ46mega_fused_pocket_detection_batch_with_metricsE4smem+8688];
	add.f32 	%f1886, %f978, %f1886;
	ld.shared.f32 	%f979, [_ZZ46mega_fused_pocket_detection_batch_with_metricsE4smem+9200];
	add.f32 	%f1885, %f979, %f1885;
	ld.shared.f32 	%f980, [_ZZ46mega_fused_pocket_detection_batch_with_metricsE4smem+8816];
	add.f32 	%f1884, %f980, %f1884;
	add.s32 	%r1074, %r1074, 1;
$L__BB2_119:
	setp.eq.s32 	%p83, %r8, 29;
	@%p83 bra 	$L__BB2_122;
	ld.shared.f32 	%f981, [%r20+116];
	setp.leu.f32 	%p84, %f981, 0f3DCCCCCD;
	@%p84 bra 	$L__BB2_122;
	ld.shared.f32 	%f982, [_ZZ46mega_fused_pocket_detection_batch_with_metricsE4smem+9076];
	add.f32 	%f1887, %f982, %f1887;
	ld.shared.f32 	%f983, [_ZZ46mega_fused_pocket_detection_batch_with_metricsE4smem+8692];
	add.f32 	%f1886, %f983, %f1886;
	ld.shared.f32 	%f984, [_ZZ46mega_fused_pocket_detection_batch_with_metricsE4smem+9204];
	add.f32 	%f1885, %f984, %f1885;
	ld.shared.f32 	%f985, [_ZZ46mega_fused_pocket_detection_batch_with_metricsE4smem+8820];
	add.f32 	%f1884, %f985, %f1884;
	add.s32 	%r1074, %r1074, 1;
$L__BB2_122:
	setp.eq.s32 	%p85, %r8, 30;
	@%p85 bra 	$L__BB2_125;
	ld.shared.f32 	%f986, [%r20+120];
	setp.leu.f32 	%p86, %f986, 0f3DCCCCCD;
	@%p86 bra 	$L__BB2_125;
	ld.shared.f32 	%f987, [_ZZ46mega_fused_pocket_detection_batch_with_metricsE4smem+9080];
	add.f32 	%f1887, %f987, %f1887;
	ld.shared.f32 	%f988, [_ZZ46mega_fused_pocket_detection_batch_with_metricsE4smem+8696];
	add.f32 	%f1886, %f988, %f1886;
	ld.shared.f32 	%f989, [_ZZ46mega_fused_pocket_detection_batch_with_metricsE4smem+9208];
	add.f32 	%f1885, %f989, %f1885;
	ld.shared.f32 	%f990, [_ZZ46mega_fused_pocket_detection_batch_with_metricsE4smem+8824];
	add.f32 	%f1884, %f990, %f1884;
	add.s32 	%r1074, %r1074, 1;
$L__BB2_125:
	setp.eq.s32 	%p87, %r8, 31;
	@%p87 bra 	$L__BB2_128;
	ld.shared.f32 	%f991, [%r20+124];
	setp.leu.f32 	%p88, %f991, 0f3DCCCCCD;
	@%p88 bra 	$L__BB2_128;
	ld.shared.f32 	%f992, [_ZZ46mega_fused_pocket_detection_batch_with_metricsE4smem+9084];
	add.f32 	%f1887, %f992, %f1887;
	ld.shared.f32 	%f993, [_ZZ46mega_fused_pocket_detection_batch_with_metricsE4smem+8700];
	add.f32 	%f1886, %f993, %f1886;
	ld.shared.f32 	%f994, [_ZZ46mega_fused_pocket_detection_batch_with_metricsE4smem+9212];
	add.f32 	%f1885, %f994, %f1885;
	ld.shared.f32 	%f995, [_ZZ46mega_fused_pocket_detection_batch_with_metricsE4smem+8828];
	add.f32 	%f1884, %f995, %f1884;
	add.s32 	%r1074, %r1074, 1;
$L__BB2_128:
	setp.eq.s32 	%p89, %r1074, 0;
	@%p89 bra 	$L__BB2_130;
	cvt.rn.f32.u32 	%f996, %r1074;
	div.rn.f32 	%f1887, %f1887, %f996;
	div.rn.f32 	%f1886, %f1886, %f996;
	div.rn.f32 	%f1885, %f1885, %f996;
	div.rn.f32 	%f1884, %f1884, %f996;
$L__BB2_130:
	ld.shared.v4.f32 	{%f997, %f998, %f999, %f1000}, [_ZZ46mega_fused_pocket_detection_batch_with_metricsE4smem+8576];
	add.f32 	%f1001, %f997, 0f00000000;
	ld.shared.v4.f32 	{%f1002, %f1003, %f1004, %f1005}, [_ZZ46mega_fused_pocket_detection_batch_with_metricsE4smem+9088];
	add.f32 	%f1006, %f1002, 0f00000000;
	add.f32 	%f1007, %f1001, %f998;
	add.f32 	%f1008, %f1006, %f1003;
	add.f32 	%f1009, %f1007, %f999;
	add.f32 	%f1010, %f1008, %f1004;
	add.f32 	%f1011, %f1009, %f1000;
	add.f32 	%f1012, %f1010, %f1005;
	ld.shared.v4.f32 	{%f1013, %f1014, %f1015, %f1016}, [_ZZ46mega_fused_pocket_detection_batch_with_metricsE4smem+8592];
	add.f32 	%f1017, %f1011, %f1013;
	ld.shared.v4.f32 	{%f1018, %f1019, %f1020, %f1021}, [_ZZ46mega_fused_pocket_detection_batch_with_metricsE4smem+9104];
	add.f32 	%f1022, %f1012, %f1018;
	add.f32 	%f1023, %f1017, %f1014;
	add.f32 	%f1024, %f1022, %f1019;
	add.f32 	%f1025, %f1023, %f1015;
	add.f32 	%f1026, %f1024, %f1020;
	add.f32 	%f1027, %f1025, %f1016;
	add.f32 	%f1028, %f1026, %f1021;
	ld.shared.v4.f32 	{%f1029, %f1030, %f1031, %f1032}, [_ZZ46mega_fused_pocket_detection_batch_with_metricsE4smem+8608];
	add.f32 	%f1033, %f1027, %f1029;
	ld.shared.v4.f32 	{%f1034, %f1035, %f1036, %f1037}, [_ZZ46mega_fused_pocket_detection_batch_with_metricsE4smem+9120];
	add.f32 	%f1038, %f1028, %f1034;
	add.f32 	%f1039, %f1033, %f1030;
	add.f32 	%f1040, %f1038, %f1035;
	add.f32 	%f1041, %f1039, %f1031;
	add.f32 	%f1042, %f1040, %f1036;
	add.f32 	%f1043, %f1041, %f1032;
	add.f32 	%f1044, %f1042, %f1037;
	ld.shared.v4.f32 	{%f1045, %f1046, %f1047, %f1048}, [_ZZ46mega_fused_pocket_detection_batch_with_metricsE4smem+8624];
	add.f32 	%f1049, %f1043, %f1045;
	ld.shared.v4.f32 	{%f1050, %f1051, %f1052, %f1053}, [_ZZ46mega_fused_pocket_detection_batch_with_metricsE4smem+9136];
	add.f32 	%f1054, %f1044, %f1050;
	add.f32 	%f1055, %f1049, %f1046;
	add.f32 	%f1056, %f1054, %f1051;
	add.f32 	%f1057, %f1055, %f1047;
	add.f32 	%f1058, %f1056, %f1052;
	add.f32 	%f1059, %f1057, %f1048;
	add.f32 	%f1060, %f1058, %f1053;
	ld.shared.v4.f32 	{%f1061, %f1062, %f1063, %f1064}, [_ZZ46mega_fused_pocket_detection_batch_with_metricsE4smem+8640];
	add.f32 	%f1065, %f1059, %f1061;
	ld.shared.v4.f32 	{%f1066, %f1067, %f1068, %f1069}, [_ZZ46mega_fused_pocket_detection_batch_with_metricsE4smem+9152];
	add.f32 	%f1070, %f1060, %f1066;
	add.f32 	%f1071, %f1065, %f1062;
	add.f32 	%f1072, %f1070, %f1067;
	add.f32 	%f1073, %f1071, %f1063;
	add.f32 	%f1074, %f1072, %f1068;
	add.f32 	%f1075, %f1073, %f1064;
	add.f32 	%f1076, %f1074, %f1069;
	ld.shared.v4.f32 	{%f1077, %f1078, %f1079, %f1080}, [_ZZ46mega_fused_pocket_detection_batch_with_metricsE4smem+8656];
	add.f32 	%f1081, %f1075, %f1077;
	ld.shared.v4.f32 	{%f1082, %f1083, %f1084, %f1085}, [_ZZ46mega_fused_pocket_detection_batch_with_metricsE4smem+9168];
	add.f32 	%f1086, %f1076, %f1082;
	add.f32 	%f1087, %f1081, %f1078;
	add.f32 	%f1088, %f1086, %f1083;
	add.f32 	%f1089, %f1087, %f1079;
	add.f32 	%f1090, %f1088, %f1084;
	add.f32 	%f1091, %f1089, %f1080;
	add.f32 	%f1092, %f1090, %f1085;
	ld.shared.v4.f32 	{%f1093, %f1094, %f1095, %f1096}, [_ZZ46mega_fused_pocket_detection_batch_with_metricsE4smem+8672];
	add.f32 	%f1097, %f1091, %f1093;
	ld.shared.v4.f32 	{%f1098, %f1099, %f1100, %f1101}, [_ZZ46mega_fused_pocket_detection_batch_with_metricsE4smem+9184];
	add.f32 	%f1102, %f1092, %f1098;
	add.f32 	%f1103, %f1097, %f1094;
	add.f32 	%f1104, %f1102, %f1099;
	add.f32 	%f1105, %f1103, %f1095;
	add.f32 	%f1106, %f1104, %f1100;
	add.f32 	%f1107, %f1105, %f1096;
	add.f32 	%f1108, %f1106, %f1101;
	ld.shared.v4.f32 	{%f1109, %f1110, %f1111, %f1112}, [_ZZ46mega_fused_pocket_detection_batch_with_metricsE4smem+8688];
	add.f32 	%f1113, %f1107, %f1109;
	ld.shared.v4.f32 	{%f1114, %f1115, %f1116, %f1117}, [_ZZ46mega_fused_pocket_detection_batch_with_metricsE4smem+9200];
	add.f32 	%f1118, %f1108, %f1114;
	add.f32 	%f1119, %f1113, %f1110;
	add.f32 	%f1120, %f1118, %f1115;
	add.f32 	%f1121, %f1119, %f1111;
	add.f32 	%f1122, %f1120, %f1116;
	add.f32 	%f275, %f1121, %f1112;
	add.f32 	%f276, %f1122, %f1117;
	shl.b32 	%r87, %r8, 3;
	cvt.rn.f32.u32 	%f1123, %r87;
	mul.f32 	%f1124, %f1123, 0f3A000000;
	mul.f32 	%f277, %f1124, 0f40C90FDB;
	mul.f32 	%f1125, %f277, 0f3F22F983;
	cvt.rni.s32.f32 	%r1108, %f1125;
	cvt.rn.f32.s32 	%f1126, %r1108;
	fma.rn.f32 	%f1127, %f1126, 0fBFC90FDA, %f277;
	fma.rn.f32 	%f1128, %f1126, 0fB3A22168, %f1127;
	fma.rn.f32 	%f2012, %f1126, 0fA7C234C5, %f1128;
	abs.f32 	%f279, %f277;
	setp.ltu.f32 	%p90, %f279, 0f47CE4780;
	@%p90 bra 	$L__BB2_138;
	setp.neu.f32 	%p91, %f279, 0f7F800000;
	@%p91 bra 	$L__BB2_133;
	mov.f32 	%f1131, 0f00000000;
	mul.rn.f32 	%f2012, %f277, %f1131;
	mov.b32 	%r1108, 0;
	bra.uni 	$L__BB2_138;
$L__BB2_133:
	mov.b32 	%r89, %f277;
	mov.b64 	%rd402, 0;
	mov.b32 	%r1105, 0;
	mov.u64 	%rd400, __cudart_i2opi_f;
	shl.b32 	%r505, %r89, 8;
	or.b32  	%r506, %r505, -2147483648;
	mov.u64 	%rd401, %rd3;
$L__BB2_134:
	.pragma "nounroll";
	ld.global.nc.u32 	%r504, [%rd400];
	mad.wide.u32 	%rd203, %r504, %r506, %rd402;
	shr.u64 	%rd402, %rd203, 32;
	st.local.u32 	[%rd401], %rd203;
	add.s32 	%r1105, %r1105, 1;
	add.s64 	%rd401, %rd401, 4;
	add.s64 	%rd400, %rd400, 4;
	setp.ne.s32 	%p92, %r1105, 6;
	@%p92 bra 	$L__BB2_134;
	shr.u32 	%r507, %r89, 23;
	st.local.u32 	[%rd3+24], %rd402;
	and.b32  	%r92, %r507, 31;
	add.s32 	%r508, %r507, -128;
	shr.u32 	%r509, %r508, 5;
	mul.wide.u32 	%rd204, %r509, 4;
	sub.s64 	%rd12, %rd3, %rd204;
	ld.local.u32 	%r1106, [%rd12+24];
	ld.local.u32 	%r1107, [%rd12+20];
	setp.eq.s32 	%p93, %r92, 0;
	@%p93 bra 	$L__BB2_137;
	shf.l.wrap.b32 	%r1106, %r1107, %r1106, %r92;
	ld.local.u32 	%r510, [%rd12+16];
	shf.l.wrap.b32 	%r1107, %r510, %r1107, %r92;
$L__BB2_137:
	shr.u32 	%r511, %r1106, 30;
	shf.l.wrap.b32 	%r512, %r1107, %r1106, 2;
	shl.b32 	%r513, %r1107, 2;
	shr.u32 	%r514, %r512, 31;
	add.s32 	%r1108, %r514, %r511;
	shr.s32 	%r515, %r512, 31;
	xor.b32  	%r516, %r515, %r512;
	xor.b32  	%r517, %r515, %r513;
	cvt.u64.u32 	%rd205, %r516;
	shl.b64 	%rd206, %rd205, 32;
	cvt.u64.u32 	%rd207, %r517;
	or.b64  	%rd208, %rd206, %rd207;
	cvt.rn.f64.s64 	%fd1, %rd208;
	mul.f64 	%fd2, %fd1, 0d3BF921FB54442D19;
	cvt.rn.f32.f64 	%f1129, %fd2;
	neg.f32 	%f1130, %f1129;
	setp.lt.s32 	%p94, %r512, 0;
	selp.f32 	%f2012, %f1130, %f1129, %p94;
$L__BB2_138:
	mul.rn.f32 	%f1132, %f2012, %f2012;
	and.b32  	%r519, %r1108, 1;
	setp.eq.b32 	%p95, %r519, 1;
	selp.f32 	%f1133, 0f3F800000, %f2012, %p95;
	fma.rn.f32 	%f1134, %f1132, %f1133, 0f00000000;
	fma.rn.f32 	%f1135, %f1132, 0f37CBAC00, 0fBAB607ED;
	selp.f32 	%f1136, %f1135, 0fB94D4153, %p95;
	selp.f32 	%f1137, 0f3D2AAABB, 0f3C0885E4, %p95;
	fma.rn.f32 	%f1138, %f1136, %f1132, %f1137;
	selp.f32 	%f1139, 0fBEFFFFFF, 0fBE2AAAA8, %p95;
	fma.rn.f32 	%f1140, %f1138, %f1132, %f1139;
	fma.rn.f32 	%f1141, %f1140, %f1134, %f1133;
	and.b32  	%r520, %r1108, 2;
	setp.eq.s32 	%p96, %r520, 0;
	mov.f32 	%f1142, 0f00000000;
	sub.f32 	%f1143, %f1142, %f1141;
	selp.f32 	%f283, %f1141, %f1143, %p96;
	mul.f32 	%f284, %f277, 0f3FCF1AA0;
	mul.f32 	%f1144, %f284, 0f3F22F983;
	cvt.rni.s32.f32 	%r1112, %f1144;
	cvt.rn.f32.s32 	%f1145, %r1112;
	fma.rn.f32 	%f1146, %f1145, 0fBFC90FDA, %f284;
	fma.rn.f32 	%f1147, %f1145, 0fB3A22168, %f1146;
	fma.rn.f32 	%f2013, %f1145, 0fA7C234C5, %f1147;
	abs.f32 	%f286, %f284;
	setp.ltu.f32 	%p97, %f286, 0f47CE4780;
	@%p97 bra 	$L__BB2_146;
	setp.neu.f32 	%p98, %f286, 0f7F800000;
	@%p98 bra 	$L__BB2_141;
	mov.f32 	%f1150, 0f00000000;
	mul.rn.f32 	%f2013, %f284, %f1150;
	mov.b32 	%r1112, 0;
	bra.uni 	$L__BB2_146;
$L__BB2_141:
	mov.b32 	%r102, %f284;
	mov.b64 	%rd405, 0;
	mov.b32 	%r1109, 0;
	mov.u64 	%rd403, __cudart_i2opi_f;
	shl.b32 	%r523, %r102, 8;
	or.b32  	%r524, %r523, -2147483648;
	mov.u64 	%rd404, %rd4;
$L__BB2_142:
	.pragma "nounroll";
	ld.global.nc.u32 	%r522, [%rd403];
	mad.wide.u32 	%rd211, %r522, %r524, %rd405;
	shr.u64 	%rd405, %rd211, 32;
	st.local.u32 	[%rd404], %rd211;
	add.s32 	%r1109, %r1109, 1;
	add.s64 	%rd404, %rd404, 4;
	add.s64 	%rd403, %rd403, 4;
	setp.ne.s32 	%p99, %r1109, 6;
	@%p99 bra 	$L__BB2_142;
	shr.u32 	%r525, %r102, 23;
	st.local.u32 	[%rd4+24], %rd405;
	and.b32  	%r105, %r525, 31;
	and.b32  	%r526, %r525, 224;
	add.s32 	%r527, %r526, -128;
	shr.u32 	%r528, %r527, 5;
	mul.wide.u32 	%rd212, %r528, 4;
	sub.s64 	%rd19, %rd4, %rd212;
	ld.local.u32 	%r1110, [%rd19+24];
	ld.local.u32 	%r1111, [%rd19+20];
	setp.eq.s32 	%p100, %r105, 0;
	@%p100 bra 	$L__BB2_145;
	shf.l.wrap.b32 	%r1110, %r1111, %r1110, %r105;
	ld.local.u32 	%r529, [%rd19+16];
	shf.l.wrap.b32 	%r1111, %r529, %r1111, %r105;
$L__BB2_145:
	shr.u32 	%r530, %r1110, 30;
	shf.l.wrap.b32 	%r531, %r1111, %r1110, 2;
	shl.b32 	%r532, %r1111, 2;
	shr.u32 	%r533, %r531, 31;
	add.s32 	%r1112, %r533, %r530;
	shr.s32 	%r534, %r531, 31;
	xor.b32  	%r535, %r534, %r531;
	xor.b32  	%r536, %r534, %r532;
	cvt.u64.u32 	%rd213, %r535;
	shl.b64 	%rd214, %rd213, 32;
	cvt.u64.u32 	%rd215, %r536;
	or.b64  	%rd216, %rd214, %rd215;
	cvt.rn.f64.s64 	%fd3, %rd216;
	mul.f64 	%fd4, %fd3, 0d3BF921FB54442D19;
	cvt.rn.f32.f64 	%f1148, %fd4;
	neg.f32 	%f1149, %f1148;
	setp.lt.s32 	%p101, %r531, 0;
	selp.f32 	%f2013, %f1149, %f1148, %p101;
$L__BB2_146:
	add.s32 	%r538, %r1112, 1;
	mul.rn.f32 	%f1151, %f2013, %f2013;
	and.b32  	%r539, %r1112, 1;
	setp.eq.b32 	%p102, %r539, 1;
	selp.f32 	%f1152, %f2013, 0f3F800000, %p102;
	fma.rn.f32 	%f1153, %f1151, %f1152, 0f00000000;
	fma.rn.f32 	%f1154, %f1151, 0f37CBAC00, 0fBAB607ED;
	selp.f32 	%f1155, 0fB94D4153, %f1154, %p102;
	selp.f32 	%f1156, 0f3C0885E4, 0f3D2AAABB, %p102;
	fma.rn.f32 	%f1157, %f1155, %f1151, %f1156;
	selp.f32 	%f1158, 0fBE2AAAA8, 0fBEFFFFFF, %p102;
	fma.rn.f32 	%f1159, %f1157, %f1151, %f1158;
	fma.rn.f32 	%f1160, %f1159, %f1153, %f1152;
	and.b32  	%r540, %r538, 2;
	setp.eq.s32 	%p103, %r540, 0;
	mov.f32 	%f1161, 0f00000000;
	sub.f32 	%f1162, %f1161, %f1160;
	selp.f32 	%f1163, %f1160, %f1162, %p103;
	add.f32 	%f1164, %f283, %f1163;
	mul.f32 	%f1165, %f1164, 0f3EF33333;
	div.rn.f32 	%f1166, %f4, 0f41A00000;
	fma.rn.f32 	%f290, %f1166, %f1165, 0f00000000;
	add.s32 	%r541, %r87, 1;
	cvt.rn.f32.u32 	%f1167, %r541;
	mul.f32 	%f1168, %f1167, 0f3A000000;
	mul.f32 	%f291, %f1168, 0f40C90FDB;
	mul.f32 	%f1169, %f291, 0f3F22F983;
	cvt.rni.s32.f32 	%r1116, %f1169;
	cvt.rn.f32.s32 	%f1170, %r1116;
	fma.rn.f32 	%f1171, %f1170, 0fBFC90FDA, %f291;
	fma.rn.f32 	%f1172, %f1170, 0fB3A22168, %f1171;
	fma.rn.f32 	%f2014, %f1170, 0fA7C234C5, %f1172;
	abs.f32 	%f293, %f291;
	setp.ltu.f32 	%p104, %f293, 0f47CE4780;
	@%p104 bra 	$L__BB2_154;
	setp.eq.f32 	%p105, %f293, 0f7F800000;
	@%p105 bra 	$L__BB2_153;
	mov.b32 	%r115, %f291;
	mov.b64 	%rd408, 0;
	mov.b32 	%r1113, 0;
	mov.u64 	%rd406, __cudart_i2opi_f;
	shl.b32 	%r544, %r115, 8;
	or.b32  	%r545, %r544, -2147483648;
	mov.u64 	%rd407, %rd3;
$L__BB2_149:
	.pragma "nounroll";
	ld.global.nc.u32 	%r543, [%rd406];
	mad.wide.u32 	%rd219, %r543, %r545, %rd408;
	shr.u64 	%rd408, %rd219, 32;
	st.local.u32 	[%rd407], %rd219;
	add.s32 	%r1113, %r1113, 1;
	add.s64 	%rd407, %rd407, 4;
	add.s64 	%rd406, %rd406, 4;
	setp.ne.s32 	%p106, %r1113, 6;
	@%p106 bra 	$L__BB2_149;
	shr.u32 	%r546, %r115, 23;
	st.local.u32 	[%rd3+24], %rd408;
	and.b32  	%r118, %r546, 31;
	add.s32 	%r547, %r546, -128;
	shr.u32 	%r548, %r547, 5;
	mul.wide.u32 	%rd220, %r548, 4;
	sub.s64 	%rd26, %rd3, %rd220;
	ld.local.u32 	%r1114, [%rd26+24];
	ld.local.u32 	%r1115, [%rd26+20];
	setp.eq.s32 	%p107, %r118, 0;
	@%p107 bra 	$L__BB2_152;
	shf.l.wrap.b32 	%r1114, %r1115, %r1114, %r118;
	ld.local.u32 	%r549, [%rd26+16];
	shf.l.wrap.b32 	%r1115, %r549, %r1115, %r118;
$L__BB2_152:
	shr.u32 	%r550, %r1114, 30;
	shf.l.wrap.b32 	%r551, %r1115, %r1114, 2;
	shl.b32 	%r552, %r1115, 2;
	shr.u32 	%r553, %r551, 31;
	add.s32 	%r1116, %r553, %r550;
	shr.s32 	%r554, %r551, 31;
	xor.b32  	%r555, %r554, %r551;
	xor.b32  	%r556, %r554, %r552;
	cvt.u64.u32 	%rd221, %r555;
	shl.b64 	%rd222, %rd221, 32;
	cvt.u64.u32 	%rd223, %r556;
	or.b64  	%rd224, %rd222, %rd223;
	cvt.rn.f64.s64 	%fd5, %rd224;
	mul.f64 	%fd6, %fd5, 0d3BF921FB54442D19;
	cvt.rn.f32.f64 	%f1173, %fd6;
	neg.f32 	%f1174, %f1173;
	setp.lt.s32 	%p108, %r551, 0;
	selp.f32 	%f2014, %f1174, %f1173, %p108;
	bra.uni 	$L__BB2_154;
$L__BB2_153:
	mov.f32 	%f1175, 0f00000000;
	mul.rn.f32 	%f2014, %f291, %f1175;
	mov.b32 	%r1116, 0;
$L__BB2_154:
	mul.rn.f32 	%f1176, %f2014, %f2014;
	and.b32  	%r558, %r1116, 1;
	setp.eq.b32 	%p109, %r558, 1;
	selp.f32 	%f1177, 0f3F800000, %f2014, %p109;
	fma.rn.f32 	%f1178, %f1176, %f1177, 0f00000000;
	fma.rn.f32 	%f1179, %f1176, 0f37CBAC00, 0fBAB607ED;
	selp.f32 	%f1180, %f1179, 0fB94D4153, %p109;
	selp.f32 	%f1181, 0f3D2AAABB, 0f3C0885E4, %p109;
	fma.rn.f32 	%f1182, %f1180, %f1176, %f1181;
	selp.f32 	%f1183, 0fBEFFFFFF, 0fBE2AAAA8, %p109;
	fma.rn.f32 	%f1184, %f1182, %f1176, %f1183;
	fma.rn.f32 	%f1185, %f1184, %f1178, %f1177;
	and.b32  	%r559, %r1116, 2;
	setp.eq.s32 	%p110, %r559, 0;
	mov.f32 	%f1186, 0f00000000;
	sub.f32 	%f1187, %f1186, %f1185;
	selp.f32 	%f297, %f1185, %f1187, %p110;
	mul.f32 	%f298, %f291, 0f3FCF1AA0;
	mul.f32 	%f1188, %f298, 0f3F22F983;
	cvt.rni.s32.f32 	%r1120, %f1188;
	cvt.rn.f32.s32 	%f1189, %r1120;
	fma.rn.f32 	%f1190, %f1189, 0fBFC90FDA, %f298;
	fma.rn.f32 	%f1191, %f1189, 0fB3A22168, %f1190;
	fma.rn.f32 	%f2015, %f1189, 0fA7C234C5, %f1191;
	abs.f32 	%f300, %f298;
	setp.ltu.f32 	%p111, %f300, 0f47CE4780;
	@%p111 bra 	$L__BB2_162;
	setp.eq.f32 	%p112, %f300, 0f7F800000;
	@%p112 bra 	$L__BB2_161;
	mov.b32 	%r128, %f298;
	mov.b64 	%rd411, 0;
	mov.b32 	%r1117, 0;
	mov.u64 	%rd409, __cudart_i2opi_f;
	shl.b32 	%r562, %r128, 8;
	or.b32  	%r563, %r562, -2147483648;
	mov.u64 	%rd410, %rd4;
$L__BB2_157:
	.pragma "nounroll";
	ld.global.nc.u32 	%r561, [%rd409];
	mad.wide.u32 	%rd227, %r561, %r563, %rd411;
	shr.u64 	%rd411, %rd227, 32;
	st.local.u32 	[%rd410], %rd227;
	add.s32 	%r1117, %r1117, 1;
	add.s64 	%rd410, %rd410, 4;
	add.s64 	%rd409, %rd409, 4;
	setp.ne.s32 	%p113, %r1117, 6;
	@%p113 bra 	$L__BB2_157;
	shr.u32 	%r564, %r128, 23;
	st.local.u32 	[%rd4+24], %rd411;
	and.b32  	%r131, %r564, 31;
	and.b32  	%r565, %r564, 224;
	add.s32 	%r566, %r565, -128;
	shr.u32 	%r567, %r566, 5;
	mul.wide.u32 	%rd228, %r567, 4;
	sub.s64 	%rd33, %rd4, %rd228;
	ld.local.u32 	%r1118, [%rd33+24];
	ld.local.u32 	%r1119, [%rd33+20];
	setp.eq.s32 	%p114, %r131, 0;
	@%p114 bra 	$L__BB2_160;
	shf.l.wrap.b32 	%r1118, %r1119, %r1118, %r131;
	ld.local.u32 	%r568, [%rd33+16];
	shf.l.wrap.b32 	%r1119, %r568, %r1119, %r131;
$L__BB2_160:
	shr.u32 	%r569, %r1118, 30;
	shf.l.wrap.b32 	%r570, %r1119, %r1118, 2;
	shl.b32 	%r571, %r1119, 2;
	shr.u32 	%r572, %r570, 31;
	add.s32 	%r1120, %r572, %r569;
	shr.s32 	%r573, %r570, 31;
	xor.b32  	%r574, %r573, %r570;
	xor.b32  	%r575, %r573, %r571;
	cvt.u64.u32 	%rd229, %r574;
	shl.b64 	%rd230, %rd229, 32;
	cvt.u64.u32 	%rd231, %r575;
	or.b64  	%rd232, %rd230, %rd231;
	cvt.rn.f64.s64 	%fd7, %rd232;
	mul.f64 	%fd8, %fd7, 0d3BF921FB54442D19;
	cvt.rn.f32.f64 	%f1192, %fd8;
	neg.f32 	%f1193, %f1192;
	setp.lt.s32 	%p115, %r570, 0;
	selp.f32 	%f2015, %f1193, %f1192, %p115;
	bra.uni 	$L__BB2_162;
$L__BB2_161:
	mov.f32 	%f1194, 0f00000000;
	mul.rn.f32 	%f2015, %f298, %f1194;
	mov.b32 	%r1120, 0;
$L__BB2_162:
	add.s32 	%r577, %r1120, 1;
	mul.rn.f32 	%f1195, %f2015, %f2015;
	and.b32  	%r578, %r1120, 1;
	setp.eq.b32 	%p116, %r578, 1;
	selp.f32 	%f1196, %f2015, 0f3F800000, %p116;
	fma.rn.f32 	%f1197, %f1195, %f1196, 0f00000000;
	fma.rn.f32 	%f1198, %f1195, 0f37CBAC00, 0fBAB607ED;
	selp.f32 	%f1199, 0fB94D4153, %f1198, %p116;
	selp.f32 	%f1200, 0f3C0885E4, 0f3D2AAABB, %p116;
	fma.rn.f32 	%f1201, %f1199, %f1195, %f1200;
	selp.f32 	%f1202, 0fBE2AAAA8, 0fBEFFFFFF, %p116;
	fma.rn.f32 	%f1203, %f1201, %f1195, %f1202;
	fma.rn.f32 	%f1204, %f1203, %f1197, %f1196;
	and.b32  	%r579, %r577, 2;
	setp.eq.s32 	%p117, %r579, 0;
	mov.f32 	%f1205, 0f00000000;
	sub.f32 	%f1206, %f1205, %f1204;
	selp.f32 	%f1207, %f1204, %f1206, %p117;
	add.f32 	%f1208, %f297, %f1207;
	mul.f32 	%f1209, %f1208, 0f3EF33333;
	fma.rn.f32 	%f304, %f5, %f1209, %f290;
	add.s32 	%r580, %r87, 2;
	cvt.rn.f32.u32 	%f1210, %r580;
	mul.f32 	%f1211, %f1210, 0f3A000000;
	mul.f32 	%f305, %f1211, 0f40C90FDB;
	mul.f32 	%f1212, %f305, 0f3F22F983;
	cvt.rni.s32.f32 	%r1124, %f1212;
	cvt.rn.f32.s32 	%f1213, %r1124;
	fma.rn.f32 	%f1214, %f1213, 0fBFC90FDA, %f305;
	fma.rn.f32 	%f1215, %f1213, 0fB3A22168, %f1214;
	fma.rn.f32 	%f2016, %f1213, 0fA7C234C5, %f1215;
	abs.f32 	%f307, %f305;
	setp.ltu.f32 	%p118, %f307, 0f47CE4780;
	@%p118 bra 	$L__BB2_170;
	setp.eq.f32 	%p119, %f307, 0f7F800000;
	@%p119 bra 	$L__BB2_169;
	mov.b32 	%r141, %f305;
	mov.b64 	%rd414, 0;
	mov.b32 	%r1121, 0;
	mov.u64 	%rd412, __cudart_i2opi_f;
	shl.b32 	%r583, %r141, 8;
	or.b32  	%r584, %r583, -2147483648;
	mov.u64 	%rd413, %rd3;
$L__BB2_165:
	.pragma "nounroll";
	ld.global.nc.u32 	%r582, [%rd412];
	mad.wide.u32 	%rd235, %r582, %r584, %rd414;
	shr.u64 	%rd414, %rd235, 32;
	st.local.u32 	[%rd413], %rd235;
	add.s32 	%r1121, %r1121, 1;
	add.s64 	%rd413, %rd413, 4;
	add.s64 	%rd412, %rd412, 4;
	setp.ne.s32 	%p120, %r1121, 6;
	@%p120 bra 	$L__BB2_165;
	shr.u32 	%r585, %r141, 23;
	st.local.u32 	[%rd3+24], %rd414;
	and.b32  	%r144, %r585, 31;
	add.s32 	%r586, %r585, -128;
	shr.u32 	%r587, %r586, 5;
	mul.wide.u32 	%rd236, %r587, 4;
	sub.s64 	%rd40, %rd3, %rd236;
	ld.local.u32 	%r1122, [%rd40+24];
	ld.local.u32 	%r1123, [%rd40+20];
	setp.eq.s32 	%p121, %r144, 0;
	@%p121 bra 	$L__BB2_168;
	shf.l.wrap.b32 	%r1122, %r1123, %r1122, %r144;
	ld.local.u32 	%r588, [%rd40+16];
	shf.l.wrap.b32 	%r1123, %r588, %r1123, %r144;
$L__BB2_168:
	shr.u32 	%r589, %r1122, 30;
	shf.l.wrap.b32 	%r590, %r1123, %r1122, 2;
	shl.b32 	%r591, %r1123, 2;
	shr.u32 	%r592, %r590, 31;
	add.s32 	%r1124, %r592, %r589;
	shr.s32 	%r593, %r590, 31;
	xor.b32  	%r594, %r593, %r590;
	xor.b32  	%r595, %r593, %r591;
	cvt.u64.u32 	%rd237, %r594;
	shl.b64 	%rd238, %rd237, 32;
	cvt.u64.u32 	%rd239, %r595;
	or.b64  	%rd240, %rd238, %rd239;
	cvt.rn.f64.s64 	%fd9, %rd240;
	mul.f64 	%fd10, %fd9, 0d3BF921FB54442D19;
	cvt.rn.f32.f64 	%f1216, %fd10;
	neg.f32 	%f1217, %f1216;
	setp.lt.s32 	%p122, %r590, 0;
	selp.f32 	%f2016, %f1217, %f1216, %p122;
	bra.uni 	$L__BB2_170;
$L__BB2_169:
	mov.f32 	%f1218, 0f00000000;
	mul.rn.f32 	%f2016, %f305, %f1218;
	mov.b32 	%r1124, 0;
$L__BB2_170:
	mul.rn.f32 	%f1219, %f2016, %f2016;
	and.b32  	%r597, %r1124, 1;
	setp.eq.b32 	%p123, %r597, 1;
	selp.f32 	%f1220, 0f3F800000, %f2016, %p123;
	fma.rn.f32 	%f1221, %f1219, %f1220, 0f00000000;
	fma.rn.f32 	%f1222, %f1219, 0f37CBAC00, 0fBAB607ED;
	selp.f32 	%f1223, %f1222, 0fB94D4153, %p123;
	selp.f32 	%f1224, 0f3D2AAABB, 0f3C0885E4, %p123;
	fma.rn.f32 	%f1225, %f1223, %f1219, %f1224;
	selp.f32 	%f1226, 0fBEFFFFFF, 0fBE2AAAA8, %p123;
	fma.rn.f32 	%f1227, %f1225, %f1219, %f1226;
	fma.rn.f32 	%f1228, %f1227, %f1221, %f1220;
	and.b32  	%r598, %r1124, 2;
	setp.eq.s32 	%p124, %r598, 0;
	mov.f32 	%f1229, 0f00000000;
	sub.f32 	%f1230, %f1229, %f1228;
	selp.f32 	%f311, %f1228, %f1230, %p124;
	mul.f32 	%f312, %f305, 0f3FCF1AA0;
	mul.f32 	%f1231, %f312, 0f3F22F983;
	cvt.rni.s32.f32 	%r1128, %f1231;
	cvt.rn.f32.s32 	%f1232, %r1128;
	fma.rn.f32 	%f1233, %f1232, 0fBFC90FDA, %f312;
	fma.rn.f32 	%f1234, %f1232, 0fB3A22168, %f1233;
	fma.rn.f32 	%f2017, %f1232, 0fA7C234C5, %f1234;
	abs.f32 	%f314, %f312;
	setp.ltu.f32 	%p125, %f314, 0f47CE4780;
	@%p125 bra 	$L__BB2_178;
	setp.eq.f32 	%p126, %f314, 0f7F800000;
	@%p126 bra 	$L__BB2_177;
	mov.b32 	%r154, %f312;
	mov.b64 	%rd417, 0;
	mov.b32 	%r1125, 0;
	mov.u64 	%rd415, __cudart_i2opi_f;
	shl.b32 	%r601, %r154, 8;
	or.b32  	%r602, %r601, -2147483648;
	mov.u64 	%rd416, %rd4;
$L__BB2_173:
	.pragma "nounroll";
	ld.global.nc.u32 	%r600, [%rd415];
	mad.wide.u32 	%rd243, %r600, %r602, %rd417;
	shr.u64 	%rd417, %rd243, 32;
	st.local.u32 	[%rd416], %rd243;
	add.s32 	%r1125, %r1125, 1;
	add.s64 	%rd416, %rd416, 4;
	add.s64 	%rd415, %rd415, 4;
	setp.ne.s32 	%p127, %r1125, 6;
	@%p127 bra 	$L__BB2_173;
	shr.u32 	%r603, %r154, 23;
	st.local.u32 	[%rd4+24], %rd417;
	and.b32  	%r157, %r603, 31;
	and.b32  	%r604, %r603, 224;
	add.s32 	%r605, %r604, -128;
	shr.u32 	%r606, %r605, 5;
	mul.wide.u32 	%rd244, %r606, 4;
	sub.s64 	%rd47, %rd4, %rd244;
	ld.local.u32 	%r1126, [%rd47+24];
	ld.local.u32 	%r1127, [%rd47+20];
	setp.eq.s32 	%p128, %r157, 0;
	@%p128 bra 	$L__BB2_176;
	shf.l.wrap.b32 	%r1126, %r1127, %r1126, %r157;
	ld.local.u32 	%r607, [%rd47+16];
	shf.l.wrap.b32 	%r1127, %r607, %r1127, %r157;
$L__BB2_176:
	shr.u32 	%r608, %r1126, 30;
	shf.l.wrap.b32 	%r609, %r1127, %r1126, 2;
	shl.b32 	%r610, %r1127, 2;
	shr.u32 	%r611, %r609, 31;
	add.s32 	%r1128, %r611, %r608;
	shr.s32 	%r612, %r609, 31;
	xor.b32  	%r613, %r612, %r609;
	xor.b32  	%r614, %r612, %r610;
	cvt.u64.u32 	%rd245, %r613;
	shl.b64 	%rd246, %rd245, 32;
	cvt.u64.u32 	%rd247, %r614;
	or.b64  	%rd248, %rd246, %rd247;
	cvt.rn.f64.s64 	%fd11, %rd248;
	mul.f64 	%fd12, %fd11, 0d3BF921FB54442D19;
	cvt.rn.f32.f64 	%f1235, %fd12;
	neg.f32 	%f1236, %f1235;
	setp.lt.s32 	%p129, %r609, 0;
	selp.f32 	%f2017, %f1236, %f1235, %p129;
	bra.uni 	$L__BB2_178;
$L__BB2_177:
	mov.f32 	%f1237, 0f00000000;
	mul.rn.f32 	%f2017, %f312, %f1237;
	mov.b32 	%r1128, 0;
$L__BB2_178:
	add.s32 	%r616, %r1128, 1;
	mul.rn.f32 	%f1238, %f2017, %f2017;
	and.b32  	%r617, %r1128, 1;
	setp.eq.b32 	%p130, %r617, 1;
	selp.f32 	%f1239, %f2017, 0f3F800000, %p130;
	fma.rn.f32 	%f1240, %f1238, %f1239, 0f00000000;
	fma.rn.f32 	%f1241, %f1238, 0f37CBAC00, 0fBAB607ED;
	selp.f32 	%f1242, 0fB94D4153, %f1241, %p130;
	selp.f32 	%f1243, 0f3C0885E4, 0f3D2AAABB, %p130;
	fma.rn.f32 	%f1244, %f1242, %f1238, %f1243;
	selp.f32 	%f1245, 0fBE2AAAA8, 0fBEFFFFFF, %p130;
	fma.rn.f32 	%f1246, %f1244, %f1238, %f1245;
	fma.rn.f32 	%f1247, %f1246, %f1240, %f1239;
	and.b32  	%r618, %r616, 2;
	setp.eq.s32 	%p131, %r618, 0;
	mov.f32 	%f1248, 0f00000000;
	sub.f32 	%f1249, %f1248, %f1247;
	selp.f32 	%f1250, %f1247, %f1249, %p131;
	add.f32 	%f1251, %f311, %f1250;
	mul.f32 	%f1252, %f1251, 0f3EF33333;
	fma.rn.f32 	%f318, %f6, %f1252, %f304;
	add.s32 	%r619, %r87, 3;
	cvt.rn.f32.u32 	%f1253, %r619;
	mul.f32 	%f1254, %f1253, 0f3A000000;
	mul.f32 	%f319, %f1254, 0f40C90FDB;
	mul.f32 	%f1255, %f319, 0f3F22F983;
	cvt.rni.s32.f32 	%r1132, %f1255;
	cvt.rn.f32.s32 	%f1256, %r1132;
	fma.rn.f32 	%f1257, %f1256, 0fBFC90FDA, %f319;
	fma.rn.f32 	%f1258, %f1256, 0fB3A22168, %f1257;
	fma.rn.f32 	%f2018, %f1256, 0fA7C234C5, %f1258;
	abs.f32 	%f321, %f319;
	setp.ltu.f32 	%p132, %f321, 0f47CE4780;
	@%p132 bra 	$L__BB2_186;
	setp.eq.f32 	%p133, %f321, 0f7F800000;
	@%p133 bra 	$L__BB2_185;
	mov.b32 	%r167, %f319;
	mov.b64 	%rd420, 0;
	mov.b32 	%r1129, 0;
	mov.u64 	%rd418, __cudart_i2opi_f;
	shl.b32 	%r622, %r167, 8;
	or.b32  	%r623, %r622, -2147483648;
	mov.u64 	%rd419, %rd3;
$L__BB2_181:
	.pragma "nounroll";
	ld.global.nc.u32 	%r621, [%rd418];
	mad.wide.u32 	%rd251, %r621, %r623, %rd420;
	shr.u64 	%rd420, %rd251, 32;
	st.local.u32 	[%rd419], %rd251;
	add.s32 	%r1129, %r1129, 1;
	add.s64 	%rd419, %rd419, 4;
	add.s64 	%rd418, %rd418, 4;
	setp.ne.s32 	%p134, %r1129, 6;
	@%p134 bra 	$L__BB2_181;
	shr.u32 	%r624, %r167, 23;
	st.local.u32 	[%rd3+24], %rd420;
	and.b32  	%r170, %r624, 31;
	add.s32 	%r625, %r624, -128;
	shr.u32 	%r626, %r625, 5;
	mul.wide.u32 	%rd252, %r626, 4;
	sub.s64 	%rd54, %rd3, %rd252;
	ld.local.u32 	%r1130, [%rd54+24];
	ld.local.u32 	%r1131, [%rd54+20];
	setp.eq.s32 	%p135, %r170, 0;
	@%p135 bra 	$L__BB2_184;
	shf.l.wrap.b32 	%r1130, %r1131, %r1130, %r170;
	ld.local.u32 	%r627, [%rd54+16];
	shf.l.wrap.b32 	%r1131, %r627, %r1131, %r170;
$L__BB2_184:
	shr.u32 	%r628, %r1130, 30;
	shf.l.wrap.b32 	%r629, %r1131, %r1130, 2;
	shl.b32 	%r630, %r1131, 2;
	shr.u32 	%r631, %r629, 31;
	add.s32 	%r1132, %r631, %r628;
	shr.s32 	%r632, %r629, 31;
	xor.b32  	%r633, %r632, %r629;
	xor.b32  	%r634, %r632, %r630;
	cvt.u64.u32 	%rd253, %r633;
	shl.b64 	%rd254, %rd253, 32;
	cvt.u64.u32 	%rd255, %r634;
	or.b64  	%rd256, %rd254, %rd255;
	cvt.rn.f64.s64 	%fd13, %rd256;
	mul.f64 	%fd14, %fd13, 0d3BF921FB54442D19;
	cvt.rn.f32.f64 	%f1259, %fd14;
	neg.f32 	%f1260, %f1259;
	setp.lt.s32 	%p136, %r629, 0;
	selp.f32 	%f2018, %f1260, %f1259, %p136;
	bra.uni 	$L__BB2_186;
$L__BB2_185:
	mov.f32 	%f1261, 0f00000000;
	mul.rn.f32 	%f2018, %f319, %f1261;
	mov.b32 	%r1132, 0;
$L__BB2_186:
	mul.rn.f32 	%f1262, %f2018, %f2018;
	and.b32  	%r636, %r1132, 1;
	setp.eq.b32 	%p137, %r636, 1;
	selp.f32 	%f1263, 0f3F800000, %f2018, %p137;
	fma.rn.f32 	%f1264, %f1262, %f1263, 0f00000000;
	fma.rn.f32 	%f1265, %f1262, 0f37CBAC00, 0fBAB607ED;
	selp.f32 	%f1266, %f1265, 0fB94D4153, %p137;
	selp.f32 	%f1267, 0f3D2AAABB, 0f3C0885E4, %p137;
	fma.rn.f32 	%f1268, %f1266, %f1262, %f1267;
	selp.f32 	%f1269, 0fBEFFFFFF, 0fBE2AAAA8, %p137;
	fma.rn.f32 	%f1270, %f1268, %f1262, %f1269;
	fma.rn.f32 	%f1271, %f1270, %f1264, %f1263;
	and.b32  	%r637, %r1132, 2;
	setp.eq.s32 	%p138, %r637, 0;
	mov.f32 	%f1272, 0f00000000;
	sub.f32 	%f1273, %f1272, %f1271;
	selp.f32 	%f325, %f1271, %f1273, %p138;
	mul.f32 	%f326, %f319, 0f3FCF1AA0;
	mul.f32 	%f1274, %f326, 0f3F22F983;
	cvt.rni.s32.f32 	%r1136, %f1274;
	cvt.rn.f32.s32 	%f1275, %r1136;
	fma.rn.f32 	%f1276, %f1275, 0fBFC90FDA, %f326;
	fma.rn.f32 	%f1277, %f1275, 0fB3A22168, %f1276;
	fma.rn.f32 	%f2019, %f1275, 0fA7C234C5, %f1277;
	abs.f32 	%f328, %f326;
	setp.ltu.f32 	%p139, %f328, 0f47CE4780;
	@%p139 bra 	$L__BB2_194;
	setp.eq.f32 	%p140, %f328, 0f7F800000;
	@%p140 bra 	$L__BB2_193;
	mov.b32 	%r180, %f326;
	mov.b64 	%rd423, 0;
	mov.b32 	%r1133, 0;
	mov.u64 	%rd421, __cudart_i2opi_f;
	shl.b32 	%r640, %r180, 8;
	or.b32  	%r641, %r640, -2147483648;
	mov.u64 	%rd422, %rd4;
$L__BB2_189:
	.pragma "nounroll";
	ld.global.nc.u32 	%r639, [%rd421];
	mad.wide.u32 	%rd259, %r639, %r641, %rd423;
	shr.u64 	%rd423, %rd259, 32;
	st.local.u32 	[%rd422], %rd259;
	add.s32 	%r1133, %r1133, 1;
	add.s64 	%rd422, %rd422, 4;
	add.s64 	%rd421, %rd421, 4;
	setp.ne.s32 	%p141, %r1133, 6;
	@%p141 bra 	$L__BB2_189;
	shr.u32 	%r642, %r180, 23;
	st.local.u32 	[%rd4+24], %rd423;
	and.b32  	%r183, %r642, 31;
	and.b32  	%r643, %r642, 224;
	add.s32 	%r644, %r643, -128;
	shr.u32 	%r645, %r644, 5;
	mul.wide.u32 	%rd260, %r645, 4;
	sub.s64 	%rd61, %rd4, %rd260;
	ld.local.u32 	%r1134, [%rd61+24];
	ld.local.u32 	%r1135, [%rd61+20];
	setp.eq.s32 	%p142, %r183, 0;
	@%p142 bra 	$L__BB2_192;
	shf.l.wrap.b32 	%r1134, %r1135, %r1134, %r183;
	ld.local.u32 	%r646, [%rd61+16];
	shf.l.wrap.b32 	%r1135, %r646, %r1135, %r183;
$L__BB2_192:
	shr.u32 	%r647, %r1134, 30;
	shf.l.wrap.b32 	%r648, %r1135, %r1134, 2;
	shl.b32 	%r649, %r1135, 2;
	shr.u32 	%r650, %r648, 31;
	add.s32 	%r1136, %r650, %r647;
	shr.s32 	%r651, %r648, 31;
	xor.b32  	%r652, %r651, %r648;
	xor.b32  	%r653, %r651, %r649;
	cvt.u64.u32 	%rd261, %r652;
	shl.b64 	%rd262, %rd261, 32;
	cvt.u64.u32 	%rd263, %r653;
	or.b64  	%rd264, %rd262, %rd263;
	cvt.rn.f64.s64 	%fd15, %rd264;
	mul.f64 	%fd16, %fd15, 0d3BF921FB54442D19;
	cvt.rn.f32.f64 	%f1278, %fd16;
	neg.f32 	%f1279, %f1278;
	setp.lt.s32 	%p143, %r648, 0;
	selp.f32 	%f2019, %f1279, %f1278, %p143;
	bra.uni 	$L__BB2_194;
$L__BB2_193:
	mov.f32 	%f1280, 0f00000000;
	mul.rn.f32 	%f2019, %f326, %f1280;
	mov.b32 	%r1136, 0;
$L__BB2_194:
	add.s32 	%r655, %r1136, 1;
	mul.rn.f32 	%f1281, %f2019, %f2019;
	and.b32  	%r656, %r1136, 1;
	setp.eq.b32 	%p144, %r656, 1;
	selp.f32 	%f1282, %f2019, 0f3F800000, %p144;
	fma.rn.f32 	%f1283, %f1281, %f1282, 0f00000000;
	fma.rn.f32 	%f1284, %f1281, 0f37CBAC00, 0fBAB607ED;
	selp.f32 	%f1285, 0fB94D4153, %f1284, %p144;
	selp.f32 	%f1286, 0f3C0885E4, 0f3D2AAABB, %p144;
	fma.rn.f32 	%f1287, %f1285, %f1281, %f1286;
	selp.f32 	%f1288, 0fBE2AAAA8, 0fBEFFFFFF, %p144;
	fma.rn.f32 	%f1289, %f1287, %f1281, %f1288;
	fma.rn.f32 	%f1290, %f1289, %f1283, %f1282;
	and.b32  	%r657, %r655, 2;
	setp.eq.s32 	%p145, %r657, 0;
	mov.f32 	%f1291, 0f00000000;
	sub.f32 	%f1292, %f1291, %f1290;
	selp.f32 	%f1293, %f1290, %f1292, %p145;
	add.f32 	%f1294, %f325, %f1293;
	mul.f32 	%f1295, %f1294, 0f3EF33333;
	fma.rn.f32 	%f332, %f7, %f1295, %f318;
	add.s32 	%r658, %r87, 4;
	cvt.rn.f32.u32 	%f1296, %r658;
	mul.f32 	%f1297, %f1296, 0f3A000000;
	mul.f32 	%f333, %f1297, 0f40C90FDB;
	mul.f32 	%f1298, %f333, 0f3F22F983;
	cvt.rni.s32.f32 	%r1140, %f1298;
	cvt.rn.f32.s32 	%f1299, %r1140;
	fma.rn.f32 	%f1300, %f1299, 0fBFC90FDA, %f333;
	fma.rn.f32 	%f1301, %f1299, 0fB3A22168, %f1300;
	fma.rn.f32 	%f2020, %f1299, 0fA7C234C5, %f1301;
	abs.f32 	%f335, %f333;
	setp.ltu.f32 	%p146, %f335, 0f47CE4780;
	@%p146 bra 	$L__BB2_202;
	setp.eq.f32 	%p147, %f335, 0f7F800000;
	@%p147 bra 	$L__BB2_201;
	mov.b32 	%r193, %f333;
	mov.b64 	%rd426, 0;
	mov.b32 	%r1137, 0;
	mov.u64 	%rd424, __cudart_i2opi_f;
	shl.b32 	%r661, %r193, 8;
	or.b32  	%r662, %r661, -2147483648;
	mov.u64 	%rd425, %rd3;
$L__BB2_197:
	.pragma "nounroll";
	ld.global.nc.u32 	%r660, [%rd424];
	mad.wide.u32 	%rd267, %r660, %r662, %rd426;
	shr.u64 	%rd426, %rd267, 32;
	st.local.u32 	[%rd425], %rd267;
	add.s32 	%r1137, %r1137, 1;
	add.s64 	%rd425, %rd425, 4;
	add.s64 	%rd424, %rd424, 4;
	setp.ne.s32 	%p148, %r1137, 6;
	@%p148 bra 	$L__BB2_197;
	shr.u32 	%r663, %r193, 23;
	st.local.u32 	[%rd3+24], %rd426;
	and.b32  	%r196, %r663, 31;
	add.s32 	%r664, %r663, -128;
	shr.u32 	%r665, %r664, 5;
	mul.wide.u32 	%rd268, %r665, 4;
	sub.s64 	%rd68, %rd3, %rd268;
	ld.local.u32 	%r1138, [%rd68+24];
	ld.local.u32 	%r1139, [%rd68+20];
	setp.eq.s32 	%p149, %r196, 0;
	@%p149 bra 	$L__BB2_200;
	shf.l.wrap.b32 	%r1138, %r1139, %r1138, %r196;
	ld.local.u32 	%r666, [%rd68+16];
	shf.l.wrap.b32 	%r1139, %r666, %r1139, %r196;
$L__BB2_200:
	shr.u32 	%r667, %r1138, 30;
	shf.l.wrap.b32 	%r668, %r1139, %r1138, 2;
	shl.b32 	%r669, %r1139, 2;
	shr.u32 	%r670, %r668, 31;
	add.s32 	%r1140, %r670, %r667;
	shr.s32 	%r671, %r668, 31;
	xor.b32  	%r672, %r671, %r668;
	xor.b32  	%r673, %r671, %r669;
	cvt.u64.u32 	%rd269, %r672;
	shl.b64 	%rd270, %rd269, 32;
	cvt.u64.u32 	%rd271, %r673;
	or.b64  	%rd272, %rd270, %rd271;
	cvt.rn.f64.s64 	%fd17, %rd272;
	mul.f64 	%fd18, %fd17, 0d3BF921FB54442D19;
	cvt.rn.f32.f64 	%f1302, %fd18;
	neg.f32 	%f1303, %f1302;
	setp.lt.s32 	%p150, %r668, 0;
	selp.f32 	%f2020, %f1303, %f1302, %p150;
	bra.uni 	$L__BB2_202;
$L__BB2_201:
	mov.f32 	%f1304, 0f00000000;
	mul.rn.f32 	%f2020, %f333, %f1304;
	mov.b32 	%r1140, 0;
$L__BB2_202:
	mul.rn.f32 	%f1305, %f2020, %f2020;
	and.b32  	%r675, %r1140, 1;
	setp.eq.b32 	%p151, %r675, 1;
	selp.f32 	%f1306, 0f3F800000, %f2020, %p151;
	fma.rn.f32 	%f1307, %f1305, %f1306, 0f00000000;
	fma.rn.f32 	%f1308, %f1305, 0f37CBAC00, 0fBAB607ED;
	selp.f32 	%f1309, %f1308, 0fB94D4153, %p151;
	selp.f32 	%f1310, 0f3D2AAABB, 0f3C0885E4, %p151;
	fma.rn.f32 	%f1311, %f1309, %f1305, %f1310;
	selp.f32 	%f1312, 0fBEFFFFFF, 0fBE2AAAA8, %p151;
	fma.rn.f32 	%f1313, %f1311, %f1305, %f1312;
	fma.rn.f32 	%f1314, %f1313, %f1307, %f1306;
	and.b32  	%r676, %r1140, 2;
	setp.eq.s32 	%p152, %r676, 0;
	mov.f32 	%f1315, 0f00000000;
	sub.f32 	%f1316, %f1315, %f1314;
	selp.f32 	%f339, %f1314, %f1316, %p152;
	mul.f32 	%f340, %f333, 0f3FCF1AA0;
	mul.f32 	%f1317, %f340, 0f3F22F983;
	cvt.rni.s32.f32 	%r1144, %f1317;
	cvt.rn.f32.s32 	%f1318, %r1144;
	fma.rn.f32 	%f1319, %f1318, 0fBFC90FDA, %f340;
	fma.rn.f32 	%f1320, %f1318, 0fB3A22168, %f1319;
	fma.rn.f32 	%f2021, %f1318, 0fA7C234C5, %f1320;
	abs.f32 	%f342, %f340;
	setp.ltu.f32 	%p153, %f342, 0f47CE4780;
	@%p153 bra 	$L__BB2_210;
	setp.eq.f32 	%p154, %f342, 0f7F800000;
	@%p154 bra 	$L__BB2_209;
	mov.b32 	%r206, %f340;
	mov.b64 	%rd429, 0;
	mov.b32 	%r1141, 0;
	mov.u64 	%rd427, __cudart_i2opi_f;
	shl.b32 	%r679, %r206, 8;
	or.b32  	%r680, %r679, -2147483648;
	mov.u64 	%rd428, %rd4;
$L__BB2_205:
	.pragma "nounroll";
	ld.global.nc.u32 	%r678, [%rd427];
	mad.wide.u32 	%rd275, %r678, %r680, %rd429;
	shr.u64 	%rd429, %rd275, 32;
	st.local.u32 	[%rd428], %rd275;
	add.s32 	%r1141, %r1141, 1;
	add.s64 	%rd428, %rd428, 4;
	add.s64 	%rd427, %rd427, 4;
	setp.ne.s32 	%p155, %r1141, 6;
	@%p155 bra 	$L__BB2_205;
	shr.u32 	%r681, %r206, 23;
	st.local.u32 	[%rd4+24], %rd429;
	and.b32  	%r209, %r681, 31;
	and.b32  	%r682, %r681, 224;
	add.s32 	%r683, %r682, -128;
	shr.u32 	%r684, %r683, 5;
	mul.wide.u32 	%rd276, %r684, 4;
	sub.s64 	%rd75, %rd4, %rd276;
	ld.local.u32 	%r1142, [%rd75+24];
	ld.local.u32 	%r1143, [%rd75+20];
	setp.eq.s32 	%p156, %r209, 0;
	@%p156 bra 	$L__BB2_208;
	shf.l.wrap.b32 	%r1142, %r1143, %r1142, %r209;
	ld.local.u32 	%r685, [%rd75+16];
	shf.l.wrap.b32 	%r1143, %r685, %r1143, %r209;
$L__BB2_208:
	shr.u32 	%r686, %r1142, 30;
	shf.l.wrap.b32 	%r687, %r1143, %r1142, 2;
	shl.b32 	%r688, %r1143, 2;
	shr.u32 	%r689, %r687, 31;
	add.s32 	%r1144, %r689, %r686;
	shr.s32 	%r690, %r687, 31;
	xor.b32  	%r691, %r690, %r687;
	xor.b32  	%r692, %r690, %r688;
	cvt.u64.u32 	%rd277, %r691;
	shl.b64 	%rd278, %rd277, 32;
	cvt.u64.u32 	%rd279, %r692;
	or.b64  	%rd280, %rd278, %rd279;
	cvt.rn.f64.s64 	%fd19, %rd280;
	mul.f64 	%fd20, %fd19, 0d3BF921FB54442D19;
	cvt.rn.f32.f64 	%f1321, %fd20;
	neg.f32 	%f1322, %f1321;
	setp.lt.s32 	%p157, %r687, 0;
	selp.f32 	%f2021, %f1322, %f1321, %p157;
	bra.uni 	$L__BB2_210;
$L__BB2_209:
	mov.f32 	%f1323, 0f00000000;
	mul.rn.f32 	%f2021, %f340, %f1323;
	mov.b32 	%r1144, 0;
$L__BB2_210:
	add.s32 	%r694, %r1144, 1;
	mul.rn.f32 	%f1324, %f2021, %f2021;
	and.b32  	%r695, %r1144, 1;
	setp.eq.b32 	%p158, %r695, 1;
	selp.f32 	%f1325, %f2021, 0f3F800000, %p158;
	fma.rn.f32 	%f1326, %f1324, %f1325, 0f00000000;
	fma.rn.f32 	%f1327, %f1324, 0f37CBAC00, 0fBAB607ED;
	selp.f32 	%f1328, 0fB94D4153, %f1327, %p158;
	selp.f32 	%f1329, 0f3C0885E4, 0f3D2AAABB, %p158;
	fma.rn.f32 	%f1330, %f1328, %f1324, %f1329;
	selp.f32 	%f1331, 0fBE2AAAA8, 0fBEFFFFFF, %p158;
	fma.rn.f32 	%f1332, %f1330, %f1324, %f1331;
	fma.rn.f32 	%f1333, %f1332, %f1326, %f1325;
	and.b32  	%r696, %r694, 2;
	setp.eq.s32 	%p159, %r696, 0;
	mov.f32 	%f1334, 0f00000000;
	sub.f32 	%f1335, %f1334, %f1333;
	selp.f32 	%f1336, %f1333, %f1335, %p159;
	add.f32 	%f1337, %f339, %f1336;
	mul.f32 	%f1338, %f1337, 0f3EF33333;
	fma.rn.f32 	%f346, %f8, %f1338, %f332;
	add.s32 	%r697, %r87, 5;
	cvt.rn.f32.u32 	%f1339, %r697;
	mul.f32 	%f1340, %f1339, 0f3A000000;
	mul.f32 	%f347, %f1340, 0f40C90FDB;
	mul.f32 	%f1341, %f347, 0f3F22F983;
	cvt.rni.s32.f32 	%r1148, %f1341;
	cvt.rn.f32.s32 	%f1342, %r1148;
	fma.rn.f32 	%f1343, %f1342, 0fBFC90FDA, %f347;
	fma.rn.f32 	%f1344, %f1342, 0fB3A22168, %f1343;
	fma.rn.f32 	%f2022, %f1342, 0fA7C234C5, %f1344;
	abs.f32 	%f349, %f347;
	setp.ltu.f32 	%p160, %f349, 0f47CE4780;
	@%p160 bra 	$L__BB2_218;
	setp.eq.f32 	%p161, %f349, 0f7F800000;
	@%p161 bra 	$L__BB2_217;
	mov.b32 	%r219, %f347;
	mov.b64 	%rd432, 0;
	mov.b32 	%r1145, 0;
	mov.u64 	%rd430, __cudart_i2opi_f;
	shl.b32 	%r700, %r219, 8;
	or.b32  	%r701, %r700, -2147483648;
	mov.u64 	%rd431, %rd3;
$L__BB2_213:
	.pragma "nounroll";
	ld.global.nc.u32 	%r699, [%rd430];
	mad.wide.u32 	%rd283, %r699, %r701, %rd432;
	shr.u64 	%rd432, %rd283, 32;
	st.local.u32 	[%rd431], %rd283;
	add.s32 	%r1145, %r1145, 1;
	add.s64 	%rd431, %rd431, 4;
	add.s64 	%rd430, %rd430, 4;
	setp.ne.s32 	%p162, %r1145, 6;
	@%p162 bra 	$L__BB2_213;
	shr.u32 	%r702, %r219, 23;
	st.local.u32 	[%rd3+24], %rd432;
	and.b32  	%r222, %r702, 31;
	add.s32 	%r703, %r702, -128;
	shr.u32 	%r704, %r703, 5;
	mul.wide.u32 	%rd284, %r704, 4;
	sub.s64 	%rd82, %rd3, %rd284;
	ld.local.u32 	%r1146, [%rd82+24];
	ld.local.u32 	%r1147, [%rd82+20];
	setp.eq.s32 	%p163, %r222, 0;
	@%p163 bra 	$L__BB2_216;
	shf.l.wrap.b32 	%r1146, %r1147, %r1146, %r222;
	ld.local.u32 	%r705, [%rd82+16];
	shf.l.wrap.b32 	%r1147, %r705, %r1147, %r222;
$L__BB2_216:
	shr.u32 	%r706, %r1146, 30;
	shf.l.wrap.b32 	%r707, %r1147, %r1146, 2;
	shl.b32 	%r708, %r1147, 2;
	shr.u32 	%r709, %r707, 31;
	add.s32 	%r1148, %r709, %r706;
	shr.s32 	%r710, %r707, 31;
	xor.b32  	%r711, %r710, %r707;
	xor.b32  	%r712, %r710, %r708;
	cvt.u64.u32 	%rd285, %r711;
	shl.b64 	%rd286, %rd285, 32;
	cvt.u64.u32 	%rd287, %r712;
	or.b64  	%rd288, %rd286, %rd287;
	cvt.rn.f64.s64 	%fd21, %rd288;
	mul.f64 	%fd22, %fd21, 0d3BF921FB54442D19;
	cvt.rn.f32.f64 	%f1345, %fd22;
	neg.f32 	%f1346, %f1345;
	setp.lt.s32 	%p164, %r707, 0;
	selp.f32 	%f2022, %f1346, %f1345, %p164;
	bra.uni 	$L__BB2_218;
$L__BB2_217:
	mov.f32 	%f1347, 0f00000000;
	mul.rn.f32 	%f2022, %f347, %f1347;
	mov.b32 	%r1148, 0;
$L__BB2_218:
	mul.rn.f32 	%f1348, %f2022, %f2022;
	and.b32  	%r714, %r1148, 1;
	setp.eq.b32 	%p165, %r714, 1;
	selp.f32 	%f1349, 0f3F800000, %f2022, %p165;
	fma.rn.f32 	%f1350, %f1348, %f1349, 0f00000000;
	fma.rn.f32 	%f1351, %f1348, 0f37CBAC00, 0fBAB607ED;
	selp.f32 	%f1352, %f1351, 0fB94D4153, %p165;
	selp.f32 	%f1353, 0f3D2AAABB, 0f3C0885E4, %p165;
	fma.rn.f32 	%f1354, %f1352, %f1348, %f1353;
	selp.f32 	%f1355, 0fBEFFFFFF, 0fBE2AAAA8, %p165;
	fma.rn.f32 	%f1356, %f1354, %f1348, %f1355;
	fma.rn.f32 	%f1357, %f1356, %f1350, %f1349;
	and.b32  	%r715, %r1148, 2;
	setp.eq.s32 	%p166, %r715, 0;
	mov.f32 	%f1358, 0f00000000;
	sub.f32 	%f1359, %f1358, %f1357;
	selp.f32 	%f353, %f1357, %f1359, %p166;
	mul.f32 	%f354, %f347, 0f3FCF1AA0;
	mul.f32 	%f1360, %f354, 0f3F22F983;
	cvt.rni.s32.f32 	%r1152, %f1360;
	cvt.rn.f32.s32 	%f1361, %r1152;
	fma.rn.f32 	%f1362, %f1361, 0fBFC90FDA, %f354;
	fma.rn.f32 	%f1363, %f1361, 0fB3A22168, %f1362;
	fma.rn.f32 	%f2023, %f1361, 0fA7C234C5, %f1363;
	abs.f32 	%f356, %f354;
	setp.ltu.f32 	%p167, %f356, 0f47CE4780;
	@%p167 bra 	$L__BB2_226;
	setp.eq.f32 	%p168, %f356, 0f7F800000;
	@%p168 bra 	$L__BB2_225;
	mov.b32 	%r232, %f354;
	mov.b64 	%rd435, 0;
	mov.b32 	%r1149, 0;
	mov.u64 	%rd433, __cudart_i2opi_f;
	shl.b32 	%r718, %r232, 8;
	or.b32  	%r719, %r718, -2147483648;
	mov.u64 	%rd434, %rd4;
$L__BB2_221:
	.pragma "nounroll";
	ld.global.nc.u32 	%r717, [%rd433];
	mad.wide.u32 	%rd291, %r717, %r719, %rd435;
	shr.u64 	%rd435, %rd291, 32;
	st.local.u32 	[%rd434], %rd291;
	add.s32 	%r1149, %r1149, 1;
	add.s64 	%rd434, %rd434, 4;
	add.s64 	%rd433, %rd433, 4;
	setp.ne.s32 	%p169, %r1149, 6;
	@%p169 bra 	$L__BB2_221;
	shr.u32 	%r720, %r232, 23;
	st.local.u32 	[%rd4+24], %rd435;
	and.b32  	%r235, %r720, 31;
	and.b32  	%r721, %r720, 224;
	add.s32 	%r722, %r721, -128;
	shr.u32 	%r723, %r722, 5;
	mul.wide.u32 	%rd292, %r723, 4;
	sub.s64 	%rd89, %rd4, %rd292;
	ld.local.u32 	%r1150, [%rd89+24];
	ld.local.u32 	%r1151, [%rd89+20];
	setp.eq.s32 	%p170, %r235, 0;
	@%p170 bra 	$L__BB2_224;
	shf.l.wrap.b32 	%r1150, %r1151, %r1150, %r235;
	ld.local.u32 	%r724, [%rd89+16];
	shf.l.wrap.b32 	%r1151, %r724, %r1151, %r235;
$L__BB2_224:
	shr.u32 	%r725, %r1150, 30;
	shf.l.wrap.b32 	%r726, %r1151, %r1150, 2;
	shl.b32 	%r727, %r1151, 2;
	shr.u32 	%r728, %r726, 31;
	add.s32 	%r1152, %r728, %r725;
	shr.s32 	%r729, %r726, 31;
	xor.b32  	%r730, %r729, %r726;
	xor.b32  	%r731, %r729, %r727;
	cvt.u64.u32 	%rd293, %r730;
	shl.b64 	%rd294, %rd293, 32;
	cvt.u64.u32 	%rd295, %r731;
	or.b64  	%rd296, %rd294, %rd295;
	cvt.rn.f64.s64 	%fd23, %rd296;
	mul.f64 	%fd24, %fd23, 0d3BF921FB54442D19;
	cvt.rn.f32.f64 	%f1364, %fd24;
	neg.f32 	%f1365, %f1364;
	setp.lt.s32 	%p171, %r726, 0;
	selp.f32 	%f2023, %f1365, %f1364, %p171;
	bra.uni 	$L__BB2_226;
$L__BB2_225:
	mov.f32 	%f1366, 0f00000000;
	mul.rn.f32 	%f2023, %f354, %f1366;
	mov.b32 	%r1152, 0;
$L__BB2_226:
	add.s32 	%r733, %r1152, 1;
	mul.rn.f32 	%f1367, %f2023, %f2023;
	and.b32  	%r734, %r1152, 1;
	setp.eq.b32 	%p172, %r734, 1;
	selp.f32 	%f1368, %f2023, 0f3F800000, %p172;
	fma.rn.f32 	%f1369, %f1367, %f1368, 0f00000000;
	fma.rn.f32 	%f1370, %f1367, 0f37CBAC00, 0fBAB607ED;
	selp.f32 	%f1371, 0fB94D4153, %f1370, %p172;
	selp.f32 	%f1372, 0f3C0885E4, 0f3D2AAABB, %p172;
	fma.rn.f32 	%f1373, %f1371, %f1367, %f1372;
	selp.f32 	%f1374, 0fBE2AAAA8, 0fBEFFFFFF, %p172;
	fma.rn.f32 	%f1375, %f1373, %f1367, %f1374;
	fma.rn.f32 	%f1376, %f1375, %f1369, %f1368;
	and.b32  	%r735, %r733, 2;
	setp.eq.s32 	%p173, %r735, 0;
	mov.f32 	%f1377, 0f00000000;
	sub.f32 	%f1378, %f1377, %f1376;
	selp.f32 	%f1379, %f1376, %f1378, %p173;
	add.f32 	%f1380, %f353, %f1379;
	mul.f32 	%f1381, %f1380, 0f3EF33333;
	fma.rn.f32 	%f360, %f9, %f1381, %f346;
	add.s32 	%r736, %r87, 6;
	cvt.rn.f32.u32 	%f1382, %r736;
	mul.f32 	%f1383, %f1382, 0f3A000000;
	mul.f32 	%f361, %f1383, 0f40C90FDB;
	mul.f32 	%f1384, %f361, 0f3F22F983;
	cvt.rni.s32.f32 	%r1156, %f1384;
	cvt.rn.f32.s32 	%f1385, %r1156;
	fma.rn.f32 	%f1386, %f1385, 0fBFC90FDA, %f361;
	fma.rn.f32 	%f1387, %f1385, 0fB3A22168, %f1386;
	fma.rn.f32 	%f2024, %f1385, 0fA7C234C5, %f1387;
	abs.f32 	%f363, %f361;
	setp.ltu.f32 	%p174, %f363, 0f47CE4780;
	@%p174 bra 	$L__BB2_234;
	setp.eq.f32 	%p175, %f363, 0f7F800000;
	@%p175 bra 	$L__BB2_233;
	mov.b32 	%r245, %f361;
	shl.b32 	%r738, %r245, 8;
	or.b32  	%r246, %r738, -2147483648;
	mov.b64 	%rd438, 0;
	mov.b32 	%r1153, 0;
	mov.u64 	%rd436, __cudart_i2opi_f;
	mov.u64 	%rd437, %rd3;
$L__BB2_229:
	.pragma "nounroll";
	ld.global.nc.u32 	%r739, [%rd436];
	mad.wide.u32 	%rd299, %r739, %r246, %rd438;
	shr.u64 	%rd438, %rd299, 32;
	st.local.u32 	[%rd437], %rd299;
	add.s32 	%r1153, %r1153, 1;
	add.s64 	%rd437, %rd437, 4;
	add.s64 	%rd436, %rd436, 4;
	setp.ne.s32 	%p176, %r1153, 6;
	@%p176 bra 	$L__BB2_229;
	shr.u32 	%r740, %r245, 23;
	st.local.u32 	[%rd3+24], %rd438;
	and.b32  	%r249, %r740, 31;
	add.s32 	%r741, %r740, -128;
	shr.u32 	%r742, %r741, 5;
	mul.wide.u32 	%rd300, %r742, 4;
	sub.s64 	%rd96, %rd3, %rd300;
	ld.local.u32 	%r1154, [%rd96+24];
	ld.local.u32 	%r1155, [%rd96+20];
	setp.eq.s32 	%p177, %r249, 0;
	@%p177 bra 	$L__BB2_232;
	shf.l.wrap.b32 	%r1154, %r1155, %r1154, %r249;
	ld.local.u32 	%r743, [%rd96+16];
	shf.l.wrap.b32 	%r1155, %r743, %r1155, %r249;
$L__BB2_232:
	shr.u32 	%r744, %r1154, 30;
	shf.l.wrap.b32 	%r745, %r1155, %r1154, 2;
	shl.b32 	%r746, %r1155, 2;
	shr.u32 	%r747, %r745, 31;
	add.s32 	%r1156, %r747, %r744;
	shr.s32 	%r748, %r745, 31;
	xor.b32  	%r749, %r748, %r745;
	xor.b32  	%r750, %r748, %r746;
	cvt.u64.u32 	%rd301, %r749;
	shl.b64 	%rd302, %rd301, 32;
	cvt.u64.u32 	%rd303, %r750;
	or.b64  	%rd304, %rd302, %rd303;
	cvt.rn.f64.s64 	%fd25, %rd304;
	mul.f64 	%fd26, %fd25, 0d3BF921FB54442D19;
	cvt.rn.f32.f64 	%f1388, %fd26;
	neg.f32 	%f1389, %f1388;
	setp.lt.s32 	%p178, %r745, 0;
	selp.f32 	%f2024, %f1389, %f1388, %p178;
	bra.uni 	$L__BB2_234;
$L__BB2_233:
	mov.f32 	%f1390, 0f00000000;
	mul.rn.f32 	%f2024, %f361, %f1390;
	mov.b32 	%r1156, 0;
$L__BB2_234:
	mul.rn.f32 	%f1391, %f2024, %f2024;
	and.b32  	%r752, %r1156, 1;
	setp.eq.b32 	%p179, %r752, 1;
	selp.f32 	%f1392, 0f3F800000, %f2024, %p179;
	fma.rn.f32 	%f1393, %f1391, %f1392, 0f00000000;
	fma.rn.f32 	%f1394, %f1391, 0f37CBAC00, 0fBAB607ED;
	selp.f32 	%f1395, %f1394, 0fB94D4153, %p179;
	selp.f32 	%f1396, 0f3D2AAABB, 0f3C0885E4, %p179;
	fma.rn.f32 	%f1397, %f1395, %f1391, %f1396;
	selp.f32 	%f1398, 0fBEFFFFFF, 0fBE2AAAA8, %p179;
	fma.rn.f32 	%f1399, %f1397, %f1391, %f1398;
	fma.rn.f32 	%f1400, %f1399, %f1393, %f1392;
	and.b32  	%r753, %r1156, 2;
	setp.eq.s32 	%p180, %r753, 0;
	mov.f32 	%f1401, 0f00000000;
	sub.f32 	%f1402, %f1401, %f1400;
	selp.f32 	%f367, %f1400, %f1402, %p180;
	mul.f32 	%f368, %f361, 0f3FCF1AA0;
	mul.f32 	%f1403, %f368, 0f3F22F983;
	cvt.rni.s32.f32 	%r1160, %f1403;
	cvt.rn.f32.s32 	%f1404, %r1160;
	fma.rn.f32 	%f1405, %f1404, 0fBFC90FDA, %f368;
	fma.rn.f32 	%f1406, %f1404, 0fB3A22168, %f1405;
	fma.rn.f32 	%f2025, %f1404, 0fA7C234C5, %f1406;
	abs.f32 	%f370, %f368;
	setp.ltu.f32 	%p181, %f370, 0f47CE4780;
	@%p181 bra 	$L__BB2_242;
	setp.eq.f32 	%p182, %f370, 0f7F800000;
	@%p182 bra 	$L__BB2_241;
	mov.b32 	%r259, %f368;
	shl.b32 	%r755, %r259, 8;
	or.b32  	%r260, %r755, -2147483648;
	mov.b64 	%rd441, 0;
	mov.b32 	%r1157, 0;
	mov.u64 	%rd439, __cudart_i2opi_f;
	mov.u64 	%rd440, %rd4;
$L__BB2_237:
	.pragma "nounroll";
	ld.global.nc.u32 	%r756, [%rd439];
	mad.wide.u32 	%rd307, %r756, %r260, %rd441;
	shr.u64 	%rd441, %rd307, 32;
	st.local.u32 	[%rd440], %rd307;
	add.s32 	%r1157, %r1157, 1;
	add.s64 	%rd440, %rd440, 4;
	add.s64 	%rd439, %rd439, 4;
	setp.ne.s32 	%p183, %r1157, 6;
	@%p183 bra 	$L__BB2_237;
	shr.u32 	%r757, %r259, 23;
	st.local.u32 	[%rd4+24], %rd441;
	and.b32  	%r263, %r757, 31;
	and.b32  	%r758, %r757, 224;
	add.s32 	%r759, %r758, -128;
	shr.u32 	%r760, %r759, 5;
	mul.wide.u32 	%rd308, %r760, 4;
	sub.s64 	%rd103, %rd4, %rd308;
	ld.local.u32 	%r1158, [%rd103+24];
	ld.local.u32 	%r1159, [%rd103+20];
	setp.eq.s32 	%p184, %r263, 0;
	@%p184 bra 	$L__BB2_240;
	shf.l.wrap.b32 	%r1158, %r1159, %r1158, %r263;
	ld.local.u32 	%r761, [%rd103+16];
	shf.l.wrap.b32 	%r1159, %r761, %r1159, %r263;
$L__BB2_240:
	shr.u32 	%r762, %r1158, 30;
	shf.l.wrap.b32 	%r763, %r1159, %r1158, 2;
	shl.b32 	%r764, %r1159, 2;
	shr.u32 	%r765, %r763, 31;
	add.s32 	%r1160, %r765, %r762;
	shr.s32 	%r766, %r763, 31;
	xor.b32  	%r767, %r766, %r763;
	xor.b32  	%r768, %r766, %r764;
	cvt.u64.u32 	%rd309, %r767;
	shl.b64 	%rd310, %rd309, 32;
	cvt.u64.u32 	%rd311, %r768;
	or.b64  	%rd312, %rd310, %rd311;
	cvt.rn.f64.s64 	%fd27, %rd312;
	mul.f64 	%fd28, %fd27, 0d3BF921FB54442D19;
	cvt.rn.f32.f64 	%f1407, %fd28;
	neg.f32 	%f1408, %f1407;
	setp.lt.s32 	%p185, %r763, 0;
	selp.f32 	%f2025, %f1408, %f1407, %p185;
	bra.uni 	$L__BB2_242;
$L__BB2_241:
	mov.f32 	%f1409, 0f00000000;
	mul.rn.f32 	%f2025, %f368, %f1409;
	mov.b32 	%r1160, 0;
$L__BB2_242:
	add.s32 	%r770, %r1160, 1;
	mul.rn.f32 	%f1410, %f2025, %f2025;
	and.b32  	%r771, %r1160, 1;
	setp.eq.b32 	%p186, %r771, 1;
	selp.f32 	%f1411, %f2025, 0f3F800000, %p186;
	fma.rn.f32 	%f1412, %f1410, %f1411, 0f00000000;
	fma.rn.f32 	%f1413, %f1410, 0f37CBAC00, 0fBAB607ED;
	selp.f32 	%f1414, 0fB94D4153, %f1413, %p186;
	selp.f32 	%f1415, 0f3C0885E4, 0f3D2AAABB, %p186;
	fma.rn.f32 	%f1416, %f1414, %f1410, %f1415;
	selp.f32 	%f1417, 0fBE2AAAA8, 0fBEFFFFFF, %p186;
	fma.rn.f32 	%f1418, %f1416, %f1410, %f1417;
	fma.rn.f32 	%f1419, %f1418, %f1412, %f1411;
	and.b32  	%r772, %r770, 2;
	setp.eq.s32 	%p187, %r772, 0;
	mov.f32 	%f1420, 0f00000000;
	sub.f32 	%f1421, %f1420, %f1419;
	selp.f32 	%f1422, %f1419, %f1421, %p187;
	add.f32 	%f1423, %f367, %f1422;
	mul.f32 	%f1424, %f1423, 0f3EF33333;
	div.rn.f32 	%f1425, %f10, 0f42480000;
	fma.rn.f32 	%f374, %f1425, %f1424, %f360;
	add.s32 	%r773, %r87, 7;
	cvt.rn.f32.u32 	%f1426, %r773;
	mul.f32 	%f1427, %f1426, 0f3A000000;
	mul.f32 	%f375, %f1427, 0f40C90FDB;
	mul.f32 	%f1428, %f375, 0f3F22F983;
	cvt.rni.s32.f32 	%r1164, %f1428;
	cvt.rn.f32.s32 	%f1429, %r1164;
	fma.rn.f32 	%f1430, %f1429, 0fBFC90FDA, %f375;
	fma.rn.f32 	%f1431, %f1429, 0fB3A22168, %f1430;
	fma.rn.f32 	%f2026, %f1429, 0fA7C234C5, %f1431;
	abs.f32 	%f377, %f375;
	setp.ltu.f32 	%p188, %f377, 0f47CE4780;
	@%p188 bra 	$L__BB2_250;
	setp.eq.f32 	%p189, %f377, 0f7F800000;
	@%p189 bra 	$L__BB2_249;
	mov.b32 	%r273, %f375;
	shl.b32 	%r775, %r273, 8;
	or.b32  	%r274, %r775, -2147483648;
	mov.b64 	%rd444, 0;
	mov.b32 	%r1161, 0;
	mov.u64 	%rd442, __cudart_i2opi_f;
	mov.u64 	%rd443, %rd3;
$L__BB2_245:
	.pragma "nounroll";
	ld.global.nc.u32 	%r776, [%rd442];
	mad.wide.u32 	%rd315, %r776, %r274, %rd444;
	shr.u64 	%rd444, %rd315, 32;
	st.local.u32 	[%rd443], %rd315;
	add.s32 	%r1161, %r1161, 1;
	add.s64 	%rd443, %rd443, 4;
	add.s64 	%rd442, %rd442, 4;
	setp.ne.s32 	%p190, %r1161, 6;
	@%p190 bra 	$L__BB2_245;
	shr.u32 	%r777, %r273, 23;
	st.local.u32 	[%rd3+24], %rd444;
	and.b32  	%r277, %r777, 31;
	add.s32 	%r778, %r777, -128;
	shr.u32 	%r779, %r778, 5;
	mul.wide.u32 	%rd316, %r779, 4;
	sub.s64 	%rd110, %rd3, %rd316;
	ld.local.u32 	%r1162, [%rd110+24];
	ld.local.u32 	%r1163, [%rd110+20];
	setp.eq.s32 	%p191, %r277, 0;
	@%p191 bra 	$L__BB2_248;
	shf.l.wrap.b32 	%r1162, %r1163, %r1162, %r277;
	ld.local.u32 	%r780, [%rd110+16];
	shf.l.wrap.b32 	%r1163, %r780, %r1163, %r277;
$L__BB2_248:
	shr.u32 	%r781, %r1162, 30;
	shf.l.wrap.b32 	%r782, %r1163, %r1162, 2;
	shl.b32 	%r783, %r1163, 2;
	shr.u32 	%r784, %r782, 31;
	add.s32 	%r1164, %r784, %r781;
	shr.s32 	%r785, %r782, 31;
	xor.b32  	%r786, %r785, %r782;
	xor.b32  	%r787, %r785, %r783;
	cvt.u64.u32 	%rd317, %r786;
	shl.b64 	%rd318, %rd317, 32;
	cvt.u64.u32 	%rd319, %r787;
	or.b64  	%rd320, %rd318, %rd319;
	cvt.rn.f64.s64 	%fd29, %rd320;
	mul.f64 	%fd30, %fd29, 0d3BF921FB54442D19;
	cvt.rn.f32.f64 	%f1432, %fd30;
	neg.f32 	%f1433, %f1432;
	setp.lt.s32 	%p192, %r782, 0;
	selp.f32 	%f2026, %f1433, %f1432, %p192;
	bra.uni 	$L__BB2_250;
$L__BB2_249:
	mov.f32 	%f1434, 0f00000000;
	mul.rn.f32 	%f2026, %f375, %f1434;
	mov.b32 	%r1164, 0;
$L__BB2_250:
	mul.rn.f32 	%f1435, %f2026, %f2026;
	and.b32  	%r789, %r1164, 1;
	setp.eq.b32 	%p193, %r789, 1;
	selp.f32 	%f1436, 0f3F800000, %f2026, %p193;
	fma.rn.f32 	%f1437, %f1435, %f1436, 0f00000000;
	fma.rn.f32 	%f1438, %f1435, 0f37CBAC00, 0fBAB607ED;
	selp.f32 	%f1439, %f1438, 0fB94D4153, %p193;
	selp.f32 	%f1440, 0f3D2AAABB, 0f3C0885E4, %p193;
	fma.rn.f32 	%f1441, %f1439, %f1435, %f1440;
	selp.f32 	%f1442, 0fBEFFFFFF, 0fBE2AAAA8, %p193;
	fma.rn.f32 	%f1443, %f1441, %f1435, %f1442;
	fma.rn.f32 	%f1444, %f1443, %f1437, %f1436;
	and.b32  	%r790, %r1164, 2;
	setp.eq.s32 	%p194, %r790, 0;
	mov.f32 	%f1445, 0f00000000;
	sub.f32 	%f1446, %f1445, %f1444;
	selp.f32 	%f381, %f1444, %f1446, %p194;
	mul.f32 	%f382, %f375, 0f3FCF1AA0;
	mul.f32 	%f1447, %f382, 0f3F22F983;
	cvt.rni.s32.f32 	%r1168, %f1447;
	cvt.rn.f32.s32 	%f1448, %r1168;
	fma.rn.f32 	%f1449, %f1448, 0fBFC90FDA, %f382;
	fma.rn.f32 	%f1450, %f1448, 0fB3A22168, %f1449;
	fma.rn.f32 	%f2027, %f1448, 0fA7C234C5, %f1450;
	abs.f32 	%f384, %f382;
	setp.ltu.f32 	%p195, %f384, 0f47CE4780;
	@%p195 bra 	$L__BB2_258;
	setp.eq.f32 	%p196, %f384, 0f7F800000;
	@%p196 bra 	$L__BB2_257;
	mov.b32 	%r287, %f382;
	shl.b32 	%r792, %r287, 8;
	or.b32  	%r288, %r792, -2147483648;
	mov.b64 	%rd447, 0;
	mov.b32 	%r1165, 0;
	mov.u64 	%rd445, __cudart_i2opi_f;
	mov.u64 	%rd446, %rd4;
$L__BB2_253:
	.pragma "nounroll";
	ld.global.nc.u32 	%r793, [%rd445];
	mad.wide.u32 	%rd323, %r793, %r288, %rd447;
	shr.u64 	%rd447, %rd323, 32;
	st.local.u32 	[%rd446], %rd323;
	add.s32 	%r1165, %r1165, 1;
	add.s64 	%rd446, %rd446, 4;
	add.s64 	%rd445, %rd445, 4;
	setp.ne.s32 	%p197, %r1165, 6;
	@%p197 bra 	$L__BB2_253;
	shr.u32 	%r794, %r287, 23;
	st.local.u32 	[%rd4+24], %rd447;
	and.b32  	%r291, %r794, 31;
	and.b32  	%r795, %r794, 224;
	add.s32 	%r796, %r795, -128;
	shr.u32 	%r797, %r796, 5;
	mul.wide.u32 	%rd324, %r797, 4;
	sub.s64 	%rd117, %rd4, %rd324;
	ld.local.u32 	%r1166, [%rd117+24];
	ld.local.u32 	%r1167, [%rd117+20];
	setp.eq.s32 	%p198, %r291, 0;
	@%p198 bra 	$L__BB2_256;
	shf.l.wrap.b32 	%r1166, %r1167, %r1166, %r291;
	ld.local.u32 	%r798, [%rd117+16];
	shf.l.wrap.b32 	%r1167, %r798, %r1167, %r291;
$L__BB2_256:
	shr.u32 	%r799, %r1166, 30;
	shf.l.wrap.b32 	%r800, %r1167, %r1166, 2;
	shl.b32 	%r801, %r1167, 2;
	shr.u32 	%r802, %r800, 31;
	add.s32 	%r1168, %r802, %r799;
	shr.s32 	%r803, %r800, 31;
	xor.b32  	%r804, %r803, %r800;
	xor.b32  	%r805, %r803, %r801;
	cvt.u64.u32 	%rd325, %r804;
	shl.b64 	%rd326, %rd325, 32;
	cvt.u64.u32 	%rd327, %r805;
	or.b64  	%rd328, %rd326, %rd327;
	cvt.rn.f64.s64 	%fd31, %rd328;
	mul.f64 	%fd32, %fd31, 0d3BF921FB54442D19;
	cvt.rn.f32.f64 	%f1451, %fd32;
	neg.f32 	%f1452, %f1451;
	setp.lt.s32 	%p199, %r800, 0;
	selp.f32 	%f2027, %f1452, %f1451, %p199;
	bra.uni 	$L__BB2_258;
$L__BB2_257:
	mov.f32 	%f1453, 0f00000000;
	mul.rn.f32 	%f2027, %f382, %f1453;
	mov.b32 	%r1168, 0;
$L__BB2_258:
	cvt.rn.f32.u32 	%f1454, %r8;
	add.s32 	%r807, %r1168, 1;
	mul.rn.f32 	%f1455, %f2027, %f2027;
	and.b32  	%r808, %r1168, 1;
	setp.eq.b32 	%p200, %r808, 1;
	selp.f32 	%f1456, %f2027, 0f3F800000, %p200;
	fma.rn.f32 	%f1457, %f1455, %f1456, 0f00000000;
	fma.rn.f32 	%f1458, %f1455, 0f37CBAC00, 0fBAB607ED;
	selp.f32 	%f1459, 0fB94D4153, %f1458, %p200;
	selp.f32 	%f1460, 0f3C0885E4, 0f3D2AAABB, %p200;
	fma.rn.f32 	%f1461, %f1459, %f1455, %f1460;
	selp.f32 	%f1462, 0fBE2AAAA8, 0fBEFFFFFF, %p200;
	fma.rn.f32 	%f1463, %f1461, %f1455, %f1462;
	fma.rn.f32 	%f1464, %f1463, %f1457, %f1456;
	and.b32  	%r809, %r807, 2;
	setp.eq.s32 	%p201, %r809, 0;
	mov.f32 	%f1465, 0f00000000;
	sub.f32 	%f1466, %f1465, %f1464;
	selp.f32 	%f1467, %f1464, %f1466, %p201;
	add.f32 	%f1468, %f381, %f1467;
	mul.f32 	%f1469, %f1468, 0f3EF33333;
	mul.f32 	%f1470, %f1454, 0f3D000000;
	fma.rn.f32 	%f1471, %f1470, %f1469, %f374;
	mul.f32 	%f1472, %f1471, %f1471;
	add.f32 	%f1473, %f1472, 0f41D80000;
	mul.f32 	%f1474, %f1471, %f1473;
	fma.rn.f32 	%f1475, %f1472, 0f41100000, 0f41D80000;
	div.rn.f32 	%f388, %f1474, %f1475;
	mul.f32 	%f1476, %f1454, 0f3B800000;
	mul.f32 	%f389, %f1476, 0f40C90FDB;
	add.f32 	%f390, %f389, 0f3F800000;
	mul.f32 	%f1477, %f390, 0f3F22F983;
	cvt.rni.s32.f32 	%r1172, %f1477;
	cvt.rn.f32.s32 	%f1478, %r1172;
	fma.rn.f32 	%f1479, %f1478, 0fBFC90FDA, %f390;
	fma.rn.f32 	%f1480, %f1478, 0fB3A22168, %f1479;
	fma.rn.f32 	%f2028, %f1478, 0fA7C234C5, %f1480;
	abs.f32 	%f392, %f390;
	setp.ltu.f32 	%p202, %f392, 0f47CE4780;
	@%p202 bra 	$L__BB2_266;
	setp.neu.f32 	%p203, %f392, 0f7F800000;
	@%p203 bra 	$L__BB2_261;
	mov.f32 	%f1483, 0f00000000;
	mul.rn.f32 	%f2028, %f390, %f1483;
	mov.b32 	%r1172, 0;
	bra.uni 	$L__BB2_266;
$L__BB2_261:
	mov.b32 	%r301, %f390;
	shl.b32 	%r811, %r301, 8;
	or.b32  	%r302, %r811, -2147483648;
	mov.b64 	%rd450, 0;
	mov.b32 	%r1169, 0;
	mov.u64 	%rd448, __cudart_i2opi_f;
	mov.u64 	%rd449, %rd3;
$L__BB2_262:
	.pragma "nounroll";
	ld.global.nc.u32 	%r812, [%rd448];
	mad.wide.u32 	%rd331, %r812, %r302, %rd450;
	shr.u64 	%rd450, %rd331, 32;
	st.local.u32 	[%rd449], %rd331;
	add.s32 	%r1169, %r1169, 1;
	add.s64 	%rd449, %rd449, 4;
	add.s64 	%rd448, %rd448, 4;
	setp.ne.s32 	%p204, %r1169, 6;
	@%p204 bra 	$L__BB2_262;
	shr.u32 	%r813, %r301, 23;
	st.local.u32 	[%rd3+24], %rd450;
	and.b32  	%r305, %r813, 31;
	and.b32  	%r814, %r813, 224;
	add.s32 	%r815, %r814, -128;
	shr.u32 	%r816, %r815, 5;
	mul.wide.u32 	%rd332, %r816, 4;
	sub.s64 	%rd124, %rd3, %rd332;
	ld.local.u32 	%r1170, [%rd124+24];
	ld.local.u32 	%r1171, [%rd124+20];
	setp.eq.s32 	%p205, %r305, 0;
	@%p205 bra 	$L__BB2_265;
	shf.l.wrap.b32 	%r1170, %r1171, %r1170, %r305;
	ld.local.u32 	%r817, [%rd124+16];
	shf.l.wrap.b32 	%r1171, %r817, %r1171, %r305;
$L__BB2_265:
	shr.u32 	%r818, %r1170, 30;
	shf.l.wrap.b32 	%r819, %r1171, %r1170, 2;
	shl.b32 	%r820, %r1171, 2;
	shr.u32 	%r821, %r819, 31;
	add.s32 	%r1172, %r821, %r818;
	shr.s32 	%r822, %r819, 31;
	xor.b32  	%r823, %r822, %r819;
	xor.b32  	%r824, %r822, %r820;
	cvt.u64.u32 	%rd333, %r823;
	shl.b64 	%rd334, %rd333, 32;
	cvt.u64.u32 	%rd335, %r824;
	or.b64  	%rd336, %rd334, %rd335;
	cvt.rn.f64.s64 	%fd33, %rd336;
	mul.f64 	%fd34, %fd33, 0d3BF921FB54442D19;
	cvt.rn.f32.f64 	%f1481, %fd34;
	neg.f32 	%f1482, %f1481;
	setp.lt.s32 	%p206, %r819, 0;
	selp.f32 	%f2028, %f1482, %f1481, %p206;
$L__BB2_266:
	mul.rn.f32 	%f1484, %f2028, %f2028;
	and.b32  	%r826, %r1172, 1;
	setp.eq.b32 	%p207, %r826, 1;
	selp.f32 	%f1485, 0f3F800000, %f2028, %p207;
	fma.rn.f32 	%f1486, %f1484, %f1485, 0f00000000;
	fma.rn.f32 	%f1487, %f1484, 0f37CBAC00, 0fBAB607ED;
	selp.f32 	%f1488, %f1487, 0fB94D4153, %p207;
	selp.f32 	%f1489, 0f3D2AAABB, 0f3C0885E4, %p207;
	fma.rn.f32 	%f1490, %f1488, %f1484, %f1489;
	selp.f32 	%f1491, 0fBEFFFFFF, 0fBE2AAAA8, %p207;
	fma.rn.f32 	%f1492, %f1490, %f1484, %f1491;
	fma.rn.f32 	%f1493, %f1492, %f1486, %f1485;
	and.b32  	%r827, %r1172, 2;
	setp.eq.s32 	%p208, %r827, 0;
	mov.f32 	%f1494, 0f00000000;
	sub.f32 	%f1495, %f1494, %f1493;
	selp.f32 	%f396, %f1493, %f1495, %p208;
	mul.f32 	%f397, %f389, 0f3FCF1AA0;
	mul.f32 	%f1496, %f397, 0f3F22F983;
	cvt.rni.s32.f32 	%r1184, %f1496;
	cvt.rn.f32.s32 	%f1497, %r1184;
	fma.rn.f32 	%f1498, %f1497, 0fBFC90FDA, %f397;
	fma.rn.f32 	%f1499, %f1497, 0fB3A22168, %f1498;
	fma.rn.f32 	%f2031, %f1497, 0fA7C234C5, %f1499;
	abs.f32 	%f399, %f397;
	setp.ltu.f32 	%p209, %f399, 0f47CE4780;
	mov.u32 	%r1176, %r1184;
	mov.f32 	%f2029, %f2031;
	@%p209 bra 	$L__BB2_274;
	setp.neu.f32 	%p210, %f399, 0f7F800000;
	@%p210 bra 	$L__BB2_269;
	mov.f32 	%f1502, 0f00000000;
	mul.rn.f32 	%f2029, %f397, %f1502;
	mov.b32 	%r1176, 0;
	bra.uni 	$L__BB2_274;
$L__BB2_269:
	mov.b32 	%r315, %f397;
	mov.b64 	%rd453, 0;
	mov.b32 	%r1173, 0;
	mov.u64 	%rd451, __cudart_i2opi_f;
	shl.b32 	%r830, %r315, 8;
	or.b32  	%r831, %r830, -2147483648;
	mov.u64 	%rd452, %rd3;
$L__BB2_270:
	.pragma "nounroll";
	ld.global.nc.u32 	%r829, [%rd451];
	mad.wide.u32 	%rd339, %r829, %r831, %rd453;
	shr.u64 	%rd453, %rd339, 32;
	st.local.u32 	[%rd452], %rd339;
	add.s32 	%r1173, %r1173, 1;
	add.s64 	%rd452, %rd452, 4;
	add.s64 	%rd451, %rd451, 4;
	setp.ne.s32 	%p211, %r1173, 6;
	@%p211 bra 	$L__BB2_270;
	shr.u32 	%r832, %r315, 23;
	st.local.u32 	[%rd3+24], %rd453;
	and.b32  	%r318, %r832, 31;
	and.b32  	%r833, %r832, 224;
	add.s32 	%r834, %r833, -128;
	shr.u32 	%r835, %r834, 5;
	mul.wide.u32 	%rd340, %r835, 4;
	sub.s64 	%rd131, %rd3, %rd340;
	ld.local.u32 	%r1174, [%rd131+24];
	ld.local.u32 	%r1175, [%rd131+20];
	setp.eq.s32 	%p212, %r318, 0;
	@%p212 bra 	$L__BB2_273;
	shf.l.wrap.b32 	%r1174, %r1175, %r1174, %r318;
	ld.local.u32 	%r836, [%rd131+16];
	shf.l.wrap.b32 	%r1175, %r836, %r1175, %r318;
$L__BB2_273:
	shr.u32 	%r837, %r1174, 30;
	shf.l.wrap.b32 	%r838, %r1175, %r1174, 2;
	shl.b32 	%r839, %r1175, 2;
	shr.u32 	%r840, %r838, 31;
	add.s32 	%r1176, %r840, %r837;
	shr.s32 	%r841, %r838, 31;
	xor.b32  	%r842, %r841, %r838;
	xor.b32  	%r843, %r841, %r839;
	cvt.u64.u32 	%rd341, %r842;
	shl.b64 	%rd342, %rd341, 32;
	cvt.u64.u32 	%rd343, %r843;
	or.b64  	%rd344, %rd342, %rd343;
	cvt.rn.f64.s64 	%fd35, %rd344;
	mul.f64 	%fd36, %fd35, 0d3BF921FB54442D19;
	cvt.rn.f32.f64 	%f1500, %fd36;
	neg.f32 	%f1501, %f1500;
	setp.lt.s32 	%p213, %r838, 0;
	selp.f32 	%f2029, %f1501, %f1500, %p213;
$L__BB2_274:
	add.s32 	%r845, %r1176, 1;
	mul.rn.f32 	%f1503, %f2029, %f2029;
	and.b32  	%r846, %r1176, 1;
	setp.eq.b32 	%p214, %r846, 1;
	selp.f32 	%f1504, %f2029, 0f3F800000, %p214;
	fma.rn.f32 	%f1505, %f1503, %f1504, 0f00000000;
	fma.rn.f32 	%f1506, %f1503, 0f37CBAC00, 0fBAB607ED;
	selp.f32 	%f1507, 0fB94D4153, %f1506, %p214;
	selp.f32 	%f1508, 0f3C0885E4, 0f3D2AAABB, %p214;
	fma.rn.f32 	%f1509, %f1507, %f1503, %f1508;
	selp.f32 	%f1510, 0fBE2AAAA8, 0fBEFFFFFF, %p214;
	fma.rn.f32 	%f1511, %f1509, %f1503, %f1510;
	fma.rn.f32 	%f1512, %f1511, %f1505, %f1504;
	and.b32  	%r847, %r845, 2;
	setp.eq.s32 	%p215, %r847, 0;
	mov.f32 	%f1513, 0f00000000;
	sub.f32 	%f1514, %f1513, %f1512;
	selp.f32 	%f1515, %f1512, %f1514, %p215;
	add.f32 	%f1516, %f396, %f1515;
	mul.f32 	%f1517, %f1516, 0f3E91EB85;
	fma.rn.f32 	%f1518, %f1517, %f1887, 0f00000000;
	fma.rn.f32 	%f1519, %f1517, %f1886, %f1518;
	fma.rn.f32 	%f1520, %f1517, %f1885, %f1519;
	fma.rn.f32 	%f1521, %f1517, %f1884, %f1520;
	mul.f32 	%f1522, %f1521, %f1521;
	add.f32 	%f1523, %f1522, 0f41D80000;
	mul.f32 	%f1524, %f1521, %f1523;
	fma.rn.f32 	%f1525, %f1522, 0f41100000, 0f41D80000;
	div.rn.f32 	%f403, %f1524, %f1525;
	mul.f32 	%f1526, %f275, 0f3D000000;
	mul.f32 	%f1527, %f1526, 0f3F000000;
	mul.f32 	%f1528, %f276, 0f3D000000;
	fma.rn.f32 	%f404, %f1528, 0f3F000000, %f1527;
	add.f32 	%f405, %f389, 0f40000000;
	mul.f32 	%f1529, %f405, 0f3F22F983;
	cvt.rni.s32.f32 	%r1180, %f1529;
	cvt.rn.f32.s32 	%f1530, %r1180;
	fma.rn.f32 	%f1531, %f1530, 0fBFC90FDA, %f405;
	fma.rn.f32 	%f1532, %f1530, 0fB3A22168, %f1531;
	fma.rn.f32 	%f2030, %f1530, 0fA7C234C5, %f1532;
	abs.f32 	%f407, %f405;
	setp.ltu.f32 	%p216, %f407, 0f47CE4780;
	@%p216 bra 	$L__BB2_282;
	setp.neu.f32 	%p217, %f407, 0f7F800000;
	@%p217 bra 	$L__BB2_277;
	mov.f32 	%f1535, 0f00000000;
	mul.rn.f32 	%f2030, %f405, %f1535;
	mov.b32 	%r1180, 0;
	bra.uni 	$L__BB2_282;
$L__BB2_277:
	mov.b32 	%r328, %f405;
	shl.b32 	%r849, %r328, 8;
	or.b32  	%r329, %r849, -2147483648;
	mov.b64 	%rd456, 0;
	mov.b32 	%r1177, 0;
	mov.u64 	%rd454, __cudart_i2opi_f;
	mov.u64 	%rd455, %rd3;
$L__BB2_278:
	.pragma "nounroll";
	ld.global.nc.u32 	%r850, [%rd454];
	mad.wide.u32 	%rd347, %r850, %r329, %rd456;
	shr.u64 	%rd456, %rd347, 32;
	st.local.u32 	[%rd455], %rd347;
	add.s32 	%r1177, %r1177, 1;
	add.s64 	%rd455, %rd455, 4;
	add.s64 	%rd454, %rd454, 4;
	setp.ne.s32 	%p218, %r1177, 6;
	@%p218 bra 	$L__BB2_278;
	shr.u32 	%r851, %r328, 23;
	st.local.u32 	[%rd3+24], %rd456;
	and.b32  	%r332, %r851, 31;
	and.b32  	%r852, %r851, 224;
	add.s32 	%r853, %r852, -128;
	shr.u32 	%r854, %r853, 5;
	mul.wide.u32 	%rd348, %r854, 4;
	sub.s64 	%rd138, %rd3, %rd348;
	ld.local.u32 	%r1178, [%rd138+24];
	ld.local.u32 	%r1179, [%rd138+20];
	setp.eq.s32 	%p219, %r332, 0;
	@%p219 bra 	$L__BB2_281;
	shf.l.wrap.b32 	%r1178, %r1179, %r1178, %r332;
	ld.local.u32 	%r855, [%rd138+16];
	shf.l.wrap.b32 	%r1179, %r855, %r1179, %r332;
$L__BB2_281:
	shr.u32 	%r856, %r1178, 30;
	shf.l.wrap.b32 	%r857, %r1179, %r1178, 2;
	shl.b32 	%r858, %r1179, 2;
	shr.u32 	%r859, %r857, 31;
	add.s32 	%r1180, %r859, %r856;
	shr.s32 	%r860, %r857, 31;
	xor.b32  	%r861, %r860, %r857;
	xor.b32  	%r862, %r860, %r858;
	cvt.u64.u32 	%rd349, %r861;
	shl.b64 	%rd350, %rd349, 32;
	cvt.u64.u32 	%rd351, %r862;
	or.b64  	%rd352, %rd350, %rd351;
	cvt.rn.f64.s64 	%fd37, %rd352;
	mul.f64 	%fd38, %fd37, 0d3BF921FB54442D19;
	cvt.rn.f32.f64 	%f1533, %fd38;
	neg.f32 	%f1534, %f1533;
	setp.lt.s32 	%p220, %r857, 0;
	selp.f32 	%f2030, %f1534, %f1533, %p220;
$L__BB2_282:
	setp.ltu.f32 	%p221, %f399, 0f47CE4780;
	mul.rn.f32 	%f1536, %f2030, %f2030;
	and.b32  	%r864, %r1180, 1;
	setp.eq.b32 	%p222, %r864, 1;
	selp.f32 	%f1537, 0f3F800000, %f2030, %p222;
	fma.rn.f32 	%f1538, %f1536, %f1537, 0f00000000;
	fma.rn.f32 	%f1539, %f1536, 0f37CBAC00, 0fBAB607ED;
	selp.f32 	%f1540, %f1539, 0fB94D4153, %p222;
	selp.f32 	%f1541, 0f3D2AAABB, 0f3C0885E4, %p222;
	fma.rn.f32 	%f1542, %f1540, %f1536, %f1541;
	selp.f32 	%f1543, 0fBEFFFFFF, 0fBE2AAAA8, %p222;
	fma.rn.f32 	%f1544, %f1542, %f1536, %f1543;
	fma.rn.f32 	%f1545, %f1544, %f1538, %f1537;
	and.b32  	%r865, %r1180, 2;
	setp.eq.s32 	%p223, %r865, 0;
	mov.f32 	%f1546, 0f00000000;
	sub.f32 	%f1547, %f1546, %f1545;
	selp.f32 	%f411, %f1545, %f1547, %p223;
	@%p221 bra 	$L__BB2_290;
	setp.neu.f32 	%p224, %f399, 0f7F800000;
	@%p224 bra 	$L__BB2_285;
	mov.f32 	%f1550, 0f00000000;
	mul.rn.f32 	%f2031, %f397, %f1550;
	mov.b32 	%r1184, 0;
	bra.uni 	$L__BB2_290;
$L__BB2_285:
	mov.b32 	%r341, %f397;
	shl.b32 	%r867, %r341, 8;
	or.b32  	%r342, %r867, -2147483648;
	mov.b64 	%rd459, 0;
	mov.b32 	%r1181, 0;
	mov.u64 	%rd457, __cudart_i2opi_f;
	mov.u64 	%rd458, %rd3;
$L__BB2_286:
	.pragma "nounroll";
	ld.global.nc.u32 	%r868, [%rd457];
	mad.wide.u32 	%rd355, %r868, %r342, %rd459;
	shr.u64 	%rd459, %rd355, 32;
	st.local.u32 	[%rd458], %rd355;
	add.s32 	%r1181, %r1181, 1;
	add.s64 	%rd458, %rd458, 4;
	add.s64 	%rd457, %rd457, 4;
	setp.ne.s32 	%p225, %r1181, 6;
	@%p225 bra 	$L__BB2_286;
	shr.u32 	%r869, %r341, 23;
	st.local.u32 	[%rd3+24], %rd459;
	and.b32  	%r345, %r869, 31;
	and.b32  	%r870, %r869, 224;
	add.s32 	%r871, %r870, -128;
	shr.u32 	%r872, %r871, 5;
	mul.wide.u32 	%rd356, %r872, 4;
	sub.s64 	%rd145, %rd3, %rd356;
	ld.local.u32 	%r1182, [%rd145+24];
	ld.local.u32 	%r1183, [%rd145+20];
	setp.eq.s32 	%p226, %r345, 0;
	@%p226 bra 	$L__BB2_289;
	shf.l.wrap.b32 	%r1182, %r1183, %r1182, %r345;
	ld.local.u32 	%r873, [%rd145+16];
	shf.l.wrap.b32 	%r1183, %r873, %r1183, %r345;
$L__BB2_289:
	shr.u32 	%r874, %r1182, 30;
	shf.l.wrap.b32 	%r875, %r1183, %r1182, 2;
	shl.b32 	%r876, %r1183, 2;
	shr.u32 	%r877, %r875, 31;
	add.s32 	%r1184, %r877, %r874;
	shr.s32 	%r878, %r875, 31;
	xor.b32  	%r879, %r878, %r875;
	xor.b32  	%r880, %r878, %r876;
	cvt.u64.u32 	%rd357, %r879;
	shl.b64 	%rd358, %rd357, 32;
	cvt.u64.u32 	%rd359, %r880;
	or.b64  	%rd360, %rd358, %rd359;
	cvt.rn.f64.s64 	%fd39, %rd360;
	mul.f64 	%fd40, %fd39, 0d3BF921FB54442D19;
	cvt.rn.f32.f64 	%f1548, %fd40;
	neg.f32 	%f1549, %f1548;
	setp.lt.s32 	%p227, %r875, 0;
	selp.f32 	%f2031, %f1549, %f1548, %p227;
$L__BB2_290:
	add.s32 	%r882, %r1184, 1;
	mul.rn.f32 	%f1551, %f2031, %f2031;
	and.b32  	%r883, %r1184, 1;
	setp.eq.b32 	%p228, %r883, 1;
	selp.f32 	%f1552, %f2031, 0f3F800000, %p228;
	fma.rn.f32 	%f1553, %f1551, %f1552, 0f00000000;
	fma.rn.f32 	%f1554, %f1551, 0f37CBAC00, 0fBAB607ED;
	selp.f32 	%f1555, 0fB94D4153, %f1554, %p228;
	selp.f32 	%f1556, 0f3C0885E4, 0f3D2AAABB, %p228;
	fma.rn.f32 	%f1557, %f1555, %f1551, %f1556;
	selp.f32 	%f1558, 0fBE2AAAA8, 0fBEFFFFFF, %p228;
	fma.rn.f32 	%f1559, %f1557, %f1551, %f1558;
	fma.rn.f32 	%f1560, %f1559, %f1553, %f1552;
	and.b32  	%r884, %r882, 2;
	setp.eq.s32 	%p229, %r884, 0;
	mov.f32 	%f1561, 0f00000000;
	sub.f32 	%f1562, %f1561, %f1560;
	selp.f32 	%f1563, %f1560, %f1562, %p229;
	add.f32 	%f1564, %f411, %f1563;
	mul.f32 	%f1565, %f1564, 0f3E91EB85;
	mul.f32 	%f1566, %f404, %f1565;
	mul.f32 	%f1567, %f1566, %f1566;
	add.f32 	%f1568, %f1567, 0f41D80000;
	mul.f32 	%f1569, %f1566, %f1568;
	fma.rn.f32 	%f1570, %f1567, 0f41100000, 0f41D80000;
	div.rn.f32 	%f1571, %f1569, %f1570;
	ld.shared.f32 	%f1572, [%r11];
	ld.global.nc.v4.f32 	{%f1573, %f1574, %f1575, %f1576}, [%rd1+48];
	mul.f32 	%f1577, %f1572, %f1575;
	mul.f32 	%f1578, %f1577, %f1577;
	add.f32 	%f1579, %f1578, 0f41D80000;
	mul.f32 	%f1580, %f1577, %f1579;
	fma.rn.f32 	%f1581, %f1578, 0f41100000, 0f41D80000;
	div.rn.f32 	%f1582, %f1580, %f1581;
	ld.global.nc.v2.f32 	{%f1583, %f1584}, [%rd1+40];
	mul.f32 	%f1585, %f403, %f1584;
	fma.rn.f32 	%f1586, %f388, %f1583, %f1585;
	fma.rn.f32 	%f1587, %f1573, %f1571, %f1586;
	fma.rn.f32 	%f1588, %f1574, %f1582, %f1587;
	mul.f32 	%f1589, %f1588, %f1588;
	add.f32 	%f1590, %f1589, 0f41D80000;
	mul.f32 	%f1591, %f1588, %f1590;
	fma.rn.f32 	%f1592, %f1589, 0f41100000, 0f41D80000;
	div.rn.f32 	%f1593, %f1591, %f1592;
	st.shared.v4.f32 	[%r11], {%f1593, %f388, %f403, %f1571};
	mul.f32 	%f1594, %f1593, 0f3F000000;
	fma.rn.f32 	%f1595, %f388, 0f3E99999A, %f1594;
	fma.rn.f32 	%f1596, %f403, 0f3E19999A, %f1595;
	fma.rn.f32 	%f1597, %f1571, 0f3D4CCCCD, %f1596;
	fma.rn.f32 	%f1598, %f1597, 0fBBBB989D, 0f3F000000;
	cvt.sat.f32.f32 	%f1599, %f1598;
	mov.f32 	%f1600, 0f4B400001;
	mov.f32 	%f1601, 0f437C0000;
	fma.rm.f32 	%f1602, %f1599, %f1601, %f1600;
	add.f32 	%f1603, %f1602, 0fCB40007F;
	neg.f32 	%f1604, %f1603;
	fma.rn.f32 	%f1605, %f1597, 0fBFB8AA3B, %f1604;
	fma.rn.f32 	%f1606, %f1597, 0fB2A57060, %f1605;
	mov.b32 	%r885, %f1602;
	shl.b32 	%r886, %r885, 23;
	mov.b32 	%f1607, %r886;
	ex2.approx.ftz.f32 	%f1608, %f1606;
	fma.rn.f32 	%f1609, %f1608, %f1607, 0f3F800000;
	rcp.rn.f32 	%f1610, %f1609;
	st.shared.f32 	[%r12+-512], %f1610;
$L__BB2_291:
	setp.gt.u32 	%p230, %r8, 31;
	bar.sync 	0;
	@%p230 bra 	$L__BB2_304;
	ld.shared.f32 	%f1611, [%r12+-512];
	ld.shared.f32 	%f1612, [%r12+-11264];
	ld.shared.f32 	%f1613, [%r12+-10752];
	ld.shared.f32 	%f1614, [%r12+-11136];
	ld.global.nc.v4.f32 	{%f1615, %f1616, %f1617, %f1618}, [%rd1+16];
	setp.gt.f32 	%p231, %f1611, %f1615;
	selp.u32 	%r888, 1, 0, %p231;
	setp.gt.f32 	%p232, %f1612, %f1616;
	or.b32  	%r889, %r888, 2;
	selp.b32 	%r890, %r889, %r888, %p232;
	setp.gt.f32 	%p233, %f1613, %f1617;
	or.b32  	%r891, %r890, 4;
	selp.b32 	%r892, %r891, %r890, %p233;
	setp.gt.f32 	%p234, %f1614, %f1618;
	or.b32  	%r893, %r892, 8;
	selp.b32 	%r894, %r893, %r892, %p234;
	st.shared.u32 	[%r12+-256], %r894;
	popc.b32 	%r354, %r894;
	ld.global.nc.f32 	%f1619, [%rd1+60];
	ld.global.nc.v4.f32 	{%f1620, %f1621, %f1622, %f1623}, [%rd1+64];
	mov.b32 	%r895, %f1623;
	mov.b64 	%rd361, {%r896, %r895};
	mul.f32 	%f1624, %f1612, %f1620;
	fma.rn.f32 	%f1625, %f1611, %f1619, %f1624;
	fma.rn.f32 	%f1626, %f1613, %f1621, %f1625;
	fma.rn.f32 	%f415, %f1614, %f1622, %f1626;
	min.u32 	%r887, %r354, 3;
	{ .reg .b32 tmp; mov.b64 {tmp, %r355}, %rd361; }
	setp.gt.s32 	%p235, %r887, 1;
	@%p235 bra 	$L__BB2_297;
	setp.eq.s32 	%p237, %r887, 0;
	@%p237 bra 	$L__BB2_294;
	bra.uni 	$L__BB2_295;
$L__BB2_294:
	mov.b32 	%f2032, %r355;
	bra.uni 	$L__BB2_299;
$L__BB2_295:
	ld.global.nc.f32 	%f2032, [%rd1+80];
	bra.uni 	$L__BB2_299;
$L__BB2_296:
	ld.global.nc.f32 	%f2032, [%rd1+84];
	bra.uni 	$L__BB2_299;
$L__BB2_297:
	setp.eq.s32 	%p236, %r887, 2;
	@%p236 bra 	$L__BB2_296;
	ld.global.nc.f32 	%f2032, [%rd1+88];
$L__BB2_299:
	mul.f32 	%f1627, %f415, %f2032;
	min.f32 	%f421, %f1627, 0f3F800000;
	st.shared.f32 	[%r12+-384], %f421;
	ld.global.nc.f32 	%f1628, [%rd1+92];
	setp.ltu.f32 	%p238, %f421, %f1628;
	@%p238 bra 	$L__BB2_301;
	ld.global.nc.u32 	%r898, [%rd1+100];
	setp.ge.s32 	%p239, %r354, %r898;
	mov.b32 	%r1185, 2;
	@%p239 bra 	$L__BB2_303;
$L__BB2_301:
	ld.global.nc.f32 	%f1629, [%rd1+96];
	setp.ltu.f32 	%p240, %f421, %f1629;
	mov.b32 	%r1185, 0;
	@%p240 bra 	$L__BB2_303;
	ld.global.nc.u32 	%r900, [%rd1+104];
	setp.ge.s32 	%p241, %r354, %r900;
	selp.u32 	%r1185, 1, 0, %p241;
$L__BB2_303:
	st.shared.u32 	[%r12+-128], %r1185;
	ld.global.nc.f32 	%f1630, [%rd1+36];
	setp.gt.f32 	%p242, %f421, %f1630;
	selp.u32 	%r901, 1, 0, %p242;
	st.shared.u32 	[%r12], %r901;
$L__BB2_304:
	setp.gt.u32 	%p243, %r8, 31;
	bar.sync 	0;
	mov.b32 	%r1213, 0;
	@%p243 bra 	$L__BB2_347;
	setp.eq.s32 	%p244, %r8, 0;
	ld.shared.u32 	%r1213, [%r12];
	mov.b32 	%r1188, 0;
	@%p244 bra 	$L__BB2_346;
	ld.global.nc.f32 	%f422, [%rd1+108];
	and.b32  	%r359, %r8, 7;
	setp.lt.u32 	%p245, %r8, 8;
	mov.b32 	%r1205, 0;
	mov.u32 	%r1188, %r8;
	@%p245 bra 	$L__BB2_325;
	and.b32  	%r1205, %r8, 24;
	mov.b32 	%r1187, 0;
	mov.u32 	%r908, _ZZ46mega_fused_pocket_detection_batch_with_metricsE4smem;
	mov.u32 	%r1188, %r8;
$L__BB2_308:
	.pragma "nounroll";
	shl.b32 	%r907, %r1187, 2;
	add.s32 	%r363, %r20, %r907;
	ld.shared.f32 	%f1631, [%r363];
	setp.leu.f32 	%p246, %f1631, %f422;
	add.s32 	%r909, %r908, %r907;
	add.s32 	%r364, %r909, 19840;
	@%p246 bra 	$L__BB2_310;
	ld.shared.u32 	%r910, [%r364];
	setp.eq.s32 	%p247, %r910, %r1213;
	min.s32 	%r911, %r1188, %r1187;
	selp.b32 	%r1188, %r911, %r1188, %p247;
$L__BB2_310:
	ld.shared.f32 	%f1632, [%r363+4];
	setp.leu.f32 	%p248, %f1632, %f422;
	@%p248 bra 	$L__BB2_312;
	add.s32 	%r912, %r1187, 1;
	ld.shared.u32 	%r913, [%r364+4];
	setp.eq.s32 	%p249, %r913, %r1213;
	min.s32 	%r914, %r1188, %r912;
	selp.b32 	%r1188, %r914, %r1188, %p249;
$L__BB2_312:
	ld.shared.f32 	%f1633, [%r363+8];
	setp.leu.f32 	%p250, %f1633, %f422;
	@%p250 bra 	$L__BB2_314;
	add.s32 	%r915, %r1187, 2;
	ld.shared.u32 	%r916, [%r364+8];
	setp.eq.s32 	%p251, %r916, %r1213;
	min.s32 	%r917, %r1188, %r915;
	selp.b32 	%r1188, %r917, %r1188, %p251;
$L__BB2_314:
	ld.shared.f32 	%f1634, [%r363+12];
	setp.leu.f32 	%p252, %f1634, %f422;
	@%p252 bra 	$L__BB2_316;
	add.s32 	%r918, %r1187, 3;
	ld.shared.u32 	%r919, [%r364+12];
	setp.eq.s32 	%p253, %r919, %r1213;
	min.s32 	%r920, %r1188, %r918;
	selp.b32 	%r1188, %r920, %r1188, %p253;
$L__BB2_316:
	ld.shared.f32 	%f1635, [%r363+16];
	setp.leu.f32 	%p254, %f1635, %f422;
	@%p254 bra 	$L__BB2_318;
	add.s32 	%r921, %r1187, 4;
	ld.shared.u32 	%r922, [%r364+16];
	setp.eq.s32 	%p255, %r922, %r1213;
	min.s32 	%r923, %r1188, %r921;
	selp.b32 	%r1188, %r923, %r1188, %p255;
$L__BB2_318:
	ld.shared.f32 	%f1636, [%r363+20];
	setp.leu.f32 	%p256, %f1636, %f422;
	@%p256 bra 	$L__BB2_320;
	add.s32 	%r924, %r1187, 5;
	ld.shared.u32 	%r925, [%r364+20];
	setp.eq.s32 	%p257, %r925, %r1213;
	min.s32 	%r926, %r1188, %r924;
	selp.b32 	%r1188, %r926, %r1188, %p257;
$L__BB2_320:
	ld.shared.f32 	%f1637, [%r363+24];
	setp.leu.f32 	%p258, %f1637, %f422;
	@%p258 bra 	$L__BB2_322;
	add.s32 	%r927, %r1187, 6;
	ld.shared.u32 	%r928, [%r364+24];
	setp.eq.s32 	%p259, %r928, %r1213;
	min.s32 	%r929, %r1188, %r927;
	selp.b32 	%r1188, %r929, %r1188, %p259;
$L__BB2_322:
	ld.shared.f32 	%f1638, [%r363+28];
	setp.leu.f32 	%p260, %f1638, %f422;
	@%p260 bra 	$L__BB2_324;
	add.s32 	%r930, %r1187, 7;
	ld.shared.u32 	%r931, [%r364+28];
	setp.eq.s32 	%p261, %r931, %r1213;
	min.s32 	%r932, %r1188, %r930;
	selp.b32 	%r1188, %r932, %r1188, %p261;
$L__BB2_324:
	add.s32 	%r1187, %r1187, 8;
	setp.ne.s32 	%p262, %r1187, %r1205;
	@%p262 bra 	$L__BB2_308;
$L__BB2_325:
	setp.eq.s32 	%p263, %r359, 0;
	@%p263 bra 	$L__BB2_346;
	and.b32  	%r385, %r8, 3;
	setp.lt.u32 	%p264, %r359, 4;
	@%p264 bra 	$L__BB2_336;
	shl.b32 	%r934, %r1205, 2;
	add.s32 	%r386, %r20, %r934;
	ld.shared.f32 	%f1639, [%r386];
	setp.leu.f32 	%p265, %f1639, %f422;
	mov.u32 	%r935, _ZZ46mega_fused_pocket_detection_batch_with_metricsE4smem;
	add.s32 	%r936, %r935, %r934;
	add.s32 	%r387, %r936, 19840;
	@%p265 bra 	$L__BB2_329;
	ld.shared.u32 	%r937, [%r387];
	setp.eq.s32 	%p266, %r937, %r1213;
	min.s32 	%r938, %r1188, %r1205;
	selp.b32 	%r1188, %r938, %r1188, %p266;
$L__BB2_329:
	ld.shared.f32 	%f1640, [%r386+4];
	setp.leu.f32 	%p267, %f1640, %f422;
	@%p267 bra 	$L__BB2_331;
	add.s32 	%r939, %r1205, 1;
	ld.shared.u32 	%r940, [%r387+4];
	setp.eq.s32 	%p268, %r940, %r1213;
	min.s32 	%r941, %r1188, %r939;
	selp.b32 	%r1188, %r941, %r1188, %p268;
$L__BB2_331:
	ld.shared.f32 	%f1641, [%r386+8];
	setp.leu.f32 	%p269, %f1641, %f422;
	@%p269 bra 	$L__BB2_333;
	add.s32 	%r942, %r1205, 2;
	ld.shared.u32 	%r943, [%r387+8];
	setp.eq.s32 	%p270, %r943, %r1213;
	min.s32 	%r944, %r1188, %r942;
	selp.b32 	%r1188, %r944, %r1188, %p270;
$L__BB2_333:
	ld.shared.f32 	%f1642, [%r386+12];
	setp.leu.f32 	%p271, %f1642, %f422;
	@%p271 bra 	$L__BB2_335;
	add.s32 	%r945, %r1205, 3;
	ld.shared.u32 	%r946, [%r387+12];
	setp.eq.s32 	%p272, %r946, %r1213;
	min.s32 	%r947, %r1188, %r945;
	selp.b32 	%r1188, %r947, %r1188, %p272;
$L__BB2_335:
	add.s32 	%r1205, %r1205, 4;
$L__BB2_336:
	setp.eq.s32 	%p273, %r385, 0;
	@%p273 bra 	$L__BB2_346;
	setp.eq.s32 	%p274, %r385, 1;
	@%p274 bra 	$L__BB2_343;
	shl.b32 	%r949, %r1205, 2;
	add.s32 	%r400, %r20, %r949;
	ld.shared.f32 	%f1643, [%r400];
	setp.leu.f32 	%p275, %f1643, %f422;
	mov.u32 	%r950, _ZZ46mega_fused_pocket_detection_batch_with_metricsE4smem;
	add.s32 	%r951, %r950, %r949;
	add.s32 	%r401, %r951, 19840;
	@%p275 bra 	$L__BB2_340;
	ld.shared.u32 	%r952, [%r401];
	setp.eq.s32 	%p276, %r952, %r1213;
	min.s32 	%r953, %r1188, %r1205;
	selp.b32 	%r1188, %r953, %r1188, %p276;
$L__BB2_340:
	ld.shared.f32 	%f1644, [%r400+4];
	setp.leu.f32 	%p277, %f1644, %f422;
	@%p277 bra 	$L__BB2_342;
	add.s32 	%r954, %r1205, 1;
	ld.shared.u32 	%r955, [%r401+4];
	setp.eq.s32 	%p278, %r955, %r1213;
	min.s32 	%r956, %r1188, %r954;
	selp.b32 	%r1188, %r956, %r1188, %p278;
$L__BB2_342:
	add.s32 	%r1205, %r1205, 2;
$L__BB2_343:
	and.b32  	%r957, %r8, 1;
	setp.eq.b32 	%p279, %r957, 1;
	not.pred 	%p280, %p279;
	@%p280 bra 	$L__BB2_346;
	shl.b32 	%r958, %r1205, 2;
	add.s32 	%r959, %r20, %r958;
	ld.shared.f32 	%f1645, [%r959];
	setp.leu.f32 	%p281, %f1645, %f422;
	@%p281 bra 	$L__BB2_346;
	mov.u32 	%r961, _ZZ46mega_fused_pocket_detection_batch_with_metricsE4smem;
	add.s32 	%r962, %r961, %r958;
	ld.shared.u32 	%r963, [%r962+19840];
	setp.eq.s32 	%p282, %r963, %r1213;
	min.s32 	%r964, %r1188, %r1205;
	selp.b32 	%r1188, %r964, %r1188, %p282;
$L__BB2_346:
	st.shared.u32 	[%r12+128], %r1188;
$L__BB2_347:
	bar.sync 	0;
	ld.global.nc.u32 	%r413, [%rd1+12];
	setp.lt.s32 	%p283, %r413, 1;
	@%p283 bra 	$L__BB2_386;
	mov.b32 	%r1214, 0;
$L__BB2_349:
	setp.gt.u32 	%p284, %r8, 31;
	@%p284 bra 	$L__BB2_385;
	ld.global.nc.f32 	%f423, [%rd1+108];
	ld.shared.f32 	%f424, [%r20];
	setp.leu.f32 	%p285, %f424, %f423;
	ld.shared.u32 	%r966, [_ZZ46mega_fused_pocket_detection_batch_with_metricsE4smem+19840];
	setp.eq.s32 	%p286, %r966, %r1213;
	or.pred  	%p287, %p285, %p286;
	@%p287 bra 	$L__BB2_352;
	ld.shared.f32 	%f2033, [%r20+4];
	ld.shared.u32 	%r1216, [_ZZ46mega_fused_pocket_detection_batch_with_metricsE4smem+19844];
	ld.shared.u32 	%r1215, [_ZZ46mega_fused_pocket_detection_batch_with_metricsE4smem+19848];
	mov.u32 	%r1217, %r966;
	bra.uni 	$L__BB2_383;
$L__BB2_352:
	ld.shared.f32 	%f2033, [%r20+4];
	setp.gt.f32 	%p288, %f2033, %f423;
	ld.shared.u32 	%r1216, [_ZZ46mega_fused_pocket_detection_batch_with_metricsE4smem+19844];
	setp.ne.s32 	%p289, %r1216, %r1213;
	ld.shared.u32 	%r1215, [_ZZ46mega_fused_pocket_detection_batch_with_metricsE4smem+19848];
	and.pred  	%p290, %p288, %p289;
	mov.u32 	%r1217, %r1216;
	@%p290 bra 	$L__BB2_383;
	ld.shared.f32 	%f1646, [%r20+8];
	setp.gt.f32 	%p291, %f1646, %f423;
	setp.ne.s32 	%p292, %r1215, %r1213;
	and.pred  	%p293, %p291, %p292;
	mov.u32 	%r1217, %r1215;
	@%p293 bra 	$L__BB2_383;
	ld.shared.f32 	%f1647, [%r20+12];
	setp.gt.f32 	%p294, %f1647, %f423;
	ld.shared.u32 	%r1217, [_ZZ46mega_fused_pocket_detection_batch_with_metricsE4smem+19852];
	setp.ne.s32 	%p295, %r1217, %r1213;
	and.pred  	%p296, %p294, %p295;
	@%p296 bra 	$L__BB2_383;
	ld.shared.f32 	%f1648, [%r20+16];
	setp.gt.f32 	%p297, %f1648, %f423;
	ld.shared.u32 	%r1217, [_ZZ46mega_fused_pocket_detection_batch_with_metricsE4smem+19856];
	setp.ne.s32 	%p298, %r1217, %r1213;
	and.pred  	%p299, %p297, %p298;
	@%p299 bra 	$L__BB2_383;
	ld.shared.f32 	%f1649, [%r20+20];
	setp.gt.f32 	%p300, %f1649, %f423;
	ld.shared.u32 	%r1217, [_ZZ46mega_fused_pocket_detection_batch_with_metricsE4smem+19860];
	setp.ne.s32 	%p301, %r1217, %r1213;
	and.pred  	%p302, %p300, %p301;
	@%p302 bra 	$L__BB2_383;
	ld.shared.f32 	%f1650, [%r20+24];
	setp.gt.f32 	%p303, %f1650, %f423;
	ld.shared.u32 	%r1217, [_ZZ46mega_fused_pocket_detection_batch_with_metricsE4smem+19864];
	setp.ne.s32 	%p304, %r1217, %r1213;
	and.pred  	%p305, %p303, %p304;
	@%p305 bra 	$L__BB2_383;
	ld.shared.f32 	%f1651, [%r20+28];
	setp.gt.f32 	%p306, %f1651, %f423;
	ld.shared.u32 	%r1217, [_ZZ46mega_fused_pocket_detection_batch_with_metricsE4smem+19868];
	setp.ne.s32 	%p307, %r1217, %r1213;
	and.pred  	%p308, %p306, %p307;
	@%p308 bra 	$L__BB2_383;
	ld.shared.f32 	%f1652, [%r20+32];
	setp.gt.f32 	%p309, %f1652, %f423;
	ld.shared.u32 	%r1217, [_ZZ46mega_fused_pocket_detection_batch_with_metricsE4smem+19872];
	setp.ne.s32 	%p310, %r1217, %r1213;
	and.pred  	%p311, %p309, %p310;
	@%p311 bra 	$L__BB2_383;
	ld.shared.f32 	%f1653, [%r20+36];
	setp.gt.f32 	%p312, %f1653, %f423;
	ld.shared.u32 	%r1217, [_ZZ46mega_fused_pocket_detection_batch_with_metricsE4smem+19876];
	setp.ne.s32 	%p313, %r1217, %r1213;
	and.pred  	%p314, %p312, %p313;
	@%p314 bra 	$L__BB2_383;
	ld.shared.f32 	%f1654, [%r20+40];
	setp.gt.f32 	%p315, %f1654, %f423;
	ld.shared.u32 	%r1217, [_ZZ46mega_fused_pocket_detection_batch_with_metricsE4smem+19880];
	setp.ne.s32 	%p316, %r1217, %r1213;
	and.pred  	%p317, %p315, %p316;
	@%p317 bra 	$L__BB2_383;
	ld.shared.f32 	%f1655, [%r20+44];
	setp.gt.f32 	%p318, %f1655, %f423;
	ld.shared.u32 	%r1217, [_ZZ46mega_fused_pocket_detection_batch_with_metricsE4smem+19884];
	setp.ne.s32 	%p319, %r1217, %r1213;
	and.pred  	%p320, %p318, %p319;
	@%p320 bra 	$L__BB2_383;
	ld.shared.f32 	%f1656, [%r20+48];
	setp.gt.f32 	%p321, %f1656, %f423;
	ld.shared.u32 	%r1217, [_ZZ46mega_fused_pocket_detection_batch_with_metricsE4smem+19888];
	setp.ne.s32 	%p322, %r1217, %r1213;
	and.pred  	%p323, %p321, %p322;
	@%p323 bra 	$L__BB2_383;
	ld.shared.f32 	%f1657, [%r20+52];
	setp.gt.f32 	%p324, %f1657, %f423;
	ld.shared.u32 	%r1217, [_ZZ46mega_fused_pocket_detection_batch_with_metricsE4smem+19892];
	setp.ne.s32 	%p325, %r1217, %r1213;
	and.pred  	%p326, %p324, %p325;
	@%p326 bra 	$L__BB2_383;
	ld.shared.f32 	%f1658, [%r20+56];
	setp.gt.f32 	%p327, %f1658, %f423;
	ld.shared.u32 	%r1217, [_ZZ46mega_fused_pocket_detection_batch_with_metricsE4smem+19896];
	setp.ne.s32 	%p328, %r1217, %r1213;
	and.pred  	%p329, %p327, %p328;
	@%p329 bra 	$L__BB2_383;
	ld.shared.f32 	%f1659, [%r20+60];
	setp.gt.f32 	%p330, %f1659, %f423;
	ld.shared.u32 	%r1217, [_ZZ46mega_fused_pocket_detection_batch_with_metricsE4smem+19900];
	setp.ne.s32 	%p331, %r1217, %r1213;
	and.pred  	%p332, %p330, %p331;
	@%p332 bra 	$L__BB2_383;
	ld.shared.f32 	%f1660, [%r20+64];
	setp.gt.f32 	%p333, %f1660, %f423;
	ld.shared.u32 	%r1217, [_ZZ46mega_fused_pocket_detection_batch_with_metricsE4smem+19904];
	setp.ne.s32 	%p334, %r1217, %r1213;
	and.pred  	%p335, %p333, %p334;
	@%p335 bra 	$L__BB2_383;
	ld.shared.f32 	%f1661, [%r20+68];
	setp.gt.f32 	%p336, %f1661, %f423;
	ld.shared.u32 	%r1217, [_ZZ46mega_fused_pocket_detection_batch_with_metricsE4smem+19908];
	setp.ne.s32 	%p337, %r1217, %r1213;
	and.pred  	%p338, %p336, %p337;
	@%p338 bra 	$L__BB2_383;
	ld.shared.f32 	%f1662, [%r20+72];
	setp.gt.f32 	%p339, %f1662, %f423;
	ld.shared.u32 	%r1217, [_ZZ46mega_fused_pocket_detection_batch_with_metricsE4smem+19912];
	setp.ne.s32 	%p340, %r1217, %r1213;
	and.pred  	%p341, %p339, %p340;
	@%p341 bra 	$L__BB2_383;
	ld.shared.f32 	%f1663, [%r20+76];
	setp.gt.f32 	%p342, %f1663, %f423;
	ld.shared.u32 	%r1217, [_ZZ46mega_fused_pocket_detection_batch_with_metricsE4smem+19916];
	setp.ne.s32 	%p343, %r1217, %r1213;
	and.pred  	%p344, %p342, %p343;
	@%p344 bra 	$L__BB2_383;
	ld.shared.f32 	%f1664, [%r20+80];
	setp.gt.f32 	%p345, %f1664, %f423;
	ld.shared.u32 	%r1217, [_ZZ46mega_fused_pocket_detection_batch_with_metricsE4smem+19920];
	setp.ne.s32 	%p346, %r1217, %r1213;
	and.pred  	%p347, %p345, %p346;
	@%p347 bra 	$L__BB2_383;
	ld.shared.f32 	%f1665, [%r20+84];
	setp.gt.f32 	%p348, %f1665, %f423;
	ld.shared.u32 	%r1217, [_ZZ46mega_fused_pocket_detection_batch_with_metricsE4smem+19924];
	setp.ne.s32 	%p349, %r1217, %r1213;
	and.pred  	%p350, %p348, %p349;
	@%p350 bra 	$L__BB2_383;
	ld.shared.f32 	%f1666, [%r20+88];
	setp.gt.f32 	%p351, %f1666, %f423;
	ld.shared.u32 	%r1217, [_ZZ46mega_fused_pocket_detection_batch_with_metricsE4smem+19928];
	setp.ne.s32 	%p352, %r1217, %r1213;
	and.pred  	%p353, %p351, %p352;
	@%p353 bra 	$L__BB2_383;
	ld.shared.f32 	%f1667, [%r20+92];
	setp.gt.f32 	%p354, %f1667, %f423;
	ld.shared.u32 	%r1217, [_ZZ46mega_fused_pocket_detection_batch_with_metricsE4smem+19932];
	setp.ne.s32 	%p355, %r1217, %r1213;
	and.pred  	%p356, %p354, %p355;
	@%p356 bra 	$L__BB2_383;
	ld.shared.f32 	%f1668, [%r20+96];
	setp.gt.f32 	%p357, %f1668, %f423;
	ld.shared.u32 	%r1217, [_ZZ46mega_fused_pocket_detection_batch_with_metricsE4smem+19936];
	setp.ne.s32 	%p358, %r1217, %r1213;
	and.pred  	%p359, %p357, %p358;
	@%p359 bra 	$L__BB2_383;
	ld.shared.f32 	%f1669, [%r20+100];
	setp.gt.f32 	%p360, %f1669, %f423;
	ld.shared.u32 	%r1217, [_ZZ46mega_fused_pocket_detection_batch_with_metricsE4smem+19940];
	setp.ne.s32 	%p361, %r1217, %r1213;
	and.pred  	%p362, %p360, %p361;
	@%p362 bra 	$L__BB2_383;
	ld.shared.f32 	%f1670, [%r20+104];
	setp.gt.f32 	%p363, %f1670, %f423;
	ld.shared.u32 	%r1217, [_ZZ46mega_fused_pocket_detection_batch_with_metricsE4smem+19944];
	setp.ne.s32 	%p364, %r1217, %r1213;
	and.pred  	%p365, %p363, %p364;
	@%p365 bra 	$L__BB2_383;
	ld.shared.f32 	%f1671, [%r20+108];
	setp.gt.f32 	%p366, %f1671, %f423;
	ld.shared.u32 	%r1217, [_ZZ46mega_fused_pocket_detection_batch_with_metricsE4smem+19948];
	setp.ne.s32 	%p367, %r1217, %r1213;
	and.pred  	%p368, %p366, %p367;
	@%p368 bra 	$L__BB2_383;
	ld.shared.f32 	%f1672, [%r20+112];
	setp.gt.f32 	%p369, %f1672, %f423;
	ld.shared.u32 	%r1217, [_ZZ46mega_fused_pocket_detection_batch_with_metricsE4smem+19952];
	setp.ne.s32 	%p370, %r1217, %r1213;
	and.pred  	%p371, %p369, %p370;
	@%p371 bra 	$L__BB2_383;
	ld.shared.f32 	%f1673, [%r20+116];
	setp.gt.f32 	%p372, %f1673, %f423;
	ld.shared.u32 	%r1217, [_ZZ46mega_fused_pocket_detection_batch_with_metricsE4smem+19956];
	setp.ne.s32 	%p373, %r1217, %r1213;
	and.pred  	%p374, %p372, %p373;
	@%p374 bra 	$L__BB2_383;
	ld.shared.f32 	%f1674, [%r20+120];
	setp.gt.f32 	%p375, %f1674, %f423;
	ld.shared.u32 	%r1217, [_ZZ46mega_fused_pocket_detection_batch_with_metricsE4smem+19960];
	setp.ne.s32 	%p376, %r1217, %r1213;
	and.pred  	%p377, %p375, %p376;
	@%p377 bra 	$L__BB2_383;
	ld.shared.f32 	%f1675, [%r20+124];
	setp.leu.f32 	%p378, %f1675, %f423;
	ld.shared.u32 	%r1217, [_ZZ46mega_fused_pocket_detection_batch_with_metricsE4smem+19964];
	setp.eq.s32 	%p379, %r1217, %r1213;
	or.pred  	%p380, %p378, %p379;
	@%p380 bra 	$L__BB2_385;
$L__BB2_383:
	setp.eq.s32 	%p381, %r966, %r1213;
	add.f32 	%f1676, %f424, 0f00000000;
	selp.f32 	%f1677, %f1676, 0f00000000, %p381;
	setp.eq.s32 	%p382, %r966, %r1217;
	selp.f32 	%f1678, %f1676, 0f00000000, %p382;
	setp.eq.s32 	%p383, %r1216, %r1213;
	add.f32 	%f1679, %f1677, %f2033;
	selp.f32 	%f1680, %f1679, %f1677, %p383;
	setp.eq.s32 	%p384, %r1216, %r1217;
	add.f32 	%f1681, %f1678, %f2033;
	selp.f32 	%f1682, %f1681, %f1678, %p384;
	ld.shared.v2.f32 	{%f1683, %f1684}, [%r20+8];
	setp.eq.s32 	%p385, %r1215, %r1213;
	add.f32 	%f1685, %f1680, %f1683;
	selp.f32 	%f1686, %f1685, %f1680, %p385;
	setp.eq.s32 	%p386, %r1215, %r1217;
	add.f32 	%f1687, %f1682, %f1683;
	selp.f32 	%f1688, %f1687, %f1682, %p386;
	ld.shared.u32 	%r997, [_ZZ46mega_fused_pocket_detection_batch_with_metricsE4smem+19852];
	setp.eq.s32 	%p387, %r997, %r1213;
	add.f32 	%f1689, %f1686, %f1684;
	selp.f32 	%f1690, %f1689, %f1686, %p387;
	setp.eq.s32 	%p388, %r997, %r1217;
	add.f32 	%f1691, %f1688, %f1684;
	selp.f32 	%f1692, %f1691, %f1688, %p388;
	ld.shared.v4.f32 	{%f1693, %f1694, %f1695, %f1696}, [%r20+16];
	ld.shared.v4.u32 	{%r998, %r999, %r1000, %r1001}, [_ZZ46mega_fused_pocket_detection_batch_with_metricsE4smem+19856];
	setp.eq.s32 	%p389, %r998, %r1213;
	add.f32 	%f1697, %f1690, %f1693;
	selp.f32 	%f1698, %f1697, %f1690, %p389;
	setp.eq.s32 	%p390, %r998, %r1217;
	add.f32 	%f1699, %f1692, %f1693;
	selp.f32 	%f1700, %f1699, %f1692, %p390;
	setp.eq.s32 	%p391, %r999, %r1213;
	add.f32 	%f1701, %f1698, %f1694;
	selp.f32 	%f1702, %f1701, %f1698, %p391;
	setp.eq.s32 	%p392, %r999, %r1217;
	add.f32 	%f1703, %f1700, %f1694;
	selp.f32 	%f1704, %f1703, %f1700, %p392;
	setp.eq.s32 	%p393, %r1000, %r1213;
	add.f32 	%f1705, %f1702, %f1695;
	selp.f32 	%f1706, %f1705, %f1702, %p393;
	setp.eq.s32 	%p394, %r1000, %r1217;
	add.f32 	%f1707, %f1704, %f1695;
	selp.f32 	%f1708, %f1707, %f1704, %p394;
	setp.eq.s32 	%p395, %r1001, %r1213;
	add.f32 	%f1709, %f1706, %f1696;
	selp.f32 	%f1710, %f1709, %f1706, %p395;
	setp.eq.s32 	%p396, %r1001, %r1217;
	add.f32 	%f1711, %f1708, %f1696;
	selp.f32 	%f1712, %f1711, %f1708, %p396;
	ld.shared.v4.f32 	{%f1713, %f1714, %f1715, %f1716}, [%r20+32];
	ld.shared.v4.u32 	{%r1002, %r1003, %r1004, %r1005}, [_ZZ46mega_fused_pocket_detection_batch_with_metricsE4smem+19872];
	setp.eq.s32 	%p397, %r1002, %r1213;
	add.f32 	%f1717, %f1710, %f1713;
	selp.f32 	%f1718, %f1717, %f1710, %p397;
	setp.eq.s32 	%p398, %r1002, %r1217;
	add.f32 	%f1719, %f1712, %f1713;
	selp.f32 	%f1720, %f1719, %f1712, %p398;
	setp.eq.s32 	%p399, %r1003, %r1213;
	add.f32 	%f1721, %f1718, %f1714;
	selp.f32 	%f1722, %f1721, %f1718, %p399;
	setp.eq.s32 	%p400, %r1003, %r1217;
	add.f32 	%f1723, %f1720, %f1714;
	selp.f32 	%f1724, %f1723, %f1720, %p400;
	setp.eq.s32 	%p401, %r1004, %r1213;
	add.f32 	%f1725, %f1722, %f1715;
	selp.f32 	%f1726, %f1725, %f1722, %p401;
	setp.eq.s32 	%p402, %r1004, %r1217;
	add.f32 	%f1727, %f1724, %f1715;
	selp.f32 	%f1728, %f1727, %f1724, %p402;
	setp.eq.s32 	%p403, %r1005, %r1213;
	add.f32 	%f1729, %f1726, %f1716;
	selp.f32 	%f1730, %f1729, %f1726, %p403;
	setp.eq.s32 	%p404, %r1005, %r1217;
	add.f32 	%f1731, %f1728, %f1716;
	selp.f32 	%f1732, %f1731, %f1728, %p404;
	ld.shared.v4.f32 	{%f1733, %f1734, %f1735, %f1736}, [%r20+48];
	ld.shared.v4.u32 	{%r1006, %r1007, %r1008, %r1009}, [_ZZ46mega_fused_pocket_detection_batch_with_metricsE4smem+19888];
	setp.eq.s32 	%p405, %r1006, %r1213;
	add.f32 	%f1737, %f1730, %f1733;
	selp.f32 	%f1738, %f1737, %f1730, %p405;
	setp.eq.s32 	%p406, %r1006, %r1217;
	add.f32 	%f1739, %f1732, %f1733;
	selp.f32 	%f1740, %f1739, %f1732, %p406;
	setp.eq.s32 	%p407, %r1007, %r1213;
	add.f32 	%f1741, %f1738, %f1734;
	selp.f32 	%f1742, %f1741, %f1738, %p407;
	setp.eq.s32 	%p408, %r1007, %r1217;
	add.f32 	%f1743, %f1740, %f1734;
	selp.f32 	%f1744, %f1743, %f1740, %p408;
	setp.eq.s32 	%p409, %r1008, %r1213;
	add.f32 	%f1745, %f1742, %f1735;
	selp.f32 	%f1746, %f1745, %f1742, %p409;
	setp.eq.s32 	%p410, %r1008, %r1217;
	add.f32 	%f1747, %f1744, %f1735;
	selp.f32 	%f1748, %f1747, %f1744, %p410;
	setp.eq.s32 	%p411, %r1009, %r1213;
	add.f32 	%f1749, %f1746, %f1736;
	selp.f32 	%f1750, %f1749, %f1746, %p411;
	setp.eq.s32 	%p412, %r1009, %r1217;
	add.f32 	%f1751, %f1748, %f1736;
	selp.f32 	%f1752, %f1751, %f1748, %p412;
	ld.shared.v4.f32 	{%f1753, %f1754, %f1755, %f1756}, [%r20+64];
	ld.shared.v4.u32 	{%r1010, %r1011, %r1012, %r1013}, [_ZZ46mega_fused_pocket_detection_batch_with_metricsE4smem+19904];
	setp.eq.s32 	%p413, %r1010, %r1213;
	add.f32 	%f1757, %f1750, %f1753;
	selp.f32 	%f1758, %f1757, %f1750, %p413;
	setp.eq.s32 	%p414, %r1010, %r1217;
	add.f32 	%f1759, %f1752, %f1753;
	selp.f32 	%f1760, %f1759, %f1752, %p414;
	setp.eq.s32 	%p415, %r1011, %r1213;
	add.f32 	%f1761, %f1758, %f1754;
	selp.f32 	%f1762, %f1761, %f1758, %p415;
	setp.eq.s32 	%p416, %r1011, %r1217;
	add.f32 	%f1763, %f1760, %f1754;
	selp.f32 	%f1764, %f1763, %f1760, %p416;
	setp.eq.s32 	%p417, %r1012, %r1213;
	add.f32 	%f1765, %f1762, %f1755;
	selp.f32 	%f1766, %f1765, %f1762, %p417;
	setp.eq.s32 	%p418, %r1012, %r1217;
	add.f32 	%f1767, %f1764, %f1755;
	selp.f32 	%f1768, %f1767, %f1764, %p418;
	setp.eq.s32 	%p419, %r1013, %r1213;
	add.f32 	%f1769, %f1766, %f1756;
	selp.f32 	%f1770, %f1769, %f1766, %p419;
	setp.eq.s32 	%p420, %r1013, %r1217;
	add.f32 	%f1771, %f1768, %f1756;
	selp.f32 	%f1772, %f1771, %f1768, %p420;
	ld.shared.v4.f32 	{%f1773, %f1774, %f1775, %f1776}, [%r20+80];
	ld.shared.v4.u32 	{%r1014, %r1015, %r1016, %r1017}, [_ZZ46mega_fused_pocket_detection_batch_with_metricsE4smem+19920];
	setp.eq.s32 	%p421, %r1014, %r1213;
	add.f32 	%f1777, %f1770, %f1773;
	selp.f32 	%f1778, %f1777, %f1770, %p421;
	setp.eq.s32 	%p422, %r1014, %r1217;
	add.f32 	%f1779, %f1772, %f1773;
	selp.f32 	%f1780, %f1779, %f1772, %p422;
	setp.eq.s32 	%p423, %r1015, %r1213;
	add.f32 	%f1781, %f1778, %f1774;
	selp.f32 	%f1782, %f1781, %f1778, %p423;
	setp.eq.s32 	%p424, %r1015, %r1217;
	add.f32 	%f1783, %f1780, %f1774;
	selp.f32 	%f1784, %f1783, %f1780, %p424;
	setp.eq.s32 	%p425, %r1016, %r1213;
	add.f32 	%f1785, %f1782, %f1775;
	selp.f32 	%f1786, %f1785, %f1782, %p425;
	setp.eq.s32 	%p426, %r1016, %r1217;
	add.f32 	%f1787, %f1784, %f1775;
	selp.f32 	%f1788, %f1787, %f1784, %p426;
	setp.eq.s32 	%p427, %r1017, %r1213;
	add.f32 	%f1789, %f1786, %f1776;
	selp.f32 	%f1790, %f1789, %f1786, %p427;
	setp.eq.s32 	%p428, %r1017, %r1217;
	add.f32 	%f1791, %f1788, %f1776;
	selp.f32 	%f1792, %f1791, %f1788, %p428;
	ld.shared.v4.f32 	{%f1793, %f1794, %f1795, %f1796}, [%r20+96];
	ld.shared.v4.u32 	{%r1018, %r1019, %r1020, %r1021}, [_ZZ46mega_fused_pocket_detection_batch_with_metricsE4smem+19936];
	setp.eq.s32 	%p429, %r1018, %r1213;
	add.f32 	%f1797, %f1790, %f1793;
	selp.f32 	%f1798, %f1797, %f1790, %p429;
	setp.eq.s32 	%p430, %r1018, %r1217;
	add.f32 	%f1799, %f1792, %f1793;
	selp.f32 	%f1800, %f1799, %f1792, %p430;
	setp.eq.s32 	%p431, %r1019, %r1213;
	add.f32 	%f1801, %f1798, %f1794;
	selp.f32 	%f1802, %f1801, %f1798, %p431;
	setp.eq.s32 	%p432, %r1019, %r1217;
	add.f32 	%f1803, %f1800, %f1794;
	selp.f32 	%f1804, %f1803, %f1800, %p432;
	setp.eq.s32 	%p433, %r1020, %r1213;
	add.f32 	%f1805, %f1802, %f1795;
	selp.f32 	%f1806, %f1805, %f1802, %p433;
	setp.eq.s32 	%p434, %r1020, %r1217;
	add.f32 	%f1807, %f1804, %f1795;
	selp.f32 	%f1808, %f1807, %f1804, %p434;
	setp.eq.s32 	%p435, %r1021, %r1213;
	add.f32 	%f1809, %f1806, %f1796;
	selp.f32 	%f1810, %f1809, %f1806, %p435;
	setp.eq.s32 	%p436, %r1021, %r1217;
	add.f32 	%f1811, %f1808, %f1796;
	selp.f32 	%f1812, %f1811, %f1808, %p436;
	ld.shared.v4.f32 	{%f1813, %f1814, %f1815, %f1816}, [%r20+112];
	ld.shared.v4.u32 	{%r1022, %r1023, %r1024, %r1025}, [_ZZ46mega_fused_pocket_detection_batch_with_metricsE4smem+19952];
	setp.eq.s32 	%p437, %r1022, %r1213;
	add.f32 	%f1817, %f1810, %f1813;
	selp.f32 	%f1818, %f1817, %f1810, %p437;
	setp.eq.s32 	%p438, %r1022, %r1217;
	add.f32 	%f1819, %f1812, %f1813;
	selp.f32 	%f1820, %f1819, %f1812, %p438;
	setp.eq.s32 	%p439, %r1023, %r1213;
	add.f32 	%f1821, %f1818, %f1814;
	selp.f32 	%f1822, %f1821, %f1818, %p439;
	setp.eq.s32 	%p440, %r1023, %r1217;
	add.f32 	%f1823, %f1820, %f1814;
	selp.f32 	%f1824, %f1823, %f1820, %p440;
	setp.eq.s32 	%p441, %r1024, %r1213;
	add.f32 	%f1825, %f1822, %f1815;
	selp.f32 	%f1826, %f1825, %f1822, %p441;
	setp.eq.s32 	%p442, %r1024, %r1217;
	add.f32 	%f1827, %f1824, %f1815;
	selp.f32 	%f1828, %f1827, %f1824, %p442;
	setp.eq.s32 	%p443, %r1025, %r1213;
	add.f32 	%f1829, %f1826, %f1816;
	selp.f32 	%f1830, %f1829, %f1826, %p443;
	setp.eq.s32 	%p444, %r1025, %r1217;
	add.f32 	%f1831, %f1828, %f1816;
	selp.f32 	%f1832, %f1831, %f1828, %p444;
	ld.shared.f32 	%f1833, [%r12+-384];
	fma.rn.f32 	%f1834, %f1833, 0f40000000, %f1830;
	ld.global.nc.f32 	%f1835, [%rd1+112];
	mul.f32 	%f1836, %f1835, %f1834;
	setp.leu.f32 	%p445, %f1832, %f1836;
	@%p445 bra 	$L__BB2_385;
	st.shared.u32 	[%r12], %r1217;
	mov.u32 	%r1213, %r1217;
$L__BB2_385:
	bar.sync 	0;
	add.s32 	%r1214, %r1214, 1;
	setp.lt.s32 	%p446, %r1214, %r413;
	@%p446 bra 	$L__BB2_349;
$L__BB2_386:
	setp.gt.u32 	%p447, %r8, 31;
	@%p447 bra 	$L__BB2_452;
	ld.shared.u32 	%r455, [%r12];
	ld.shared.u32 	%r1026, [_ZZ46mega_fused_pocket_detection_batch_with_metricsE4smem+19840];
	setp.ne.s32 	%p448, %r1026, %r455;
	mov.f32 	%f2035, 0f00000000;
	@%p448 bra 	$L__BB2_389;
	ld.shared.f32 	%f1838, [%r20];
	add.f32 	%f2035, %f1838, 0f00000000;
$L__BB2_389:
	ld.shared.u32 	%r1027, [_ZZ46mega_fused_pocket_detection_batch_with_metricsE4smem+19844];
	setp.ne.s32 	%p449, %r1027, %r455;
	@%p449 bra 	$L__BB2_391;
	ld.shared.f32 	%f1839, [%r20+4];
	add.f32 	%f2035, %f2035, %f1839;
$L__BB2_391:
	ld.shared.u32 	%r1028, [_ZZ46mega_fused_pocket_detection_batch_with_metricsE4smem+19848];
	setp.ne.s32 	%p450, %r1028, %r455;
	@%p450 bra 	$L__BB2_393;
	ld.shared.f32 	%f1840, [%r20+8];
	add.f32 	%f2035, %f2035, %f1840;
$L__BB2_393:
	ld.shared.u32 	%r1029, [_ZZ46mega_fused_pocket_detection_batch_with_metricsE4smem+19852];
	setp.ne.s32 	%p451, %r1029, %r455;
	@%p451 bra 	$L__BB2_395;
	ld.shared.f32 	%f1841, [%r20+12];
	add.f32 	%f2035, %f2035, %f1841;
$L__BB2_395:
	ld.shared.u32 	%r1030, [_ZZ46mega_fused_pocket_detection_batch_with_metricsE4smem+19856];
	setp.ne.s32 	%p452, %r1030, %r455;
	@%p452 bra 	$L__BB2_397;
	ld.shared.f32 	%f1842, [%r20+16];
	add.f32 	%f2035, %f2035, %f1842;
$L__BB2_397:
	ld.shared.u32 	%r1031, [_ZZ46mega_fused_pocket_detection_batch_with_metricsE4smem+19860];
	setp.ne.s32 	%p453, %r1031, %r455;
	@%p453 bra 	$L__BB2_399;
	ld.shared.f32 	%f1843, [%r20+20];
	add.f32 	%f2035, %f2035, %f1843;
$L__BB2_399:
	ld.shared.u32 	%r1032, [_ZZ46mega_fused_pocket_detection_batch_with_metricsE4smem+19864];
	setp.ne.s32 	%p454, %r1032, %r455;
	@%p454 bra 	$L__BB2_401;
	ld.shared.f32 	%f1844, [%r20+24];
	add.f32 	%f2035, %f2035, %f1844;
$L__BB2_401:
	ld.shared.u32 	%r1033, [_ZZ46mega_fused_pocket_detection_batch_with_metricsE4smem+19868];
	setp.ne.s32 	%p455, %r1033, %r455;
	@%p455 bra 	$L__BB2_403;
	ld.shared.f32 	%f1845, [%r20+28];
	add.f32 	%f2035, %f2035, %f1845;
$L__BB2_403:
	ld.shared.u32 	%r1034, [_ZZ46mega_fused_pocket_detection_batch_with_metricsE4smem+19872];
	setp.ne.s32 	%p456, %r1034, %r455;
	@%p456 bra 	$L__BB2_405;
	ld.shared.f32 	%f1846, [%r20+32];
	add.f32 	%f2035, %f2035, %f1846;
$L__BB2_405:
	ld.shared.u32 	%r1035, [_ZZ46mega_fused_pocket_detection_batch_with_metricsE4smem+19876];
	setp.ne.s32 	%p457, %r1035, %r455;
	@%p457 bra 	$L__BB2_407;
	ld.shared.f32 	%f1847, [%r20+36];
	add.f32 	%f2035, %f2035, %f1847;
$L__BB2_407:
	ld.shared.u32 	%r1036, [_ZZ46mega_fused_pocket_detection_batch_with_metricsE4smem+19880];
	setp.ne.s32 	%p458, %r1036, %r455;
	@%p458 bra 	$L__BB2_409;
	ld.shared.f32 	%f1848, [%r20+40];
	add.f32 	%f2035, %f2035, %f1848;
$L__BB2_409:
	ld.shared.u32 	%r1037, [_ZZ46mega_fused_pocket_detection_batch_with_metricsE4smem+19884];
	setp.ne.s32 	%p459, %r1037, %r455;
	@%p459 bra 	$L__BB2_411;
	ld.shared.f32 	%f1849, [%r20+44];
	add.f32 	%f2035, %f2035, %f1849;
$L__BB2_411:
	ld.shared.u32 	%r1038, [_ZZ46mega_fused_pocket_detection_batch_with_metricsE4smem+19888];
	setp.ne.s32 	%p460, %r1038, %r455;
	@%p460 bra 	$L__BB2_413;
	ld.shared.f32 	%f1850, [%r20+48];
	add.f32 	%f2035, %f2035, %f1850;
$L__BB2_413:
	ld.shared.u32 	%r1039, [_ZZ46mega_fused_pocket_detection_batch_with_metricsE4smem+19892];
	setp.ne.s32 	%p461, %r1039, %r455;
	@%p461 bra 	$L__BB2_415;
	ld.shared.f32 	%f1851, [%r20+52];
	add.f32 	%f2035, %f2035, %f1851;
$L__BB2_415:
	ld.shared.u32 	%r1040, [_ZZ46mega_fused_pocket_detection_batch_with_metricsE4smem+19896];
	setp.ne.s32 	%p462, %r1040, %r455;
	@%p462 bra 	$L__BB2_417;
	ld.shared.f32 	%f1852, [%r20+56];
	add.f32 	%f2035, %f2035, %f1852;
$L__BB2_417:
	ld.shared.u32 	%r1041, [_ZZ46mega_fused_pocket_detection_batch_with_metricsE4smem+19900];
	setp.ne.s32 	%p463, %r1041, %r455;
	@%p463 bra 	$L__BB2_419;
	ld.shared.f32 	%f1853, [%r20+60];
	add.f32 	%f2035, %f2035, %f1853;
$L__BB2_419:
	ld.shared.u32 	%r1042, [_ZZ46mega_fused_pocket_detection_batch_with_metricsE4smem+19904];
	setp.ne.s32 	%p464, %r1042, %r455;
	@%p464 bra 	$L__BB2_421;
	ld.shared.f32 	%f1854, [%r20+64];
	add.f32 	%f2035, %f2035, %f1854;
$L__BB2_421:
	ld.shared.u32 	%r1043, [_ZZ46mega_fused_pocket_detection_batch_with_metricsE4smem+19908];
	setp.ne.s32 	%p465, %r1043, %r455;
	@%p465 bra 	$L__BB2_423;
	ld.shared.f32 	%f1855, [%r20+68];
	add.f32 	%f2035, %f2035, %f1855;
$L__BB2_423:
	ld.shared.u32 	%r1044, [_ZZ46mega_fused_pocket_detection_batch_with_metricsE4smem+19912];
	setp.ne.s32 	%p466, %r1044, %r455;
	@%p466 bra 	$L__BB2_425;
	ld.shared.f32 	%f1856, [%r20+72];
	add.f32 	%f2035, %f2035, %f1856;
$L__BB2_425:
	ld.shared.u32 	%r1045, [_ZZ46mega_fused_pocket_detection_batch_with_metricsE4smem+19916];
	setp.ne.s32 	%p467, %r1045, %r455;
	@%p467 bra 	$L__BB2_427;
	ld.shared.f32 	%f1857, [%r20+76];
	add.f32 	%f2035, %f2035, %f1857;
$L__BB2_427:
	ld.shared.u32 	%r1046, [_ZZ46mega_fused_pocket_detection_batch_with_metricsE4smem+19920];
	setp.ne.s32 	%p468, %r1046, %r455;
	@%p468 bra 	$L__BB2_429;
	ld.shared.f32 	%f1858, [%r20+80];
	add.f32 	%f2035, %f2035, %f1858;
$L__BB2_429:
	ld.shared.u32 	%r1047, [_ZZ46mega_fused_pocket_detection_batch_with_metricsE4smem+19924];
	setp.ne.s32 	%p469, %r1047, %r455;
	@%p469 bra 	$L__BB2_431;
	ld.shared.f32 	%f1859, [%r20+84];
	add.f32 	%f2035, %f2035, %f1859;
$L__BB2_431:
	ld.shared.u32 	%r1048, [_ZZ46mega_fused_pocket_detection_batch_with_metricsE4smem+19928];
	setp.ne.s32 	%p470, %r1048, %r455;
	@%p470 bra 	$L__BB2_433;
	ld.shared.f32 	%f1860, [%r20+88];
	add.f32 	%f2035, %f2035, %f1860;
$L__BB2_433:
	ld.shared.u32 	%r1049, [_ZZ46mega_fused_pocket_detection_batch_with_metricsE4smem+19932];
	setp.ne.s32 	%p471, %r1049, %r455;
	@%p471 bra 	$L__BB2_435;
	ld.shared.f32 	%f1861, [%r20+92];
	add.f32 	%f2035, %f2035, %f1861;
$L__BB2_435:
	ld.shared.u32 	%r1050, [_ZZ46mega_fused_pocket_detection_batch_with_metricsE4smem+19936];
	setp.ne.s32 	%p472, %r1050, %r455;
	@%p472 bra 	$L__BB2_437;
	ld.shared.f32 	%f1862, [%r20+96];
	add.f32 	%f2035, %f2035, %f1862;
$L__BB2_437:
	ld.shared.u32 	%r1051, [_ZZ46mega_fused_pocket_detection_batch_with_metricsE4smem+19940];
	setp.ne.s32 	%p473, %r1051, %r455;
	@%p473 bra 	$L__BB2_439;
	ld.shared.f32 	%f1863, [%r20+100];
	add.f32 	%f2035, %f2035, %f1863;
$L__BB2_439:
	ld.shared.u32 	%r1052, [_ZZ46mega_fused_pocket_detection_batch_with_metricsE4smem+19944];
	setp.ne.s32 	%p474, %r1052, %r455;
	@%p474 bra 	$L__BB2_441;
	ld.shared.f32 	%f1864, [%r20+104];
	add.f32 	%f2035, %f2035, %f1864;
$L__BB2_441:
	ld.shared.u32 	%r1053, [_ZZ46mega_fused_pocket_detection_batch_with_metricsE4smem+19948];
	setp.ne.s32 	%p475, %r1053, %r455;
	@%p475 bra 	$L__BB2_443;
	ld.shared.f32 	%f1865, [%r20+108];
	add.f32 	%f2035, %f2035, %f1865;
$L__BB2_443:
	ld.shared.u32 	%r1054, [_ZZ46mega_fused_pocket_detection_batch_with_metricsE4smem+19952];
	setp.ne.s32 	%p476, %r1054, %r455;
	@%p476 bra 	$L__BB2_445;
	ld.shared.f32 	%f1866, [%r20+112];
	add.f32 	%f2035, %f2035, %f1866;
$L__BB2_445:
	ld.shared.u32 	%r1055, [_ZZ46mega_fused_pocket_detection_batch_with_metricsE4smem+19956];
	setp.ne.s32 	%p477, %r1055, %r455;
	@%p477 bra 	$L__BB2_447;
	ld.shared.f32 	%f1867, [%r20+116];
	add.f32 	%f2035, %f2035, %f1867;
$L__BB2_447:
	ld.shared.u32 	%r1056, [_ZZ46mega_fused_pocket_detection_batch_with_metricsE4smem+19960];
	setp.ne.s32 	%p478, %r1056, %r455;
	@%p478 bra 	$L__BB2_449;
	ld.shared.f32 	%f1868, [%r20+120];
	add.f32 	%f2035, %f2035, %f1868;
$L__BB2_449:
	ld.shared.u32 	%r1057, [_ZZ46mega_fused_pocket_detection_batch_with_metricsE4smem+19964];
	setp.ne.s32 	%p479, %r1057, %r455;
	@%p479 bra 	$L__BB2_451;
	ld.shared.f32 	%f1869, [%r20+124];
	add.f32 	%f2035, %f2035, %f1869;
$L__BB2_451:
	st.shared.f32 	[%r12+256], %f2035;
$L__BB2_452:
	ld.param.u64 	%rd398, [mega_fused_pocket_detection_batch_with_metrics_param_15];
	bar.sync 	0;
	cvta.to.global.u64 	%rd362, %rd398;
	mul.wide.s32 	%rd363, %r1071, 4;
	add.s64 	%rd146, %rd362, %rd363;
	cvta.to.global.u64 	%rd364, %rd166;
	add.s64 	%rd147, %rd364, %rd363;
	cvta.to.global.u64 	%rd365, %rd167;
	add.s64 	%rd148, %rd365, %rd363;
	cvta.to.global.u64 	%rd366, %rd168;
	add.s64 	%rd149, %rd366, %rd363;
	cvta.to.global.u64 	%rd367, %rd169;
	add.s64 	%rd150, %rd367, %rd363;
	cvta.to.global.u64 	%rd368, %rd170;
	add.s64 	%rd151, %rd368, %rd363;
	mul.lo.s32 	%r1058, %r1071, 100;
	cvt.s64.s32 	%rd152, %r1058;
	@%p17 bra 	$L__BB2_466;
	ld.shared.u32 	%r456, [%r12];
	cvt.s64.s32 	%rd369, %r19;
	add.s64 	%rd370, %rd369, %rd5;
	cvta.to.global.u64 	%rd371, %rd158;
	add.s64 	%rd372, %rd371, %rd370;
	ld.global.nc.u8 	%rs2, [%rd372];
	cvt.u16.u8 	%rs3, %rs2;
	and.b16  	%rs4, %rs3, 255;
	ld.shared.f32 	%f492, [%r12+-384];
	setp.ne.s32 	%p481, %r456, 1;
	setp.ne.s16 	%p482, %rs4, 1;
	or.pred  	%p483, %p481, %p482;
	@%p483 bra 	$L__BB2_455;
	atom.global.add.u32 	%r1062, [%rd146], 1;
	bra.uni 	$L__BB2_462;
$L__BB2_455:
	setp.ne.s32 	%p484, %r456, 1;
	setp.ne.s16 	%p485, %rs4, 0;
	or.pred  	%p486, %p484, %p485;
	@%p486 bra 	$L__BB2_457;
	atom.global.add.u32 	%r1061, [%rd147], 1;
	bra.uni 	$L__BB2_462;
$L__BB2_457:
	setp.ne.s16 	%p487, %rs4, 0;
	setp.ne.s32 	%p488, %r456, 0;
	or.pred  	%p489, %p488, %p487;
	@%p489 bra 	$L__BB2_459;
	atom.global.add.u32 	%r1060, [%rd148], 1;
	bra.uni 	$L__BB2_463;
$L__BB2_459:
	setp.ne.s32 	%p490, %r456, 0;
	setp.ne.s16 	%p491, %rs4, 1;
	or.pred  	%p492, %p490, %p491;
	@%p492 bra 	$L__BB2_461;
	atom.global.add.u32 	%r1059, [%rd149], 1;
	bra.uni 	$L__BB2_463;
$L__BB2_461:
	setp.ne.s32 	%p493, %r456, 1;
	@%p493 bra 	$L__BB2_463;
$L__BB2_462:
	atom.global.add.f32 	%f1870, [%rd150], %f492;
	atom.global.add.u32 	%r1063, [%rd151], 1;
$L__BB2_463:
	setp.ne.s16 	%p494, %rs4, 1;
	mul.f32 	%f1871, %f492, 0f42C80000;
	cvt.rzi.s32.f32 	%r1064, %f1871;
	max.s32 	%r1065, %r1064, 0;
	min.s32 	%r457, %r1065, 99;
	@%p494 bra 	$L__BB2_465;
	cvt.u64.u32 	%rd379, %r457;
	add.s64 	%rd380, %rd379, %rd152;
	cvta.to.global.u64 	%rd381, %rd171;
	shl.b64 	%rd382, %rd380, 3;
	add.s64 	%rd383, %rd381, %rd382;
	atom.global.add.u64 	%rd384, [%rd383], 1;
	bra.uni 	$L__BB2_466;
$L__BB2_465:
	ld.param.u64 	%rd399, [mega_fused_pocket_detection_batch_with_metrics_param_22];
	cvt.u64.u32 	%rd373, %r457;
	add.s64 	%rd374, %rd373, %rd152;
	cvta.to.global.u64 	%rd375, %rd399;
	shl.b64 	%rd376, %rd374, 3;
	add.s64 	%rd377, %rd375, %rd376;
	atom.global.add.u64 	%rd378, [%rd377], 1;
$L__BB2_466:
	bar.sync 	0;
	@%p17 bra 	$L__BB2_468;
	ld.shared.f32 	%f1872, [%r12+-384];
	cvt.s64.s32 	%rd385, %r19;
	add.s64 	%rd386, %rd385, %rd5;
	cvta.to.global.u64 	%rd387, %rd160;
	shl.b64 	%rd388, %rd386, 2;
	add.s64 	%rd389, %rd387, %rd388;
	st.global.f32 	[%rd389], %f1872;
	ld.shared.u32 	%r1066, [%r12+-128];
	cvta.to.global.u64 	%rd390, %rd161;
	add.s64 	%rd391, %rd390, %rd388;
	st.global.u32 	[%rd391], %r1066;
	ld.shared.u32 	%r1067, [%r12+-256];
	cvta.to.global.u64 	%rd392, %rd162;
	add.s64 	%rd393, %rd392, %rd388;
	st.global.u32 	[%rd393], %r1067;
	ld.shared.u32 	%r1068, [%r12];
	cvta.to.global.u64 	%rd394, %rd163;
	add.s64 	%rd395, %rd394, %rd388;
	st.global.u32 	[%rd395], %r1068;
	ld.shared.f32 	%f1873, [%r12+-10752];
	cvta.to.global.u64 	%rd396, %rd164;
	add.s64 	%rd397, %rd396, %rd388;
	st.global.f32 	[%rd397], %f1873;
$L__BB2_468:
	ret;

}
	// .globl	finalize_batch_metrics
.visible .entry finalize_batch_metrics(
	.param .u64 .ptr .align 1 finalize_batch_metrics_param_0,
	.param .u64 .ptr .align 1 finalize_batch_metrics_param_1,
	.param .u64 .ptr .align 1 finalize_batch_metrics_param_2,
	.param .u64 .ptr .align 1 finalize_batch_metrics_param_3,
	.param .u64 .ptr .align 1 finalize_batch_metrics_param_4,
	.param .u64 .ptr .align 1 finalize_batch_metrics_param_5,
	.param .u64 .ptr .align 1 finalize_batch_metrics_param_6,
	.param .u64 .ptr .align 1 finalize_batch_metrics_param_7,
	.param .u64 .ptr .align 1 finalize_batch_metrics_param_8,
	.param .u64 .ptr .align 1 finalize_batch_metrics_param_9,
	.param .u32 finalize_batch_metrics_param_10
)
{
	.reg .pred 	%p<15>;
	.reg .b32 	%r<39>;
	.reg .b32 	%f<142>;
	.reg .b64 	%rd<120>;

	ld.param.u64 	%rd34, [finalize_batch_metrics_param_0];
	ld.param.u64 	%rd35, [finalize_batch_metrics_param_1];
	ld.param.u64 	%rd37, [finalize_batch_metrics_param_3];
	ld.param.u64 	%rd38, [finalize_batch_metrics_param_4];
	ld.param.u64 	%rd41, [finalize_batch_metrics_param_7];
	ld.param.u32 	%r17, [finalize_batch_metrics_param_10];
	mov.u32 	%r18, %ctaid.x;
	mov.u32 	%r19, %ntid.x;
	mov.u32 	%r20, %tid.x;
	mad.lo.s32 	%r1, %r18, %r19, %r20;
	setp.ge.s32 	%p1, %r1, %r17;
	@%p1 bra 	$L__BB3_28;
	ld.param.u64 	%rd107, [finalize_batch_metrics_param_6];
	ld.param.u64 	%rd106, [finalize_batch_metrics_param_5];
	ld.param.u64 	%rd105, [finalize_batch_metrics_param_2];
	cvta.to.global.u64 	%rd44, %rd34;
	cvta.to.global.u64 	%rd45, %rd35;
	cvta.to.global.u64 	%rd46, %rd105;
	cvta.to.global.u64 	%rd47, %rd37;
	cvta.to.global.u64 	%rd48, %rd38;
	cvta.to.global.u64 	%rd49, %rd106;
	cvta.to.global.u64 	%rd1, %rd107;
	cvta.to.global.u64 	%rd2, %rd41;
	mul.wide.s32 	%rd50, %r1, 4;
	add.s64 	%rd51, %rd44, %rd50;
	ld.global.nc.u32 	%r2, [%rd51];
	add.s64 	%rd52, %rd45, %rd50;
	ld.global.nc.u32 	%r3, [%rd52];
	add.s64 	%rd53, %rd46, %rd50;
	ld.global.nc.u32 	%r4, [%rd53];
	add.s64 	%rd54, %rd47, %rd50;
	ld.global.nc.u32 	%r5, [%rd54];
	add.s64 	%rd55, %rd48, %rd50;
	ld.global.nc.f32 	%f1, [%rd55];
	add.s64 	%rd56, %rd49, %rd50;
	ld.global.nc.u32 	%r6, [%rd56];
	add.s32 	%r7, %r3, %r2;
	setp.lt.s32 	%p2, %r7, 1;
	mov.f32 	%f127, 0f00000000;
	@%p2 bra 	$L__BB3_3;
	cvt.rn.f32.s32 	%f40, %r2;
	cvt.rn.f32.u32 	%f41, %r7;
	div.rn.f32 	%f127, %f40, %f41;
$L__BB3_3:
	add.s32 	%r8, %r5, %r2;
	setp.lt.s32 	%p3, %r8, 1;
	mov.f32 	%f128, 0f00000000;
	@%p3 bra 	$L__BB3_5;
	cvt.rn.f32.s32 	%f43, %r2;
	cvt.rn.f32.u32 	%f44, %r8;
	div.rn.f32 	%f128, %f43, %f44;
$L__BB3_5:
	add.f32 	%f6, %f127, %f128;
	setp.leu.f32 	%p4, %f6, 0f00000000;
	mov.f32 	%f129, 0f00000000;
	@%p4 bra 	$L__BB3_7;
	add.f32 	%f46, %f127, %f127;
	mul.f32 	%f47, %f46, %f128;
	div.rn.f32 	%f129, %f47, %f6;
$L__BB3_7:
	mul.lo.s32 	%r22, %r4, %r2;
	mul.lo.s32 	%r23, %r5, %r3;
	sub.s32 	%r24, %r22, %r23;
	cvt.rn.f32.s32 	%f48, %r24;
	cvt.rn.f32.s32 	%f49, %r7;
	max.f32 	%f50, %f49, 0f3F800000;
	cvt.rn.f32.s32 	%f51, %r8;
	max.f32 	%f52, %f51, 0f3F800000;
	mul.f32 	%f53, %f50, %f52;
	add.s32 	%r25, %r4, %r3;
	cvt.rn.f32.s32 	%f54, %r25;
	max.f32 	%f55, %f54, 0f3F800000;
	mul.f32 	%f56, %f55, %f53;
	add.s32 	%r26, %r5, %r4;
	cvt.rn.f32.s32 	%f57, %r26;
	max.f32 	%f58, %f57, 0f3F800000;
	mul.f32 	%f59, %f58, %f56;
	sqrt.rn.f32 	%f60, %f59;
	div.rn.f32 	%f9, %f48, %f60;
	setp.lt.s32 	%p5, %r6, 1;
	mov.b32 	%r35, 0;
	@%p5 bra 	$L__BB3_9;
	cvt.rn.f32.u32 	%f61, %r6;
	div.rn.f32 	%f62, %f1, %f61;
	mov.b32 	%r35, %f62;
$L__BB3_9:
	mul.lo.s32 	%r28, %r1, 100;
	mul.wide.s32 	%rd3, %r28, 8;
	or.b64  	%rd58, %rd3, 16;
	add.s64 	%rd111, %rd1, %rd58;
	add.s64 	%rd110, %rd2, %rd58;
	mov.b64 	%rd112, 0;
	mov.b32 	%r36, 0;
	mov.u64 	%rd113, %rd112;
$L__BB3_10:
	ld.global.nc.u64 	%rd59, [%rd111+-16];
	add.s64 	%rd60, %rd59, %rd113;
	ld.global.nc.u64 	%rd61, [%rd110+-16];
	add.s64 	%rd62, %rd61, %rd112;
	ld.global.nc.u64 	%rd63, [%rd111+-8];
	add.s64 	%rd64, %rd63, %rd60;
	ld.global.nc.u64 	%rd65, [%rd110+-8];
	add.s64 	%rd66, %rd65, %rd62;
	ld.global.nc.u64 	%rd67, [%rd111];
	add.s64 	%rd68, %rd67, %rd64;
	ld.global.nc.u64 	%rd69, [%rd110];
	add.s64 	%rd70, %rd69, %rd66;
	ld.global.nc.u64 	%rd71, [%rd111+8];
	add.s64 	%rd113, %rd71, %rd68;
	ld.global.nc.u64 	%rd72, [%rd110+8];
	add.s64 	%rd112, %rd72, %rd70;
	add.s32 	%r36, %r36, 4;
	add.s64 	%rd111, %rd111, 32;
	add.s64 	%rd110, %rd110, 32;
	setp.ne.s32 	%p6, %r36, 100;
	@%p6 bra 	$L__BB3_10;
	setp.eq.s64 	%p7, %rd113, 0;
	mov.f32 	%f130, 0f00000000;
	@%p7 bra 	$L__BB3_13;
	cvt.rn.f32.u64 	%f64, %rd113;
	rcp.rn.f32 	%f130, %f64;
$L__BB3_13:
	setp.eq.s64 	%p8, %rd112, 0;
	mov.f32 	%f131, 0f00000000;
	@%p8 bra 	$L__BB3_15;
	cvt.rn.f32.u64 	%f66, %rd112;
	rcp.rn.f32 	%f131, %f66;
$L__BB3_15:
	add.s64 	%rd73, %rd3, 792;
	add.s64 	%rd117, %rd1, %rd73;
	add.s64 	%rd116, %rd2, %rd73;
	mov.f32 	%f132, 0f00000000;
	mov.b32 	%r37, 0;
	mov.u64 	%rd114, %rd116;
	mov.u64 	%rd115, %rd117;
	mov.f32 	%f133, %f132;
	mov.f32 	%f134, %f132;
$L__BB3_16:
	ld.global.nc.u64 	%rd74, [%rd115];
	cvt.rn.f32.u64 	%f68, %rd74;
	fma.rn.f32 	%f69, %f130, %f68, %f133;
	ld.global.nc.u64 	%rd75, [%rd114];
	cvt.rn.f32.u64 	%f70, %rd75;
	fma.rn.f32 	%f71, %f131, %f70, %f132;
	sub.f32 	%f72, %f71, %f132;
	add.f32 	%f73, %f133, %f69;
	mul.f32 	%f74, %f73, %f72;
	fma.rn.f32 	%f75, %f74, 0f3F000000, %f134;
	ld.global.nc.u64 	%rd76, [%rd115+-8];
	cvt.rn.f32.u64 	%f76, %rd76;
	fma.rn.f32 	%f77, %f130, %f76, %f69;
	ld.global.nc.u64 	%rd77, [%rd114+-8];
	cvt.rn.f32.u64 	%f78, %rd77;
	fma.rn.f32 	%f79, %f131, %f78, %f71;
	sub.f32 	%f80, %f79, %f71;
	add.f32 	%f81, %f69, %f77;
	mul.f32 	%f82, %f81, %f80;
	fma.rn.f32 	%f83, %f82, 0f3F000000, %f75;
	ld.global.nc.u64 	%rd78, [%rd115+-16];
	cvt.rn.f32.u64 	%f84, %rd78;
	fma.rn.f32 	%f85, %f130, %f84, %f77;
	ld.global.nc.u64 	%rd79, [%rd114+-16];
	cvt.rn.f32.u64 	%f86, %rd79;
	fma.rn.f32 	%f87, %f131, %f86, %f79;
	sub.f32 	%f88, %f87, %f79;
	add.f32 	%f89, %f77, %f85;
	mul.f32 	%f90, %f89, %f88;
	fma.rn.f32 	%f91, %f90, 0f3F000000, %f83;
	ld.global.nc.u64 	%rd80, [%rd115+-24];
	cvt.rn.f32.u64 	%f92, %rd80;
	fma.rn.f32 	%f133, %f130, %f92, %f85;
	ld.global.nc.u64 	%rd81, [%rd114+-24];
	cvt.rn.f32.u64 	%f93, %rd81;
	fma.rn.f32 	%f132, %f131, %f93, %f87;
	sub.f32 	%f94, %f132, %f87;
	add.f32 	%f95, %f85, %f133;
	mul.f32 	%f96, %f95, %f94;
	fma.rn.f32 	%f134, %f96, 0f3F000000, %f91;
	add.s32 	%r37, %r37, -4;
	add.s64 	%rd115, %rd115, -32;
	add.s64 	%rd114, %rd114, -32;
	setp.ne.s32 	%p9, %r37, -100;
	@%p9 bra 	$L__BB3_16;
	mov.f32 	%f136, 0f3F800000;
	mov.f32 	%f135, 0f00000000;
	mov.b64 	%rd118, 0;
	mov.b32 	%r38, 0;
	mov.u64 	%rd119, %rd118;
	mov.f32 	%f137, %f135;
$L__BB3_18:
	ld.global.nc.u64 	%rd83, [%rd117];
	add.s64 	%rd24, %rd83, %rd119;
	ld.global.nc.u64 	%rd84, [%rd116];
	add.s64 	%rd25, %rd84, %rd118;
	neg.s64 	%rd85, %rd25;
	setp.eq.s64 	%p10, %rd24, %rd85;
	mov.f32 	%f138, 0f3F800000;
	@%p10 bra 	$L__BB3_20;
	cvt.rn.f32.u64 	%f100, %rd24;
	add.s64 	%rd86, %rd25, %rd24;
	cvt.rn.f32.u64 	%f101, %rd86;
	div.rn.f32 	%f138, %f100, %f101;
$L__BB3_20:
	cvt.rn.f32.u64 	%f103, %rd24;
	mul.f32 	%f25, %f130, %f103;
	sub.f32 	%f104, %f25, %f135;
	add.f32 	%f105, %f136, %f138;
	mul.f32 	%f106, %f104, %f105;
	fma.rn.f32 	%f26, %f106, 0f3F000000, %f137;
	ld.global.nc.u64 	%rd87, [%rd117+-8];
	add.s64 	%rd26, %rd87, %rd24;
	ld.global.nc.u64 	%rd88, [%rd116+-8];
	add.s64 	%rd27, %rd88, %rd25;
	neg.s64 	%rd89, %rd27;
	setp.eq.s64 	%p11, %rd26, %rd89;
	mov.f32 	%f139, 0f3F800000;
	@%p11 bra 	$L__BB3_22;
	cvt.rn.f32.u64 	%f107, %rd26;
	add.s64 	%rd90, %rd27, %rd26;
	cvt.rn.f32.u64 	%f108, %rd90;
	div.rn.f32 	%f139, %f107, %f108;
$L__BB3_22:
	cvt.rn.f32.u64 	%f110, %rd26;
	mul.f32 	%f29, %f130, %f110;
	sub.f32 	%f111, %f29, %f25;
	add.f32 	%f112, %f138, %f139;
	mul.f32 	%f113, %f111, %f112;
	fma.rn.f32 	%f30, %f113, 0f3F000000, %f26;
	ld.global.nc.u64 	%rd91, [%rd117+-16];
	add.s64 	%rd28, %rd91, %rd26;
	ld.global.nc.u64 	%rd92, [%rd116+-16];
	add.s64 	%rd29, %rd92, %rd27;
	neg.s64 	%rd93, %rd29;
	setp.eq.s64 	%p12, %rd28, %rd93;
	mov.f32 	%f140, 0f3F800000;
	@%p12 bra 	$L__BB3_24;
	cvt.rn.f32.u64 	%f114, %rd28;
	add.s64 	%rd94, %rd29, %rd28;
	cvt.rn.f32.u64 	%f115, %rd94;
	div.rn.f32 	%f140, %f114, %f115;
$L__BB3_24:
	cvt.rn.f32.u64 	%f117, %rd28;
	mul.f32 	%f33, %f130, %f117;
	sub.f32 	%f118, %f33, %f29;
	add.f32 	%f119, %f139, %f140;
	mul.f32 	%f120, %f118, %f119;
	fma.rn.f32 	%f34, %f120, 0f3F000000, %f30;
	ld.global.nc.u64 	%rd95, [%rd117+-24];
	add.s64 	%rd119, %rd95, %rd28;
	ld.global.nc.u64 	%rd96, [%rd116+-24];
	add.s64 	%rd118, %rd96, %rd29;
	neg.s64 	%rd97, %rd118;
	setp.eq.s64 	%p13, %rd119, %rd97;
	mov.f32 	%f136, 0f3F800000;
	@%p13 bra 	$L__BB3_26;
	cvt.rn.f32.u64 	%f121, %rd119;
	add.s64 	%rd98, %rd118, %rd119;
	cvt.rn.f32.u64 	%f122, %rd98;
	div.rn.f32 	%f136, %f121, %f122;
$L__BB3_26:
	cvt.rn.f32.u64 	%f123, %rd119;
	mul.f32 	%f135, %f130, %f123;
	sub.f32 	%f124, %f135, %f33;
	add.f32 	%f125, %f140, %f136;
	mul.f32 	%f126, %f124, %f125;
	fma.rn.f32 	%f137, %f126, 0f3F000000, %f34;
	add.s32 	%r38, %r38, -4;
	add.s64 	%rd117, %rd117, -32;
	add.s64 	%rd116, %rd116, -32;
	setp.ne.s32 	%p14, %r38, -100;
	@%p14 bra 	$L__BB3_18;
	ld.param.u64 	%rd109, [finalize_batch_metrics_param_9];
	ld.param.u64 	%rd108, [finalize_batch_metrics_param_8];
	cvta.to.global.u64 	%rd99, %rd109;
	mul.wide.s32 	%rd100, %r1, 16;
	add.s64 	%rd101, %rd99, %rd100;
	ld.global.nc.u32 	%r31, [%rd101];
	cvta.to.global.u64 	%rd102, %rd108;
	mul.wide.s32 	%rd103, %r1, 64;
	add.s64 	%rd104, %rd102, %rd103;
	ld.global.nc.u32 	%r32, [%rd101+8];
	st.global.v4.u32 	[%rd104], {%r31, %r32, %r2, %r3};
	mov.b32 	%r33, %f127;
	mov.b32 	%r34, %f128;
	st.global.v4.u32 	[%rd104+16], {%r4, %r5, %r33, %r34};
	st.global.v4.f32 	[%rd104+32], {%f129, %f9, %f134, %f137};
	st.global.v2.u32 	[%rd104+48], {%r35, %r6};
$L__BB3_28:
	ret;

}


// ===== COMPILED SASS (sm_100) =====

	.target	sm_100

	.elftype	@"ET_EXEC"


//--------------------- .note.nv.tkinfo           --------------------------
	.section	.note.nv.tkinfo,"",@"SHT_NOTE"
	.sectionflags	@"SHF_NOTE_NV_TKINFO"
	.tkinfo
        /*0018*/ 	.word	0x00000002
        /*0030*/ 	.string	""
        /*0030*/ 	.string	"ptxas"
        /*0030*/ 	.string	"Cuda compilation tools, release 13.0, V13.0.88"
        /*0030*/ 	.string	"Build cuda_13.0.r13.0/compiler.36424714_0"
        /*0030*/ 	.string	"-arch sm_100 -m 64 "



//--------------------- .note.nv.cuinfo           --------------------------
	.section	.note.nv.cuinfo,"",@"SHT_NOTE"
	.sectionflags	@"SHF_NOTE_NV_CUINFO"
        /*0018*/ 	.short	0x0002
        /*001a*/ 	.short	0x0064
        /*001c*/ 	.short	0x0082
	.zero		2


//--------------------- .nv.info                  --------------------------
	.section	.nv.info,"",@"SHT_CUDA_INFO"
	.align	4


	//----- nvinfo : EIATTR_REGCOUNT
	.align		4
        /*0000*/ 	.byte	0x04, 0x2f
        /*0002*/ 	.short	(.L_9 - .L_8)
	.align		4
.L_8:
        /*0004*/ 	.word	index@(mega_fused_pocket_detection)
        /*0008*/ 	.word	0x00000040


	//----- nvinfo : EIATTR_FRAME_SIZE
	.align		4
.L_9:
        /*000c*/ 	.byte	0x04, 0x11
        /*000e*/ 	.short	(.L_11 - .L_10)
	.align		4
.L_10:
        /*0010*/ 	.word	index@($__internal_11_$__cuda_sm3x_div_rn_noftz_f32_slowpath)
        /*0014*/ 	.word	0x00000020


	//----- nvinfo : EIATTR_FRAME_SIZE
	.align		4
.L_11:
        /*0018*/ 	.byte	0x04, 0x11
        /*001a*/ 	.short	(.L_13 - .L_12)
	.align		4
.L_12:
        /*001c*/ 	.word	index@($__internal_10_$__cuda_sm20_sqrt_rn_f32_slowpath)
        /*0020*/ 	.word	0x00000020


	//----- nvinfo : EIATTR_FRAME_SIZE
	.align		4
.L_13:
        /*0024*/ 	.byte	0x04, 0x11
        /*0026*/ 	.short	(.L_15 - .L_14)
	.align		4
.L_14:
        /*0028*/ 	.word	index@($__internal_9_$__cuda_sm20_rcp_rn_f32_slowpath)
        /*002c*/ 	.word	0x00000020


	//----- nvinfo : EIATTR_FRAME_SIZE
	.align		4
.L_15:
        /*0030*/ 	.byte	0x04, 0x11
        /*0032*/ 	.short	(.L_17 - .L_16)
	.align		4
.L_16:
        /*0034*/ 	.word	index@(mega_fused_pocket_detection)
        /*0038*/ 	.word	0x00000020


	//----- nvinfo : EIATTR_REGCOUNT
	.align		4
.L_17:
        /*003c*/ 	.byte	0x04, 0x2f
        /*003e*/ 	.short	(.L_19 - .L_18)
	.align		4
.L_18:
        /*0040*/ 	.word	index@(mega_fused_batch_detection)
        /*0044*/ 	.word	0x00000040


	//----- nvinfo : EIATTR_FRAME_SIZE
	.align		4
.L_19:
        /*0048*/ 	.byte	0x04, 0x11
        /*004a*/ 	.short	(.L_21 - .L_20)
	.align		4
.L_20:
        /*004c*/ 	.word	index@($__internal_8_$__cuda_sm3x_div_rn_noftz_f32_slowpath)
        /*0050*/ 	.word	0x00000028


	//----- nvinfo : EIATTR_FRAME_SIZE
	.align		4
.L_21:
        /*0054*/ 	.byte	0x04, 0x11
        /*0056*/ 	.short	(.L_23 - .L_22)
	.align		4
.L_22:
        /*0058*/ 	.word	index@($__internal_7_$__cuda_sm20_sqrt_rn_f32_slowpath)
        /*005c*/ 	.word	0x00000028


	//----- nvinfo : EIATTR_FRAME_SIZE
	.align		4
.L_23:
        /*0060*/ 	.byte	0x04, 0x11
        /*0062*/ 	.short	(.L_25 - .L_24)
	.align		4
.L_24:
        /*0064*/ 	.word	index@($__internal_6_$__cuda_sm20_rcp_rn_f32_slowpath)
        /*0068*/ 	.word	0x00000028


	//----- nvinfo : EIATTR_FRAME_SIZE
	.align		4
.L_25:
        /*006c*/ 	.byte	0x04, 0x11
        /*006e*/ 	.short	(.L_27 - .L_26)
	.align		4
.L_26:
        /*0070*/ 	.word	index@(mega_fused_batch_detection)
        /*0074*/ 	.word	0x00000028


	//----- nvinfo : EIATTR_REGCOUNT
	.align		4
.L_27:
        /*0078*/ 	.byte	0x04, 0x2f
        /*007a*/ 	.short	(.L_29 - .L_28)
	.align		4
.L_28:
        /*007c*/ 	.word	index@(mega_fused_pocket_detection_batch_with_metrics)
        /*0080*/ 	.word	0x00000037


	//----- nvinfo : EIATTR_FRAME_SIZE
	.align		4
.L_29:
        /*0084*/ 	.byte	0x04, 0x11
        /*0086*/ 	.short	(.L_31 - .L_30)
	.align		4
.L_30:
        /*0088*/ 	.word	index@($__internal_5_$__cuda_sm3x_div_rn_noftz_f32_slowpath)
        /*008c*/ 	.word	0x00000000


	//----- nvinfo : EIATTR_FRAME_SIZE
	.align		4
.L_31:
        /*0090*/ 	.byte	0x04, 0x11
        /*0092*/ 	.short	(.L_33 - .L_32)
	.align		4
.L_32:
        /*0094*/ 	.word	index@($__internal_4_$__cuda_sm20_sqrt_rn_f32_slowpath)
        /*0098*/ 	.word	0x00000000


	//----- nvinfo : EIATTR_FRAME_SIZE
	.align		4
.L_33:
        /*009c*/ 	.byte	0x04, 0x11
        /*009e*/ 	.short	(.L_35 - .L_34)
	.align		4
.L_34:
        /*00a0*/ 	.word	index@($__internal_3_$__cuda_sm20_rcp_rn_f32_slowpath)
        /*00a4*/ 	.word	0x00000000


	//----- nvinfo : EIATTR_FRAME_SIZE
	.align		4
.L_35:
        /*00a8*/ 	.byte	0x04, 0x11
        /*00aa*/ 	.short	(.L_37 - .L_36)
	.align		4
.L_36:
        /*00ac*/ 	.word	index@(mega_fused_pocket_detection_batch_with_metrics)
        /*00b0*/ 	.word	0x00000000


	//----- nvinfo : EIATTR_REGCOUNT
	.align		4
.L_37:
        /*00b4*/ 	.byte	0x04, 0x2f
        /*00b6*/ 	.short	(.L_39 - .L_38)
	.align		4
.L_38:
        /*00b8*/ 	.word	index@(finalize_batch_metrics)
        /*00bc*/ 	.word	0x0000002c


	//----- nvinfo : EIATTR_FRAME_SIZE
	.align		4
.L_39:
        /*00c0*/ 	.byte	0x04, 0x11
        /*00c2*/ 	.short	(.L_41 - .L_40)
	.align		4
.L_40:
        /*00c4*/ 	.word	index@($__internal_2_$__cuda_sm3x_div_rn_noftz_f32_slowpath)
        /*00c8*/ 	.word	0x00000000


	//----- nvinfo : EIATTR_FRAME_SIZE
	.align		4
.L_41:
        /*00cc*/ 	.byte	0x04, 0x11
        /*00ce*/ 	.short	(.L_43 - .L_42)
	.align		4
.L_42:
        /*00d0*/ 	.word	index@($__internal_1_$__cuda_sm20_sqrt_rn_f32_slowpath)
        /*00d4*/ 	.word	0x00000000


	//----- nvinfo : EIATTR_FRAME_SIZE
	.align		4
.L_43:
        /*00d8*/ 	.byte	0x04, 0x11
        /*00da*/ 	.short	(.L_45 - .L_44)
	.align		4
.L_44:
        /*00dc*/ 	.word	index@($__internal_0_$__cuda_sm20_rcp_rn_f32_slowpath)
        /*00e0*/ 	.word	0x00000000


	//----- nvinfo : EIATTR_FRAME_SIZE
	.align		4
.L_45:
        /*00e4*/ 	.byte	0x04, 0x11
        /*00e6*/ 	.short	(.L_47 - .L_46)
	.align		4
.L_46:
        /*00e8*/ 	.word	index@(finalize_batch_metrics)
        /*00ec*/ 	.word	0x00000000


	//----- nvinfo : EIATTR_MIN_STACK_SIZE
	.align		4
.L_47:
        /*00f0*/ 	.byte	0x04, 0x12
        /*00f2*/ 	.short	(.L_49 - .L_48)
	.align		4
.L_48:
        /*00f4*/ 	.word	index@(finalize_batch_metrics)
        /*00f8*/ 	.word	0x00000000


	//----- nvinfo : EIATTR_MIN_STACK_SIZE
	.align		4
.L_49:
        /*00fc*/ 	.byte	0x04, 0x12
        /*00fe*/ 	.short	(.L_51 - .L_50)
	.align		4
.L_50:
        /*0100*/ 	.word	index@(mega_fused_pocket_detection_batch_with_metrics)
        /*0104*/ 	.word	0x00000000


	//----- nvinfo : EIATTR_MIN_STACK_SIZE
	.align		4
.L_51:
        /*0108*/ 	.byte	0x04, 0x12
        /*010a*/ 	.short	(.L_53 - .L_52)
	.align		4
.L_52:
        /*010c*/ 	.word	index@(mega_fused_batch_detection)
        /*0110*/ 	.word	0x00000028


	//----- nvinfo : EIATTR_MIN_STACK_SIZE
	.align		4
.L_53:
        /*0114*/ 	.byte	0x04, 0x12
        /*0116*/ 	.short	(.L_55 - .L_54)
	.align		4
.L_54:
        /*0118*/ 	.word	index@(mega_fused_pocket_detection)
        /*011c*/ 	.word	0x00000020
.L_55:


//--------------------- .nv.compat                --------------------------
	.section	.nv.compat,"",@"SHT_CUDA_COMPAT_INFO"
	.align	4
        /*0000*/ 	.byte	0x02, 0x09, 0x00, 0x00, 0x02, 0x02, 0x01, 0x00, 0x02, 0x05, 0x05, 0x00, 0x03, 0x07, 0x01, 0x01
        /*0010*/ 	.byte	0x02, 0x03, 0x00, 0x00, 0x02, 0x06, 0x01, 0x00, 0x04, 0x0b, 0x08, 0x00, 0x01, 0x00, 0x00, 0x00
        /*0020*/ 	.byte	0x00, 0x00, 0x00, 0x00


//--------------------- .nv.info.finalize_batch_metrics --------------------------
	.section	.nv.info.finalize_batch_metrics,"",@"SHT_CUDA_INFO"
	.sectionflags	@""
	.align	4


	//----- nvinfo : EIATTR_CUDA_API_VERSION
	.align		4
        /*0000*/ 	.byte	0x04, 0x37
        /*0002*/ 	.short	(.L_57 - .L_56)
.L_56:
        /*0004*/ 	.word	0x00000082


	//----- nvinfo : EIATTR_KPARAM_INFO
	.align		4
.L_57:
        /*0008*/ 	.byte	0x04, 0x17
        /*000a*/ 	.short	(.L_59 - .L_58)
.L_58:
        /*000c*/ 	.word	0x00000000
        /*0010*/ 	.short	0x000a
        /*0012*/ 	.short	0x0050
        /*0014*/ 	.byte	0x00, 0xf0, 0x11, 0x00


	//----- nvinfo : EIATTR_KPARAM_INFO
	.align		4
.L_59:
        /*0018*/ 	.byte	0x04, 0x17
        /*001a*/ 	.short	(.L_61 - .L_60)
.L_60:
        /*001c*/ 	.word	0x00000000
        /*0020*/ 	.short	0x0009
        /*0022*/ 	.short	0x0048
        /*0024*/ 	.byte	0x00, 0xf5, 0x21, 0x00


	//----- nvinfo : EIATTR_KPARAM_INFO
	.align		4
.L_61:
        /*0028*/ 	.byte	0x04, 0x17
        /*002a*/ 	.short	(.L_63 - .L_62)
.L_62:
        /*002c*/ 	.word	0x00000000
        /*0030*/ 	.short	0x0008
        /*0032*/ 	.short	0x0040
        /*0034*/ 	.byte	0x00, 0xf5, 0x21, 0x00


	//----- nvinfo : EIATTR_KPARAM_INFO
	.align		4
.L_63:
        /*0038*/ 	.byte	0x04, 0x17
        /*003a*/ 	.short	(.L_65 - .L_64)
.L_64:
        /*003c*/ 	.word	0x00000000
        /*0040*/ 	.short	0x0007
        /*0042*/ 	.short	0x0038
        /*0044*/ 	.byte	0x00, 0xf5, 0x21, 0x00


	//----- nvinfo : EIATTR_KPARAM_INFO
	.align		4
.L_65:
        /*0048*/ 	.byte	0x04, 0x17
        /*004a*/ 	.short	(.L_67 - .L_66)
.L_66:
        /*004c*/ 	.word	0x00000000
        /*0050*/ 	.short	0x0006
        /*0052*/ 	.short	0x0030
        /*0054*/ 	.byte	0x00, 0xf5, 0x21, 0x00


	//----- nvinfo : EIATTR_KPARAM_INFO
	.align		4
.L_67:
        /*0058*/ 	.byte	0x04, 0x17
        /*005a*/ 	.short	(.L_69 - .L_68)
.L_68:
        /*005c*/ 	.word	0x00000000
        /*0060*/ 	.short	0x0005
        /*0062*/ 	.short	0x0028
        /*0064*/ 	.byte	0x00, 0xf5, 0x21, 0x00


	//----- nvinfo : EIATTR_KPARAM_INFO
	.align		4
.L_69:
        /*0068*/ 	.byte	0x04, 0x17
        /*006a*/ 	.short	(.L_71 - .L_70)
.L_70:
        /*006c*/ 	.word	0x00000000
        /*0070*/ 	.short	0x0004
        /*0072*/ 	.short	0x0020
        /*0074*/ 	.byte	0x00, 0xf5, 0x21, 0x00


	//----- nvinfo : EIATTR_KPARAM_INFO
	.align		4
.L_71:
        /*0078*/ 	.byte	0x04, 0x17
        /*007a*/ 	.short	(.L_73 - .L_72)
.L_72:
        /*007c*/ 	.word	0x00000000
        /*0080*/ 	.short	0x0003
        /*0082*/ 	.short	0x0018
        /*0084*/ 	.byte	0x00, 0xf5, 0x21, 0x00


	//----- nvinfo : EIATTR_KPARAM_INFO
	.align		4
.L_73:
        /*0088*/ 	.byte	0x04, 0x17
        /*008a*/ 	.short	(.L_75 - .L_74)
.L_74:
        /*008c*/ 	.word	0x00000000
        /*0090*/ 	.short	0x0002
        /*0092*/ 	.short	0x0010
        /*0094*/ 	.byte	0x00, 0xf5, 0x21, 0x00


	//----- nvinfo : EIATTR_KPARAM_INFO
	.align		4
.L_75:
        /*0098*/ 	.byte	0x04, 0x17
        /*009a*/ 	.short	(.L_77 - .L_76)
.L_76:
        /*009c*/ 	.word	0x00000000
        /*00a0*/ 	.short	0x0001
        /*00a2*/ 	.short	0x0008
        /*00a4*/ 	.byte	0x00, 0xf5, 0x21, 0x00


	//----- nvinfo : EIATTR_KPARAM_INFO
	.align		4
.L_77:
        /*00a8*/ 	.byte	0x04, 0x17
        /*00aa*/ 	.short	(.L_79 - .L_78)
.L_78:
        /*00ac*/ 	.word	0x00000000
        /*00b0*/ 	.short	0x0000
        /*00b2*/ 	.short	0x0000
        /*00b4*/ 	.byte	0x00, 0xf5, 0x21, 0x00


	//----- nvinfo : EIATTR_SPARSE_MMA_MASK
	.align		4
.L_79:
        /*00b8*/ 	.byte	0x03, 0x50
        /*00ba*/ 	.short	0x0000


	//----- nvinfo : EIATTR_MAXREG_COUNT
	.align		4
        /*00bc*/ 	.byte	0x03, 0x1b
        /*00be*/ 	.short	0x00ff


	//----- nvinfo : EIATTR_MERCURY_ISA_VERSION
	.align		4
        /*00c0*/ 	.byte	0x03, 0x5f
        /*00c2*/ 	.short	0x0101


	//----- nvinfo : EIATTR_VRC_CTA_INIT_COUNT
	.align		4
        /*00c4*/ 	.byte	0x02, 0x4a
	.zero		1
	.zero		1


	//----- nvinfo : EIATTR_EXIT_INSTR_OFFSETS
	.align		4
        /*00c8*/ 	.byte	0x04, 0x1c
        /*00ca*/ 	.short	(.L_81 - .L_80)


	//   ....[0]....
.L_80:
        /*00cc*/ 	.word	0x00000070


	//   ....[1]....
        /*00d0*/ 	.word	0x000043e0


	//----- nvinfo : EIATTR_CRS_STACK_SIZE
	.align		4
.L_81:
        /*00d4*/ 	.byte	0x04, 0x1e
        /*00d6*/ 	.short	(.L_83 - .L_82)
.L_82:
        /*00d8*/ 	.word	0x00000000


	//----- nvinfo : EIATTR_CBANK_PARAM_SIZE
	.align		4
.L_83:
        /*00dc*/ 	.byte	0x03, 0x19
        /*00de*/ 	.short	0x0054


	//----- nvinfo : EIATTR_PARAM_CBANK
	.align		4
        /*00e0*/ 	.byte	0x04, 0x0a
        /*00e2*/ 	.short	(.L_85 - .L_84)
	.align		4
.L_84:
        /*00e4*/ 	.word	index@(.nv.constant0.finalize_batch_metrics)
        /*00e8*/ 	.short	0x0380
        /*00ea*/ 	.short	0x0054


	//----- nvinfo : EIATTR_SW_WAR
	.align		4
.L_85:
        /*00ec*/ 	.byte	0x04, 0x36
        /*00ee*/ 	.short	(.L_87 - .L_86)
.L_86:
        /*00f0*/ 	.word	0x00000008
.L_87:


//--------------------- .nv.info.mega_fused_pocket_detection_batch_with_metrics --------------------------
	.section	.nv.info.mega_fused_pocket_detection_batch_with_metrics,"",@"SHT_CUDA_INFO"
	.sectionflags	@""
	.align	4


	//----- nvinfo : EIATTR_CUDA_API_VERSION
	.align		4
        /*0000*/ 	.byte	0x04, 0x37
        /*0002*/ 	.short	(.L_89 - .L_88)
.L_88:
        /*0004*/ 	.word	0x00000082


	//----- nvinfo : EIATTR_KPARAM_INFO
	.align		4
.L_89:
        /*0008*/ 	.byte	0x04, 0x17
        /*000a*/ 	.short	(.L_91 - .L_90)
.L_90:
        /*000c*/ 	.word	0x00000000
        /*0010*/ 	.short	0x0017
        /*0012*/ 	.short	0x00b0
        /*0014*/ 	.byte	0x00, 0xf5, 0x21, 0x00


	//----- nvinfo : EIATTR_KPARAM_INFO
	.align		4
.L_91:
        /*0018*/ 	.byte	0x04, 0x17
        /*001a*/ 	.short	(.L_93 - .L_92)
.L_92:
        /*001c*/ 	.word	0x00000000
        /*0020*/ 	.short	0x0016
        /*0022*/ 	.short	0x00a8
        /*0024*/ 	.byte	0x00, 0xf5, 0x21, 0x00


	//----- nvinfo : EIATTR_KPARAM_INFO
	.align		4
.L_93:
        /*0028*/ 	.byte	0x04, 0x17
        /*002a*/ 	.short	(.L_95 - .L_94)
.L_94:
        /*002c*/ 	.word	0x00000000
        /*0030*/ 	.short	0x0015
        /*0032*/ 	.short	0x00a0
        /*0034*/ 	.byte	0x00, 0xf5, 0x21, 0x00


	//----- nvinfo : EIATTR_KPARAM_INFO
	.align		4
.L_95:
        /*0038*/ 	.byte	0x04, 0x17
        /*003a*/ 	.short	(.L_97 - .L_96)
.L_96:
        /*003c*/ 	.word	0x00000000
        /*0040*/ 	.short	0x0014
        /*0042*/ 	.short	0x0098
        /*0044*/ 	.byte	0x00, 0xf5, 0x21, 0x00


	//----- nvinfo : EIATTR_KPARAM_INFO
	.align		4
.L_97:
        /*0048*/ 	.byte	0x04, 0x17
        /*004a*/ 	.short	(.L_99 - .L_98)
.L_98:
        /*004c*/ 	.word	0x00000000
        /*0050*/ 	.short	0x0013
        /*0052*/ 	.short	0x0090
        /*0054*/ 	.byte	0x00, 0xf5, 0x21, 0x00


	//----- nvinfo : EIATTR_KPARAM_INFO
	.align		4
.L_99:
        /*0058*/ 	.byte	0x04, 0x17
        /*005a*/ 	.short	(.L_101 - .L_100)
.L_100:
        /*005c*/ 	.word	0x00000000
        /*0060*/ 	.short	0x0012
        /*0062*/ 	.short	0x0088
        /*0064*/ 	.byte	0x00, 0xf5, 0x21, 0x00


	//----- nvinfo : EIATTR_KPARAM_INFO
	.align		4
.L_101:
        /*0068*/ 	.byte	0x04, 0x17
        /*006a*/ 	.short	(.L_103 - .L_102)
.L_102:
        /*006c*/ 	.word	0x00000000
        /*0070*/ 	.short	0x0011
        /*0072*/ 	.short	0x0080
        /*0074*/ 	.byte	0x00, 0xf5, 0x21, 0x00


	//----- nvinfo : EIATTR_KPARAM_INFO
	.align		4
.L_103:
        /*0078*/ 	.byte	0x04, 0x17
        /*007a*/ 	.short	(.L_105 - .L_104)
.L_104:
        /*007c*/ 	.word	0x00000000
        /*0080*/ 	.short	0x0010
        /*0082*/ 	.short	0x0078
        /*0084*/ 	.byte	0x00, 0xf5, 0x21, 0x00


	//----- nvinfo : EIATTR_KPARAM_INFO
	.align		4
.L_105:
        /*0088*/ 	.byte	0x04, 0x17
        /*008a*/ 	.short	(.L_107 - .L_106)
.L_106:
        /*008c*/ 	.word	0x00000000
        /*0090*/ 	.short	0x000f
        /*0092*/ 	.short	0x0070
        /*0094*/ 	.byte	0x00, 0xf5, 0x21, 0x00


	//----- nvinfo : EIATTR_KPARAM_INFO
	.align		4
.L_107:
        /*0098*/ 	.byte	0x04, 0x17
        /*009a*/ 	.short	(.L_109 - .L_108)
.L_108:
        /*009c*/ 	.word	0x00000000
        /*00a0*/ 	.short	0x000e
        /*00a2*/ 	.short	0x0068
        /*00a4*/ 	.byte	0x00, 0xf5, 0x21, 0x00


	//----- nvinfo : EIATTR_KPARAM_INFO
	.align		4
.L_109:
        /*00a8*/ 	.byte	0x04, 0x17
        /*00aa*/ 	.short	(.L_111 - .L_110)
.L_110:
        /*00ac*/ 	.word	0x00000000
        /*00b0*/ 	.short	0x000d
        /*00b2*/ 	.short	0x0060
        /*00b4*/ 	.byte	0x00, 0xf5, 0x21, 0x00


	//----- nvinfo : EIATTR_KPARAM_INFO
	.align		4
.L_111:
        /*00b8*/ 	.byte	0x04, 0x17
        /*00ba*/ 	.short	(.L_113 - .L_112)
.L_112:
        /*00bc*/ 	.word	0x00000000
        /*00c0*/ 	.short	0x000c
        /*00c2*/ 	.short	0x0058
        /*00c4*/ 	.byte	0x00, 0xf5, 0x21, 0x00


	//----- nvinfo : EIATTR_KPARAM_INFO
	.align		4
.L_113:
        /*00c8*/ 	.byte	0x04, 0x17
        /*00ca*/ 	.short	(.L_115 - .L_114)
.L_114:
        /*00cc*/ 	.word	0x00000000
        /*00d0*/ 	.short	0x000b
        /*00d2*/ 	.short	0x0050
        /*00d4*/ 	.byte	0x00, 0xf5, 0x21, 0x00


	//----- nvinfo : EIATTR_KPARAM_INFO
	.align		4
.L_115:
        /*00d8*/ 	.byte	0x04, 0x17
        /*00da*/ 	.short	(.L_117 - .L_116)
.L_116:
        /*00dc*/ 	.word	0x00000000
        /*00e0*/ 	.short	0x000a
        /*00e2*/ 	.short	0x0048
        /*00e4*/ 	.byte	0x00, 0xf5, 0x21, 0x00


	//----- nvinfo : EIATTR_KPARAM_INFO
	.align		4
.L_117:
        /*00e8*/ 	.byte	0x04, 0x17
        /*00ea*/ 	.short	(.L_119 - .L_118)
.L_118:
        /*00ec*/ 	.word	0x00000000
        /*00f0*/ 	.short	0x0009
        /*00f2*/ 	.short	0x0044
        /*00f4*/ 	.byte	0x00, 0xf0, 0x11, 0x00


	//----- nvinfo : EIATTR_KPARAM_INFO
	.align		4
.L_119:
        /*00f8*/ 	.byte	0x04, 0x17
        /*00fa*/ 	.short	(.L_121 - .L_120)
.L_120:
        /*00fc*/ 	.word	0x00000000
        /*0100*/ 	.short	0x0008
        /*0102*/ 	.short	0x0040
        /*0104*/ 	.byte	0x00, 0xf0, 0x11, 0x00


	//----- nvinfo : EIATTR_KPARAM_INFO
	.align		4
.L_121:
        /*0108*/ 	.byte	0x04, 0x17
        /*010a*/ 	.short	(.L_123 - .L_122)
.L_122:
        /*010c*/ 	.word	0x00000000
        /*0110*/ 	.short	0x0007
        /*0112*/ 	.short	0x0038
        /*0114*/ 	.byte	0x00, 0xf5, 0x21, 0x00


	//----- nvinfo : EIATTR_KPARAM_INFO
	.align		4
.L_123:
        /*0118*/ 	.byte	0x04, 0x17
        /*011a*/ 	.short	(.L_125 - .L_124)
.L_124:
        /*011c*/ 	.word	0x00000000
        /*0120*/ 	.short	0x0006
        /*0122*/ 	.short	0x0030
        /*0124*/ 	.byte	0x00, 0xf5, 0x21, 0x00


	//----- nvinfo : EIATTR_KPARAM_INFO
	.align		4
.L_125:
        /*0128*/ 	.byte	0x04, 0x17
        /*012a*/ 	.short	(.L_127 - .L_126)
.L_126:
        /*012c*/ 	.word	0x00000000
        /*0130*/ 	.short	0x0005
        /*0132*/ 	.short	0x0028
        /*0134*/ 	.byte	0x00, 0xf5, 0x21, 0x00


	//----- nvinfo : EIATTR_KPARAM_INFO
	.align		4
.L_127:
        /*0138*/ 	.byte	0x04, 0x17
        /*013a*/ 	.short	(.L_129 - .L_128)
.L_128:
        /*013c*/ 	.word	0x00000000
        /*0140*/ 	.short	0x0004
        /*0142*/ 	.short	0x0020
        /*0144*/ 	.byte	0x00, 0xf5, 0x21, 0x00


	//----- nvinfo : EIATTR_KPARAM_INFO
	.align		4
.L_129:
        /*0148*/ 	.byte	0x04, 0x17
        /*014a*/ 	.short	(.L_131 - .L_130)
.L_130:
        /*014c*/ 	.word	0x00000000
        /*0150*/ 	.short	0x0003
        /*0152*/ 	.short	0x0018
        /*0154*/ 	.byte	0x00, 0xf5, 0x21, 0x00


	//----- nvinfo : EIATTR_KPARAM_INFO
	.align		4
.L_131:
        /*0158*/ 	.byte	0x04, 0x17
        /*015a*/ 	.short	(.L_133 - .L_132)
.L_132:
        /*015c*/ 	.word	0x00000000
        /*0160*/ 	.short	0x0002
        /*0162*/ 	.short	0x0010
        /*0164*/ 	.byte	0x00, 0xf5, 0x21, 0x00


	//----- nvinfo : EIATTR_KPARAM_INFO
	.align		4
.L_133:
        /*0168*/ 	.byte	0x04, 0x17
        /*016a*/ 	.short	(.L_135 - .L_134)
.L_134:
        /*016c*/ 	.word	0x00000000
        /*0170*/ 	.short	0x0001
        /*0172*/ 	.short	0x0008
        /*0174*/ 	.byte	0x00, 0xf5, 0x21, 0x00


	//----- nvinfo : EIATTR_KPARAM_INFO
	.align		4
.L_135:
        /*0178*/ 	.byte	0x04, 0x17
        /*017a*/ 	.short	(.L_137 - .L_136)
.L_136:
        /*017c*/ 	.word	0x00000000
        /*0180*/ 	.short	0x0000
        /*0182*/ 	.short	0x0000
        /*0184*/ 	.byte	0x00, 0xf5, 0x21, 0x00


	//----- nvinfo : EIATTR_SPARSE_MMA_MASK
	.align		4
.L_137:
        /*0188*/ 	.byte	0x03, 0x50
        /*018a*/ 	.short	0x0000


	//----- nvinfo : EIATTR_MAXREG_COUNT
	.align		4
        /*018c*/ 	.byte	0x03, 0x1b
        /*018e*/ 	.short	0x0040


	//----- nvinfo : EIATTR_NUM_BARRIERS
	.align		4
        /*0190*/ 	.byte	0x02, 0x4c
        /*0192*/ 	.byte	0x01
	.zero		1


	//----- nvinfo : EIATTR_MERCURY_ISA_VERSION
	.align		4
        /*0194*/ 	.byte	0x03, 0x5f
        /*0196*/ 	.short	0x0101


	//----- nvinfo : EIATTR_UNUSED_LOAD_BYTE_OFFSET
	.align		4
        /*0198*/ 	.byte	0x04, 0x44
        /*019a*/ 	.short	(.L_139 - .L_138)


	//   ....[0]....
.L_138:
        /*019c*/ 	.word	0x000002d0
        /*01a0*/ 	.word	0x00000fff


	//   ....[1]....
        /*01a4*/ 	.word	0x0000e650
        /*01a8*/ 	.word	0x00000fff


	//----- nvinfo : EIATTR_INT_WARP_WIDE_INSTR_OFFSETS
	.align		4
.L_139:
        /*01ac*/ 	.byte	0x04, 0x31
        /*01ae*/ 	.short	(.L_141 - .L_140)


	//   ....[0]....
.L_140:
        /*01b0*/ 	.word	0x00011470


	//   ....[1]....
        /*01b4*/ 	.word	0x00011520


	//   ....[2]....
        /*01b8*/ 	.word	0x000115c0


	//   ....[3]....
        /*01bc*/ 	.word	0x00011660


	//   ....[4]....
        /*01c0*/ 	.word	0x00011710


	//----- nvinfo : EIATTR_VRC_CTA_INIT_COUNT
	.align		4
.L_141:
        /*01c4*/ 	.byte	0x02, 0x4a
	.zero		1
	.zero		1


	//----- nvinfo : EIATTR_EXIT_INSTR_OFFSETS
	.align		4
        /*01c8*/ 	.byte	0x04, 0x1c
        /*01ca*/ 	.short	(.L_143 - .L_142)


	//   ....[0]....
.L_142:
        /*01cc*/ 	.word	0x00000040


	//   ....[1]....
        /*01d0*/ 	.word	0x00011910


	//   ....[2]....
        /*01d4*/ 	.word	0x00011ad0


	//----- nvinfo : EIATTR_MAX_THREADS
	.align		4
.L_143:
        /*01d8*/ 	.byte	0x04, 0x05
        /*01da*/ 	.short	(.L_145 - .L_144)
.L_144:
        /*01dc*/ 	.word	0x00000100
        /*01e0*/ 	.word	0x00000001
        /*01e4*/ 	.word	0x00000001


	//----- nvinfo : EIATTR_CRS_STACK_SIZE
	.align		4
.L_145:
        /*01e8*/ 	.byte	0x04, 0x1e
        /*01ea*/ 	.short	(.L_147 - .L_146)
.L_146:
        /*01ec*/ 	.word	0x00000000


	//----- nvinfo : EIATTR_CBANK_PARAM_SIZE
	.align		4
.L_147:
        /*01f0*/ 	.byte	0x03, 0x19
        /*01f2*/ 	.short	0x00b8


	//----- nvinfo : EIATTR_PARAM_CBANK
	.align		4
        /*01f4*/ 	.byte	0x04, 0x0a
        /*01f6*/ 	.short	(.L_149 - .L_148)
	.align		4
.L_148:
        /*01f8*/ 	.word	index@(.nv.constant0.mega_fused_pocket_detection_batch_with_metrics)
        /*01fc*/ 	.short	0x0380
        /*01fe*/ 	.short	0x00b8


	//----- nvinfo : EIATTR_SW_WAR
	.align		4
.L_149:
        /*0200*/ 	.byte	0x04, 0x36
        /*0202*/ 	.short	(.L_151 - .L_150)
.L_150:
        /*0204*/ 	.word	0x00000008
.L_151:


//--------------------- .nv.info.mega_fused_batch_detection --------------------------
	.section	.nv.info.mega_fused_batch_detection,"",@"SHT_CUDA_INFO"
	.sectionflags	@""
	.align	4


	//----- nvinfo : EIATTR_CUDA_API_VERSION
	.align		4
        /*0000*/ 	.byte	0x04, 0x37
        /*0002*/ 	.short	(.L_153 - .L_152)
.L_152:
        /*0004*/ 	.word	0x00000082


	//----- nvinfo : EIATTR_KPARAM_INFO
	.align		4
.L_153:
        /*0008*/ 	.byte	0x04, 0x17
        /*000a*/ 	.short	(.L_155 - .L_154)
.L_154:
        /*000c*/ 	.word	0x00000000
        /*0010*/ 	.short	0x000c
        /*0012*/ 	.short	0x0060
        /*0014*/ 	.byte	0x00, 0xf5, 0x21, 0x00


	//----- nvinfo : EIATTR_KPARAM_INFO
	.align		4
.L_155:
        /*0018*/ 	.byte	0x04, 0x17
        /*001a*/ 	.short	(.L_157 - .L_156)
.L_156:
        /*001c*/ 	.word	0x00000000
        /*0020*/ 	.short	0x000b
        /*0022*/ 	.short	0x0058
        /*0024*/ 	.byte	0x00, 0xf5, 0x21, 0x00


	//----- nvinfo : EIATTR_KPARAM_INFO
	.align		4
.L_157:
        /*0028*/ 	.byte	0x04, 0x17
        /*002a*/ 	.short	(.L_159 - .L_158)
.L_158:
        /*002c*/ 	.word	0x00000000
        /*0030*/ 	.short	0x000a
        /*0032*/ 	.short	0x0050
        /*0034*/ 	.byte	0x00, 0xf5, 0x21, 0x00


	//----- nvinfo : EIATTR_KPARAM_INFO
	.align		4
.L_159:
        /*0038*/ 	.byte	0x04, 0x17
        /*003a*/ 	.short	(.L_161 - .L_160)
.L_160:
        /*003c*/ 	.word	0x00000000
        /*0040*/ 	.short	0x0009
        /*0042*/ 	.short	0x0048
        /*0044*/ 	.byte	0x00, 0xf5, 0x21, 0x00


	//----- nvinfo : EIATTR_KPARAM_INFO
	.align		4
.L_161:
        /*0048*/ 	.byte	0x04, 0x17
        /*004a*/ 	.short	(.L_163 - .L_162)
.L_162:
        /*004c*/ 	.word	0x00000000
        /*0050*/ 	.short	0x0008
        /*0052*/ 	.short	0x0040
        /*0054*/ 	.byte	0x00, 0xf5, 0x21, 0x00


	//----- nvinfo : EIATTR_KPARAM_INFO
	.align		4
.L_163:
        /*0058*/ 	.byte	0x04, 0x17
        /*005a*/ 	.short	(.L_165 - .L_164)
.L_164:
        /*005c*/ 	.word	0x00000000
        /*0060*/ 	.short	0x0007
        /*0062*/ 	.short	0x0038
        /*0064*/ 	.byte	0x00, 0xf5, 0x21, 0x00


	//----- nvinfo : EIATTR_KPARAM_INFO
	.align		4
.L_165:
        /*0068*/ 	.byte	0x04, 0x17
        /*006a*/ 	.short	(.L_167 - .L_166)
.L_166:
        /*006c*/ 	.word	0x00000000
        /*0070*/ 	.short	0x0006
        /*0072*/ 	.short	0x0030
        /*0074*/ 	.byte	0x00, 0xf0, 0x11, 0x00


	//----- nvinfo : EIATTR_KPARAM_INFO
	.align		4
.L_167:
        /*0078*/ 	.byte	0x04, 0x17
        /*007a*/ 	.short	(.L_169 - .L_168)
.L_168:
        /*007c*/ 	.word	0x00000000
        /*0080*/ 	.short	0x0005
        /*0082*/ 	.short	0x0028
        /*0084*/ 	.byte	0x00, 0xf5, 0x21, 0x00


	//----- nvinfo : EIATTR_KPARAM_INFO
	.align		4
.L_169:
        /*0088*/ 	.byte	0x04, 0x17
        /*008a*/ 	.short	(.L_171 - .L_170)
.L_170:
        /*008c*/ 	.word	0x00000000
        /*0090*/ 	.short	0x0004
        /*0092*/ 	.short	0x0020
        /*0094*/ 	.byte	0x00, 0xf5, 0x21, 0x00


	//----- nvinfo : EIATTR_KPARAM_INFO
	.align		4
.L_171:
        /*0098*/ 	.byte	0x04, 0x17
        /*009a*/ 	.short	(.L_173 - .L_172)
.L_172:
        /*009c*/ 	.word	0x00000000
        /*00a0*/ 	.short	0x0003
        /*00a2*/ 	.short	0x0018
        /*00a4*/ 	.byte	0x00, 0xf5, 0x21, 0x00


	//----- nvinfo : EIATTR_KPARAM_INFO
	.align		4
.L_173:
        /*00a8*/ 	.byte	0x04, 0x17
        /*00aa*/ 	.short	(.L_175 - .L_174)
.L_174:
        /*00ac*/ 	.word	0x00000000
        /*00b0*/ 	.short	0x0002
        /*00b2*/ 	.short	0x0010
        /*00b4*/ 	.byte	0x00, 0xf5, 0x21, 0x00


	//----- nvinfo : EIATTR_KPARAM_INFO
	.align		4
.L_175:
        /*00b8*/ 	.byte	0x04, 0x17
        /*00ba*/ 	.short	(.L_177 - .L_176)
.L_176:
        /*00bc*/ 	.word	0x00000000
        /*00c0*/ 	.short	0x0001
        /*00c2*/ 	.short	0x0008
        /*00c4*/ 	.byte	0x00, 0xf5, 0x21, 0x00


	//----- nvinfo : EIATTR_KPARAM_INFO
	.align		4
.L_177:
        /*00c8*/ 	.byte	0x04, 0x17
        /*00ca*/ 	.short	(.L_179 - .L_178)
.L_178:
        /*00cc*/ 	.word	0x00000000
        /*00d0*/ 	.short	0x0000
        /*00d2*/ 	.short	0x0000
        /*00d4*/ 	.byte	0x00, 0xf5, 0x21, 0x00


	//----- nvinfo : EIATTR_SPARSE_MMA_MASK
	.align		4
.L_179:
        /*00d8*/ 	.byte	0x03, 0x50
        /*00da*/ 	.short	0x0000


	//----- nvinfo : EIATTR_MAXREG_COUNT
	.align		4
        /*00dc*/ 	.byte	0x03, 0x1b
        /*00de*/ 	.short	0x0040


	//----- nvinfo : EIATTR_NUM_BARRIERS
	.align		4
        /*00e0*/ 	.byte	0x02, 0x4c
        /*00e2*/ 	.byte	0x01
	.zero		1


	//----- nvinfo : EIATTR_ANNOTATIONS
	.align		4
        /*00e4*/ 	.byte	0x04, 0x55
        /*00e6*/ 	.short	(.L_181 - .L_180)


	//   ....[0]....
.L_180:
        /*00e8*/ 	.word	0x00000001
        /*00ec*/ 	.byte	0x20, 0x07, 0x00, 0x00, 0x01, 0x00, 0x00, 0x00, 0x30, 0x08, 0x00, 0x00, 0x01, 0x00, 0x00, 0x00
        /* <DEDUP_REMOVED lines=8> */
        /*017c*/ 	.byte	0xa0, 0x89, 0x00, 0x00, 0x01, 0x00, 0x00, 0x00, 0xf0, 0x90, 0x00, 0x00


	//----- nvinfo : EIATTR_MERCURY_ISA_VERSION
	.align		4
.L_181:
        /*0188*/ 	.byte	0x03, 0x5f
        /*018a*/ 	.short	0x0101


	//----- nvinfo : EIATTR_UNUSED_LOAD_BYTE_OFFSET
	.align		4
        /*018c*/ 	.byte	0x04, 0x44
        /*018e*/ 	.short	(.L_183 - .L_182)


	//   ....[0]....
.L_182:
        /*0190*/ 	.word	0x0000e490
        /*0194*/ 	.word	0x00000fff


	//----- nvinfo : EIATTR_VRC_CTA_INIT_COUNT
	.align		4
.L_183:
        /*0198*/ 	.byte	0x02, 0x4a
	.zero		1
	.zero		1


	//----- nvinfo : EIATTR_EXIT_INSTR_OFFSETS
	.align		4
        /*019c*/ 	.byte	0x04, 0x1c
        /*019e*/ 	.short	(.L_185 - .L_184)


	//   ....[0]....
.L_184:
        /*01a0*/ 	.word	0x00000050


	//   ....[1]....
        /*01a4*/ 	.word	0x00000170


	//   ....[2]....
        /*01a8*/ 	.word	0x00011810


	//----- nvinfo : EIATTR_MAX_THREADS
	.align		4
.L_185:
        /*01ac*/ 	.byte	0x04, 0x05
        /*01ae*/ 	.short	(.L_187 - .L_186)
.L_186:
        /*01b0*/ 	.word	0x00000100
        /*01b4*/ 	.word	0x00000001
        /*01b8*/ 	.word	0x00000001


	//----- nvinfo : EIATTR_CRS_STACK_SIZE
	.align		4
.L_187:
        /*01bc*/ 	.byte	0x04, 0x1e
        /*01be*/ 	.short	(.L_189 - .L_188)
.L_188:
        /*01c0*/ 	.word	0x00000000


	//----- nvinfo : EIATTR_CBANK_PARAM_SIZE
	.align		4
.L_189:
        /*01c4*/ 	.byte	0x03, 0x19
        /*01c6*/ 	.short	0x0068


	//----- nvinfo : EIATTR_PARAM_CBANK
	.align		4
        /*01c8*/ 	.byte	0x04, 0x0a
        /*01ca*/ 	.short	(.L_191 - .L_190)
	.align		4
.L_190:
        /*01cc*/ 	.word	index@(.nv.constant0.mega_fused_batch_detection)
        /*01d0*/ 	.short	0x0380
        /*01d2*/ 	.short	0x0068


	//----- nvinfo : EIATTR_SW_WAR
	.align		4
.L_191:
        /*01d4*/ 	.byte	0x04, 0x36
        /*01d6*/ 	.short	(.L_193 - .L_192)
.L_192:
        /*01d8*/ 	.word	0x00000008
.L_193:


//--------------------- .nv.info.mega_fused_pocket_detection --------------------------
	.section	.nv.info.mega_fused_pocket_detection,"",@"SHT_CUDA_INFO"
	.sectionflags	@""
	.align	4


	//----- nvinfo : EIATTR_CUDA_API_VERSION
	.align		4
        /*0000*/ 	.byte	0x04, 0x37
        /*0002*/ 	.short	(.L_195 - .L_194)
.L_194:
        /*0004*/ 	.word	0x00000082


	//----- nvinfo : EIATTR_KPARAM_INFO
	.align		4
.L_195:
        /*0008*/ 	.byte	0x04, 0x17
        /*000a*/ 	.short	(.L_197 - .L_196)
.L_196:
        /*000c*/ 	.word	0x00000000
        /*0010*/ 	.short	0x0013
        /*0012*/ 	.short	0x0090
        /*0014*/ 	.byte	0x00, 0xf5, 0x21, 0x00


	//----- nvinfo : EIATTR_KPARAM_INFO
	.align		4
.L_197:
        /*0018*/ 	.byte	0x04, 0x17
        /*001a*/ 	.short	(.L_199 - .L_198)
.L_198:
        /*001c*/ 	.word	0x00000000
        /*0020*/ 	.short	0x0012
        /*0022*/ 	.short	0x0088
        /*0024*/ 	.byte	0x00, 0xf5, 0x21, 0x00


	//----- nvinfo : EIATTR_KPARAM_INFO
	.align		4
.L_199:
        /*0028*/ 	.byte	0x04, 0x17
        /*002a*/ 	.short	(.L_201 - .L_200)
.L_200:
        /*002c*/ 	.word	0x00000000
        /*0030*/ 	.short	0x0011
        /*0032*/ 	.short	0x0080
        /*0034*/ 	.byte	0x00, 0xf5, 0x21, 0x00


	//----- nvinfo : EIATTR_KPARAM_INFO
	.align		4
.L_201:
        /*0038*/ 	.byte	0x04, 0x17
        /*003a*/ 	.short	(.L_203 - .L_202)
.L_202:
        /*003c*/ 	.word	0x00000000
        /*0040*/ 	.short	0x0010
        /*0042*/ 	.short	0x0078
        /*0044*/ 	.byte	0x00, 0xf5, 0x21, 0x00


	//----- nvinfo : EIATTR_KPARAM_INFO
	.align		4
.L_203:
        /*0048*/ 	.byte	0x04, 0x17
        /*004a*/ 	.short	(.L_205 - .L_204)
.L_204:
        /*004c*/ 	.word	0x00000000
        /*0050*/ 	.short	0x000f
        /*0052*/ 	.short	0x0070
        /*0054*/ 	.byte	0x00, 0xf5, 0x21, 0x00


	//----- nvinfo : EIATTR_KPARAM_INFO
	.align		4
.L_205:
        /*0058*/ 	.byte	0x04, 0x17
        /*005a*/ 	.short	(.L_207 - .L_206)
.L_206:
        /*005c*/ 	.word	0x00000000
        /*0060*/ 	.short	0x000e
        /*0062*/ 	.short	0x0068
        /*0064*/ 	.byte	0x00, 0xf5, 0x21, 0x00


	//----- nvinfo : EIATTR_KPARAM_INFO
	.align		4
.L_207:
        /*0068*/ 	.byte	0x04, 0x17
        /*006a*/ 	.short	(.L_209 - .L_208)
.L_208:
        /*006c*/ 	.word	0x00000000
        /*0070*/ 	.short	0x000d
        /*0072*/ 	.short	0x0060
        /*0074*/ 	.byte	0x00, 0xf5, 0x21, 0x00


	//----- nvinfo : EIATTR_KPARAM_INFO
	.align		4
.L_209:
        /*0078*/ 	.byte	0x04, 0x17
        /*007a*/ 	.short	(.L_211 - .L_210)
.L_210:
        /*007c*/ 	.word	0x00000000
        /*0080*/ 	.short	0x000c
        /*0082*/ 	.short	0x0058
        /*0084*/ 	.byte	0x00, 0xf5, 0x21, 0x00


	//----- nvinfo : EIATTR_KPARAM_INFO
	.align		4
.L_211:
        /*0088*/ 	.byte	0x04, 0x17
        /*008a*/ 	.short	(.L_213 - .L_212)
.L_212:
        /*008c*/ 	.word	0x00000000
        /*0090*/ 	.short	0x000b
        /*0092*/ 	.short	0x0050
        /*0094*/ 	.byte	0x00, 0xf5, 0x21, 0x00


	//----- nvinfo : EIATTR_KPARAM_INFO
	.align		4
.L_213:
        /*0098*/ 	.byte	0x04, 0x17
        /*009a*/ 	.short	(.L_215 - .L_214)
.L_214:
        /*009c*/ 	.word	0x00000000
        /*00a0*/ 	.short	0x000a
        /*00a2*/ 	.short	0x0048
        /*00a4*/ 	.byte	0x00, 0xf5, 0x21, 0x00


	//----- nvinfo : EIATTR_KPARAM_INFO
	.align		4
.L_215:
        /*00a8*/ 	.byte	0x04, 0x17
        /*00aa*/ 	.short	(.L_217 - .L_216)
.L_216:
        /*00ac*/ 	.word	0x00000000
        /*00b0*/ 	.short	0x0009
        /*00b2*/ 	.short	0x0040
        /*00b4*/ 	.byte	0x00, 0xf5, 0x21, 0x00


	//----- nvinfo : EIATTR_KPARAM_INFO
	.align		4
.L_217:
        /*00b8*/ 	.byte	0x04, 0x17
        /*00ba*/ 	.short	(.L_219 - .L_218)
.L_218:
        /*00bc*/ 	.word	0x00000000
        /*00c0*/ 	.short	0x0008
        /*00c2*/ 	.short	0x0038
        /*00c4*/ 	.byte	0x00, 0xf5, 0x21, 0x00


	//----- nvinfo : EIATTR_KPARAM_INFO
	.align		4
.L_219:
        /*00c8*/ 	.byte	0x04, 0x17
        /*00ca*/ 	.short	(.L_221 - .L_220)
.L_220:
        /*00cc*/ 	.word	0x00000000
        /*00d0*/ 	.short	0x0007
        /*00d2*/ 	.short	0x0034
        /*00d4*/ 	.byte	0x00, 0xf0, 0x11, 0x00


	//----- nvinfo : EIATTR_KPARAM_INFO
	.align		4
.L_221:
        /*00d8*/ 	.byte	0x04, 0x17
        /*00da*/ 	.short	(.L_223 - .L_222)
.L_222:
        /*00dc*/ 	.word	0x00000000
        /*00e0*/ 	.short	0x0006
        /*00e2*/ 	.short	0x0030
        /*00e4*/ 	.byte	0x00, 0xf0, 0x11, 0x00


	//----- nvinfo : EIATTR_KPARAM_INFO
	.align		4
.L_223:
        /*00e8*/ 	.byte	0x04, 0x17
        /*00ea*/ 	.short	(.L_225 - .L_224)
.L_224:
        /*00ec*/ 	.word	0x00000000
        /*00f0*/ 	.short	0x0005
        /*00f2*/ 	.short	0x0028
        /*00f4*/ 	.byte	0x00, 0xf5, 0x21, 0x00


	//----- nvinfo : EIATTR_KPARAM_INFO
	.align		4
.L_225:
        /*00f8*/ 	.byte	0x04, 0x17
        /*00fa*/ 	.short	(.L_227 - .L_226)
.L_226:
        /*00fc*/ 	.word	0x00000000
        /*0100*/ 	.short	0x0004
        /*0102*/ 	.short	0x0020
        /*0104*/ 	.byte	0x00, 0xf5, 0x21, 0x00


	//----- nvinfo : EIATTR_KPARAM_INFO
	.align		4
.L_227:
        /*0108*/ 	.byte	0x04, 0x17
        /*010a*/ 	.short	(.L_229 - .L_228)
.L_228:
        /*010c*/ 	.word	0x00000000
        /*0110*/ 	.short	0x0003
        /*0112*/ 	.short	0x0018
        /*0114*/ 	.byte	0x00, 0xf5, 0x21, 0x00


	//----- nvinfo : EIATTR_KPARAM_INFO
	.align		4
.L_229:
        /*0118*/ 	.byte	0x04, 0x17
        /*011a*/ 	.short	(.L_231 - .L_230)
.L_230:
        /*011c*/ 	.word	0x00000000
        /*0120*/ 	.short	0x0002
        /*0122*/ 	.short	0x0010
        /*0124*/ 	.byte	0x00, 0xf5, 0x21, 0x00


	//----- nvinfo : EIATTR_KPARAM_INFO
	.align		4
.L_231:
        /*0128*/ 	.byte	0x04, 0x17
        /*012a*/ 	.short	(.L_233 - .L_232)
.L_232:
        /*012c*/ 	.word	0x00000000
        /*0130*/ 	.short	0x0001
        /*0132*/ 	.short	0x0008
        /*0134*/ 	.byte	0x00, 0xf5, 0x21, 0x00


	//----- nvinfo : EIATTR_KPARAM_INFO
	.align		4
.L_233:
        /*0138*/ 	.byte	0x04, 0x17
        /*013a*/ 	.short	(.L_235 - .L_234)
.L_234:
        /*013c*/ 	.word	0x00000000
        /*0140*/ 	.short	0x0000
        /*0142*/ 	.short	0x0000
        /*0144*/ 	.byte	0x00, 0xf5, 0x21, 0x00


	//----- nvinfo : EIATTR_SPARSE_MMA_MASK
	.align		4
.L_235:
        /*0148*/ 	.byte	0x03, 0x50
        /*014a*/ 	.short	0x0000


	//----- nvinfo : EIATTR_MAXREG_COUNT
	.align		4
        /*014c*/ 	.byte	0x03, 0x1b
        /*014e*/ 	.short	0x0040


	//----- nvinfo : EIATTR_NUM_BARRIERS
	.align		4
        /*0150*/ 	.byte	0x02, 0x4c
        /*0152*/ 	.byte	0x01
	.zero		1


	//----- nvinfo : EIATTR_MERCURY_ISA_VERSION
	.align		4
        /*0154*/ 	.byte	0x03, 0x5f
        /*0156*/ 	.short	0x0101


	//----- nvinfo : EIATTR_UNUSED_LOAD_BYTE_OFFSET
	.align		4
        /*0158*/ 	.byte	0x04, 0x44
        /*015a*/ 	.short	(.L_237 - .L_236)


	//   ....[0]....
.L_236:
        /*015c*/ 	.word	0x000134f0
        /*0160*/ 	.word	0x00000fff


	//----- nvinfo : EIATTR_VRC_CTA_INIT_COUNT
	.align		4
.L_237:
        /*0164*/ 	.byte	0x02, 0x4a
	.zero		1
	.zero		1


	//----- nvinfo : EIATTR_EXIT_INSTR_OFFSETS
	.align		4
        /*0168*/ 	.byte	0x04, 0x1c
        /*016a*/ 	.short	(.L_239 - .L_238)


	//   ....[0]....
.L_238:
        /*016c*/ 	.word	0x0001bcb0


	//   ....[1]....
        /*0170*/ 	.word	0x0001be00


	//----- nvinfo : EIATTR_MAX_THREADS
	.align		4
.L_239:
        /*0174*/ 	.byte	0x04, 0x05
        /*0176*/ 	.short	(.L_241 - .L_240)
.L_240:
        /*0178*/ 	.word	0x00000100
        /*017c*/ 	.word	0x00000001
        /*0180*/ 	.word	0x00000001


	//----- nvinfo : EIATTR_CRS_STACK_SIZE
	.align		4
.L_241:
        /*0184*/ 	.byte	0x04, 0x1e
        /*0186*/ 	.short	(.L_243 - .L_242)
.L_242:
        /*0188*/ 	.word	0x00000000


	//----- nvinfo : EIATTR_CBANK_PARAM_SIZE
	.align		4
.L_243:
        /*018c*/ 	.byte	0x03, 0x19
        /*018e*/ 	.short	0x0098


	//----- nvinfo : EIATTR_PARAM_CBANK
	.align		4
        /*0190*/ 	.byte	0x04, 0x0a
        /*0192*/ 	.short	(.L_245 - .L_244)
	.align		4
.L_244:
        /*0194*/ 	.word	index@(.nv.constant0.mega_fused_pocket_detection)
        /*0198*/ 	.short	0x0380
        /*019a*/ 	.short	0x0098


	//----- nvinfo : EIATTR_SW_WAR
	.align		4
.L_245:
        /*019c*/ 	.byte	0x04, 0x36
        /*019e*/ 	.short	(.L_247 - .L_246)
.L_246:
        /*01a0*/ 	.word	0x00000008
.L_247:


//--------------------- .nv.callgraph             --------------------------
	.section	.nv.callgraph,"",@"SHT_CUDA_CALLGRAPH"
	.align	4
	.sectionentsize	8
	.align		4
        /*0000*/ 	.word	0x00000000
	.align		4
        /*0004*/ 	.word	0xffffffff
	.align		4
        /*0008*/ 	.word	0x00000000
	.align		4
        /*000c*/ 	.word	0xfffffffe
	.align		4
        /*0010*/ 	.word	0x00000000
	.align		4
        /*0014*/ 	.word	0xfffffffd
	.align		4
        /*0018*/ 	.word	0x00000000
	.align		4
        /*001c*/ 	.word	0xfffffffc


//--------------------- .nv.constant3             --------------------------
	.section	.nv.constant3,"a",@progbits
	.align	16
.nv.constant3:
	.type		d_default_params,@object
	.size		d_default_params,(c_reservoir_input_weights - d_default_params)
d_default_params:
        /* <DEDUP_REMOVED lines=9> */
	.type		c_reservoir_input_weights,@object
	.size		c_reservoir_input_weights,(c_branch_weights - c_reservoir_input_weights)
c_reservoir_input_weights:
	.zero		8192
	.type		c_branch_weights,@object
	.size		c_branch_weights,(c_readout_weights - c_branch_weights)
c_branch_weights:
	.zero		4096
	.type		c_readout_weights,@object
	.size		c_readout_weights,(c_hydrophobicity - c_readout_weights)
c_readout_weights:
	.zero		1024
	.type		c_hydrophobicity,@object
	.size		c_hydrophobicity,(c_residue_charge - c_hydrophobicity)
c_hydrophobicity:
        /*3490*/ 	.byte	0x33, 0x33, 0x33, 0x3f, 0x00, 0x00, 0x00, 0x00, 0xf8, 0x53, 0xe3, 0x3d, 0xf8, 0x53, 0xe3, 0x3d
        /*34a0*/ 	.byte	0x02, 0x2b, 0x47, 0x3f, 0xf8, 0x53, 0xe3, 0x3d, 0xf8, 0x53, 0xe3, 0x3d, 0x00, 0x00, 0x00, 0x00
        /*34b0*/ 	.byte	0xbc, 0x74, 0x13, 0x3e, 0x00, 0x00, 0x80, 0x3f, 0x31, 0x08, 0x6c, 0x3f, 0x4c, 0x37, 0x89, 0x3d
        /*34c0*/ 	.byte	0x19, 0x04, 0x36, 0x3f, 0xb2, 0x9d, 0x4f, 0x3f, 0x00, 0x00, 0x00, 0x00, 0x98, 0x6e, 0xd2, 0x3e
        /*34d0*/ 	.byte	0xfa, 0x7e, 0xaa, 0x3e, 0xcd, 0xcc, 0xcc, 0x3e, 0xa2, 0x45, 0xb6, 0x3e, 0x50, 0x8d, 0x77, 0x3f
	.type		c_residue_charge,@object
	.size		c_residue_charge,(c_residue_volume - c_residue_charge)
c_residue_charge:
        /*34e0*/ 	.byte	0x00, 0x00, 0x00, 0x00, 0x00, 0x00, 0x80, 0x3f, 0x00, 0x00, 0x00, 0x00, 0x00, 0x00, 0x80, 0xbf
        /*34f0*/ 	.byte	0x00, 0x00, 0x00, 0x00, 0x00, 0x00, 0x00, 0x00, 0x00, 0x00, 0x80, 0xbf, 0x00, 0x00, 0x00, 0x00
        /*3500*/ 	.byte	0x00, 0x00, 0x00, 0x3f, 0x00, 0x00, 0x00, 0x00, 0x00, 0x00, 0x00, 0x00, 0x00, 0x00, 0x80, 0x3f
        /*3510*/ 	.byte	0x00, 0x00, 0x00, 0x00, 0x00, 0x00, 0x00, 0x00, 0x00, 0x00, 0x00, 0x00, 0x00, 0x00, 0x00, 0x00
        /*3520*/ 	.byte	0x00, 0x00, 0x00, 0x00, 0x00, 0x00, 0x00, 0x00, 0x00, 0x00, 0x00, 0x00, 0x00, 0x00, 0x00, 0x00
	.type		c_residue_volume,@object
	.size		c_residue_volume,(.L_6 - c_residue_volume)
c_residue_volume:
        /*3530*/ 	.byte	0xe3, 0xa5, 0x1b, 0x3e, 0x46, 0xb6, 0xf3, 0x3e, 0xfe, 0xd4, 0x78, 0x3e, 0xae, 0x47, 0x61, 0x3e
        /*3540*/ 	.byte	0x5c, 0x8f, 0x42, 0x3e, 0xbe, 0x9f, 0x9a, 0x3e, 0x29, 0x5c, 0x8f, 0x3e, 0xcd, 0xcc, 0xcc, 0x3d
        /*3550*/ 	.byte	0xfa, 0x7e, 0xaa, 0x3e, 0x8d, 0x97, 0xae, 0x3e, 0x8d, 0x97, 0xae, 0x3e, 0xdb, 0xf9, 0xbe, 0x3e
        /*3560*/ 	.byte	0x54, 0xe3, 0xa5, 0x3e, 0xf2, 0xd2, 0xcd, 0x3e, 0xae, 0x47, 0x61, 0x3e, 0xc3, 0xf5, 0x28, 0x3e
        /*3570*/ 	.byte	0xae, 0x47, 0x61, 0x3e, 0x46, 0xb6, 0xf3, 0x3e, 0x62, 0x10, 0xd8, 0x3e, 0xcd, 0xcc, 0x8c, 0x3e
.L_6:


//--------------------- .nv.constant4             --------------------------
	.section	.nv.constant4,"a",@progbits
	.align	8
	.align		8
.nv.constant4:
        /*0000*/ 	.dword	__cudart_i2opi_f


//--------------------- .text.finalize_batch_metrics --------------------------
	.section	.text.finalize_batch_metrics,"ax",@progbits
	.align	128
        .global         finalize_batch_metrics
        .type           finalize_batch_metrics,@function
        .size           finalize_batch_metrics,(.L_x_1212 - finalize_batch_metrics)
        .other          finalize_batch_metrics,@"STO_CUDA_ENTRY STV_DEFAULT"
finalize_batch_metrics:
.text.finalize_batch_metrics:
[----:B------:R-:W-:Y:S01]  /*0000*/  LDC R1, c[0x0][0x37c] ;  /* 0x0000df00ff017b82 */ /* 0x000fe20000000800 */
[----:B------:R-:W0:Y:S07]  /*0010*/  S2R R3, SR_TID.X ;  /* 0x0000000000037919 */ /* 0x000e2e0000002100 */
[----:B------:R-:W0:Y:S01]  /*0020*/  S2UR UR4, SR_CTAID.X ;  /* 0x00000000000479c3 */ /* 0x000e220000002500 */
[----:B------:R-:W1:Y:S07]  /*0030*/  LDCU UR5, c[0x0][0x3d0] ;  /* 0x00007a00ff0577ac */ /* 0x000e6e0008000800 */
[----:B------:R-:W0:Y:S02]  /*0040*/  LDC R2, c[0x0][0x360] ;  /* 0x0000d800ff027b82 */ /* 0x000e240000000800 */
[----:B0-----:R-:W-:-:S05]  /*0050*/  IMAD R2, R2, UR4, R3 ;  /* 0x0000000402027c24 */ /* 0x001fca000f8e0203 */
[----:B-1----:R-:W-:-:S13]  /*0060*/  ISETP.GE.AND P0, PT, R2, UR5, PT ;  /* 0x0000000502007c0c */ /* 0x002fda000bf06270 */
[----:B------:R-:W-:Y:S05]  /*0070*/  @P0 EXIT ;  /* 0x000000000000094d */ /* 0x000fea0003800000 */
[----:B------:R-:W0:Y:S01]  /*0080*/  LDC.64 R10, c[0x0][0x380] ;  /* 0x0000e000ff0a7b82 */ /* 0x000e220000000a00 */
[----:B------:R-:W1:Y:S07]  /*0090*/  LDCU.64 UR6, c[0x0][0x358] ;  /* 0x00006b00ff0677ac */ /* 0x000e6e0008000a00 */
[----:B------:R-:W2:Y:S08]  /*00a0*/  LDC.64 R14, c[0x0][0x388] ;  /* 0x0000e200ff0e7b82 */ /* 0x000eb00000000a00 */
[----:B------:R-:W3:Y:S08]  /*00b0*/  LDC.64 R4, c[0x0][0x3a0] ;  /* 0x0000e800ff047b82 */ /* 0x000ef00000000a00 */
[----:B------:R-:W4:Y:S01]  /*00c0*/  LDC.64 R20, c[0x0][0x3a8] ;  /* 0x0000ea00ff147b82 */ /* 0x000f220000000a00 */
[----:B0-----:R-:W-:-:S05]  /*00d0*/  IMAD.WIDE R10, R2, 0x4, R10 ;  /* 0x00000004020a7825 */ /* 0x001fca00078e020a */
[----:B-1----:R0:W4:Y:S02]  /*00e0*/  LDG.E.CONSTANT R6, desc[UR6][R10.64] ;  /* 0x000000060a067981 */ /* 0x002124000c1e9900 */
[----:B------:R-:W1:Y:S01]  /*00f0*/  LDC.64 R16, c[0x0][0x390] ;  /* 0x0000e400ff107b82 */ /* 0x000e620000000a00 */
[----:B--2---:R-:W-:-:S05]  /*0100*/  IMAD.WIDE R14, R2, 0x4, R14 ;  /* 0x00000004020e7825 */ /* 0x004fca00078e020e */
[----:B------:R-:W2:Y:S02]  /*0110*/  LDG.E.CONSTANT R7, desc[UR6][R14.64] ;  /* 0x000000060e077981 */ /* 0x000ea4000c1e9900 */
[----:B------:R-:W0:Y:S01]  /*0120*/  LDC.64 R18, c[0x0][0x398] ;  /* 0x0000e600ff127b82 */ /* 0x000e220000000a00 */
[----:B---3--:R-:W-:-:S06]  /*0130*/  IMAD.WIDE R4, R2, 0x4, R4 ;  /* 0x0000000402047825 */ /* 0x008fcc00078e0204 */
[----:B------:R3:W5:Y:S01]  /*0140*/  LDG.E.CONSTANT R4, desc[UR6][R4.64] ;  /* 0x0000000604047981 */ /* 0x000762000c1e9900 */
[----:B----4-:R-:W-:-:S05]  /*0150*/  IMAD.WIDE R20, R2, 0x4, R20 ;  /* 0x0000000402147825 */ /* 0x010fca00078e0214 */
[----:B------:R3:W5:Y:S01]  /*0160*/  LDG.E.CONSTANT R23, desc[UR6][R20.64] ;  /* 0x0000000614177981 */ /* 0x000762000c1e9900 */
[----:B-1----:R-:W-:-:S05]  /*0170*/  IMAD.WIDE R16, R2, 0x4, R16 ;  /* 0x0000000402107825 */ /* 0x002fca00078e0210 */
[----:B------:R3:W5:Y:S01]  /*0180*/  LDG.E.CONSTANT R8, desc[UR6][R16.64] ;  /* 0x0000000610087981 */ /* 0x000762000c1e9900 */
[----:B0-----:R-:W-:-:S05]  /*0190*/  IMAD.WIDE R18, R2, 0x4, R18 ;  /* 0x0000000402127825 */ /* 0x001fca00078e0212 */
[----:B------:R3:W5:Y:S01]  /*01a0*/  LDG.E.CONSTANT R9, desc[UR6][R18.64] ;  /* 0x0000000612097981 */ /* 0x000762000c1e9900 */
[----:B------:R-:W-:Y:S01]  /*01b0*/  BSSY.RECONVERGENT B2, `(.L_x_0) ;  /* 0x0000014000027945 */ /* 0x000fe20003800200 */
[----:B------:R-:W-:Y:S02]  /*01c0*/  IMAD.MOV.U32 R10, RZ, RZ, RZ ;  /* 0x000000ffff0a7224 */ /* 0x000fe400078e00ff */
[----:B--2---:R-:W-:-:S05]  /*01d0*/  IMAD.IADD R13, R6, 0x1, R7 ;  /* 0x00000001060d7824 */ /* 0x004fca00078e0207 */
[----:B------:R-:W-:-:S13]  /*01e0*/  ISETP.GE.AND P0, PT, R13, 0x1, PT ;  /* 0x000000010d00780c */ /* 0x000fda0003f06270 */
[----:B---3--:R-:W-:Y:S05]  /*01f0*/  @!P0 BRA `(.L_x_1) ;  /* 0x00000000003c8947 */ /* 0x008fea0003800000 */
[----:B------:R-:W-:Y:S01]  /*0200*/  I2FP.F32.U32 R29, R13 ;  /* 0x0000000d001d7245 */ /* 0x000fe20000201000 */
[----:B------:R-:W-:Y:S01]  /*0210*/  BSSY.RECONVERGENT B3, `(.L_x_1) ;  /* 0x000000d000037945 */ /* 0x000fe20003800200 */
[----:B------:R-:W-:Y:S02]  /*0220*/  I2FP.F32.S32 R0, R6 ;  /* 0x0000000600007245 */ /* 0x000fe40000201400 */
[----:B------:R-:W0:Y:S08]  /*0230*/  MUFU.RCP R10, R29 ;  /* 0x0000001d000a7308 */ /* 0x000e300000001000 */
[----:B------:R-:W1:Y:S01]  /*0240*/  FCHK P0, R0, R29 ;  /* 0x0000001d00007302 */ /* 0x000e620000000000 */
[----:B0-----:R-:W-:-:S04]  /*0250*/  FFMA R3, -R29, R10, 1 ;  /* 0x3f8000001d037423 */ /* 0x001fc8000000010a */
[----:B------:R-:W-:-:S04]  /*0260*/  FFMA R3, R10, R3, R10 ;  /* 0x000000030a037223 */ /* 0x000fc8000000000a */
[----:B------:R-:W-:-:S04]  /*0270*/  FFMA R10, R0, R3, RZ ;  /* 0x00000003000a7223 */ /* 0x000fc800000000ff */
[----:B------:R-:W-:-:S04]  /*0280*/  FFMA R5, -R29, R10, R0 ;  /* 0x0000000a1d057223 */ /* 0x000fc80000000100 */
[----:B------:R-:W-:Y:S01]  /*0290*/  FFMA R10, R3, R5, R10 ;  /* 0x00000005030a7223 */ /* 0x000fe2000000000a */
[----:B-1----:R-:W-:Y:S06]  /*02a0*/  @!P0 BRA `(.L_x_2) ;  /* 0x00000000000c8947 */ /* 0x002fec0003800000 */
[----:B------:R-:W-:-:S07]  /*02b0*/  MOV R3, 0x2d0 ;  /* 0x000002d000037802 */ /* 0x000fce0000000f00 */
[----:B-----5:R-:W-:Y:S05]  /*02c0*/  CALL.REL.NOINC `($__internal_2_$__cuda_sm3x_div_rn_noftz_f32_slowpath) ;  /* 0x0000004400707944 */ /* 0x020fea0003c00000 */
[----:B------:R-:W-:-:S07]  /*02d0*/  IMAD.MOV.U32 R10, RZ, RZ, R0 ;  /* 0x000000ffff0a7224 */ /* 0x000fce00078e0000 */
.L_x_2:
[----:B------:R-:W-:Y:S05]  /*02e0*/  BSYNC.RECONVERGENT B3 ;  /* 0x0000000000037941 */ /* 0x000fea0003800200 */
.L_x_1:
[----:B------:R-:W-:Y:S05]  /*02f0*/  BSYNC.RECONVERGENT B2 ;  /* 0x0000000000027941 */ /* 0x000fea0003800200 */
.L_x_0:
[----:B-----5:R-:W-:Y:S01]  /*0300*/  IMAD.IADD R5, R6, 0x1, R9 ;  /* 0x0000000106057824 */ /* 0x020fe200078e0209 */
[----:B------:R-:W-:Y:S01]  /*0310*/  BSSY.RECONVERGENT B2, `(.L_x_3) ;  /* 0x0000013000027945 */ /* 0x000fe20003800200 */
[----:B------:R-:W-:-:S03]  /*0320*/  IMAD.MOV.U32 R11, RZ, RZ, RZ ;  /* 0x000000ffff0b7224 */ /* 0x000fc600078e00ff */
[----:B------:R-:W-:-:S13]  /*0330*/  ISETP.GE.AND P0, PT, R5, 0x1, PT ;  /* 0x000000010500780c */ /* 0x000fda0003f06270 */
[----:B------:R-:W-:Y:S05]  /*0340*/  @!P0 BRA `(.L_x_4) ;  /* 0x00000000003c8947 */ /* 0x000fea0003800000 */
        /* <DEDUP_REMOVED lines=12> */
[----:B------:R-:W-:Y:S05]  /*0410*/  CALL.REL.NOINC `($__internal_2_$__cuda_sm3x_div_rn_noftz_f32_slowpath) ;  /* 0x00000044001c7944 */ /* 0x000fea0003c00000 */
[----:B------:R-:W-:-:S07]  /*0420*/  MOV R11, R0 ;  /* 0x00000000000b7202 */ /* 0x000fce0000000f00 */
.L_x_5:
[----:B------:R-:W-:Y:S05]  /*0430*/  BSYNC.RECONVERGENT B3 ;  /* 0x0000000000037941 */ /* 0x000fea0003800200 */
.L_x_4:
[----:B------:R-:W-:Y:S05]  /*0440*/  BSYNC.RECONVERGENT B2 ;  /* 0x0000000000027941 */ /* 0x000fea0003800200 */
.L_x_3:
[----:B------:R-:W-:Y:S01]  /*0450*/  FSETP.GT.AND P0, PT, R10, -R11, PT ;  /* 0x8000000b0a00720b */ /* 0x000fe20003f04000 */
[----:B------:R-:W-:Y:S01]  /*0460*/  BSSY.RECONVERGENT B2, `(.L_x_6) ;  /* 0x0000013000027945 */ /* 0x000fe20003800200 */
[----:B------:R-:W-:-:S11]  /*0470*/  IMAD.MOV.U32 R12, RZ, RZ, RZ ;  /* 0x000000ffff0c7224 */ /* 0x000fd600078e00ff */
[----:B------:R-:W-:Y:S05]  /*0480*/  @!P0 BRA `(.L_x_7) ;  /* 0x0000000000408947 */ /* 0x000fea0003800000 */
[--C-:B------:R-:W-:Y:S01]  /*0490*/  FADD R29, R11, R10.reuse ;  /* 0x0000000a0b1d7221 */ /* 0x100fe20000000000 */
[----:B------:R-:W-:Y:S01]  /*04a0*/  FADD R0, R10, R10 ;  /* 0x0000000a0a007221 */ /* 0x000fe20000000000 */
[----:B------:R-:W-:Y:S02]  /*04b0*/  BSSY.RECONVERGENT B3, `(.L_x_7) ;  /* 0x000000d000037945 */ /* 0x000fe40003800200 */
[----:B------:R-:W0:Y:S01]  /*04c0*/  MUFU.RCP R3, R29 ;  /* 0x0000001d00037308 */ /* 0x000e220000001000 */
[----:B------:R-:W-:-:S07]  /*04d0*/  FMUL R0, R0, R11 ;  /* 0x0000000b00007220 */ /* 0x000fce0000400000 */
        /* <DEDUP_REMOVED lines=9> */
[----:B------:R-:W-:-:S07]  /*0570*/  IMAD.MOV.U32 R12, RZ, RZ, R0 ;  /* 0x000000ffff0c7224 */ /* 0x000fce00078e0000 */
.L_x_8:
[----:B------:R-:W-:Y:S05]  /*0580*/  BSYNC.RECONVERGENT B3 ;  /* 0x0000000000037941 */ /* 0x000fea0003800200 */
.L_x_7:
[----:B------:R-:W-:Y:S05]  /*0590*/  BSYNC.RECONVERGENT B2 ;  /* 0x0000000000027941 */ /* 0x000fea0003800200 */
.L_x_6:
[----:B------:R-:W-:Y:S01]  /*05a0*/  IMAD.IADD R3, R7, 0x1, R8 ;  /* 0x0000000107037824 */ /* 0x000fe200078e0208 */
[----:B------:R-:W-:Y:S01]  /*05b0*/  I2FP.F32.S32 R13, R13 ;  /* 0x0000000d000d7245 */ /* 0x000fe20000201400 */
[----:B------:R-:W-:Y:S01]  /*05c0*/  IMAD.IADD R14, R8, 0x1, R9 ;  /* 0x00000001080e7824 */ /* 0x000fe200078e0209 */
[----:B------:R-:W-:Y:S01]  /*05d0*/  I2FP.F32.S32 R5, R5 ;  /* 0x0000000500057245 */ /* 0x000fe20000201400 */
[----:B------:R-:W-:Y:S01]  /*05e0*/  BSSY.RECONVERGENT B0, `(.L_x_9) ;  /* 0x0000019000007945 */ /* 0x000fe20003800200 */
[----:B------:R-:W-:Y:S02]  /*05f0*/  FMNMX R13, R13, 1, !PT ;  /* 0x3f8000000d0d7809 */ /* 0x000fe40007800000 */
[----:B------:R-:W-:Y:S02]  /*0600*/  FMNMX R0, R5, 1, !PT ;  /* 0x3f80000005007809 */ /* 0x000fe40007800000 */
[----:B------:R-:W-:Y:S02]  /*0610*/  I2FP.F32.S32 R3, R3 ;  /* 0x0000000300037245 */ /* 0x000fe40000201400 */
[----:B------:R-:W-:Y:S01]  /*0620*/  I2FP.F32.S32 R14, R14 ;  /* 0x0000000e000e7245 */ /* 0x000fe20000201400 */
[----:B------:R-:W-:Y:S01]  /*0630*/  FMUL R0, R13, R0 ;  /* 0x000000000d007220 */ /* 0x000fe20000400000 */
[----:B------:R-:W-:-:S02]  /*0640*/  FMNMX R3, R3, 1, !PT ;  /* 0x3f80000003037809 */ /* 0x000fc40007800000 */
[----:B------:R-:W-:-:S03]  /*0650*/  FMNMX R5, R14, 1, !PT ;  /* 0x3f8000000e057809 */ /* 0x000fc60007800000 */
[----:B------:R-:W-:Y:S01]  /*0660*/  FMUL R0, R0, R3 ;  /* 0x0000000300007220 */ /* 0x000fe20000400000 */
[----:B------:R-:W-:-:S03]  /*0670*/  IMAD R3, R7, R9, RZ ;  /* 0x0000000907037224 */ /* 0x000fc600078e02ff */
[----:B------:R-:W-:-:S04]  /*0680*/  FMUL R5, R0, R5 ;  /* 0x0000000500057220 */ /* 0x000fc80000400000 */
[----:B------:R-:W-:Y:S01]  /*0690*/  VIADD R0, R5, 0xf3000000 ;  /* 0xf300000005007836 */ /* 0x000fe20000000000 */
[----:B------:R0:W1:Y:S04]  /*06a0*/  MUFU.RSQ R14, R5 ;  /* 0x00000005000e7308 */ /* 0x0000680000001400 */
[----:B------:R-:W-:Y:S01]  /*06b0*/  ISETP.GT.U32.AND P0, PT, R0, 0x727fffff, PT ;  /* 0x727fffff0000780c */ /* 0x000fe20003f04070 */
[----:B------:R-:W-:-:S05]  /*06c0*/  IMAD R0, R6, R8, -R3 ;  /* 0x0000000806007224 */ /* 0x000fca00078e0a03 */
[----:B------:R-:W-:-:S07]  /*06d0*/  I2FP.F32.S32 R0, R0 ;  /* 0x0000000000007245 */ /* 0x000fce0000201400 */
[----:B01----:R-:W-:Y:S05]  /*06e0*/  @!P0 BRA `(.L_x_10) ;  /* 0x0000000000108947 */ /* 0x003fea0003800000 */
[----:B------:R-:W-:-:S07]  /*06f0*/  MOV R17, 0x710 ;  /* 0x0000071000117802 */ /* 0x000fce0000000f00 */
[----:B------:R-:W-:Y:S05]  /*0700*/  CALL.REL.NOINC `($__internal_1_$__cuda_sm20_sqrt_rn_f32_slowpath) ;  /* 0x0000004000087944 */ /* 0x000fea0003c00000 */
[----:B------:R-:W-:Y:S01]  /*0710*/  MOV R29, R5 ;  /* 0x00000005001d7202 */ /* 0x000fe20000000f00 */
[----:B------:R-:W-:Y:S06]  /*0720*/  BRA `(.L_x_11) ;  /* 0x0000000000107947 */ /* 0x000fec0003800000 */
.L_x_10:
[----:B------:R-:W-:Y:S01]  /*0730*/  FMUL.FTZ R16, R5, R14 ;  /* 0x0000000e05107220 */ /* 0x000fe20000410000 */
[----:B------:R-:W-:-:S03]  /*0740*/  FMUL.FTZ R14, R14, 0.5 ;  /* 0x3f0000000e0e7820 */ /* 0x000fc60000410000 */
[----:B------:R-:W-:-:S04]  /*0750*/  FFMA R5, -R16, R16, R5 ;  /* 0x0000001010057223 */ /* 0x000fc80000000105 */
[----:B------:R-:W-:-:S07]  /*0760*/  FFMA R29, R5, R14, R16 ;  /* 0x0000000e051d7223 */ /* 0x000fce0000000010 */
.L_x_11:
[----:B------:R-:W-:Y:S05]  /*0770*/  BSYNC.RECONVERGENT B0 ;  /* 0x0000000000007941 */ /* 0x000fea0003800200 */
.L_x_9:
[----:B------:R-:W0:Y:S01]  /*0780*/  MUFU.RCP R14, R29 ;  /* 0x0000001d000e7308 */ /* 0x000e220000001000 */
[----:B------:R-:W-:Y:S07]  /*0790*/  BSSY.RECONVERGENT B2, `(.L_x_12) ;  /* 0x000000b000027945 */ /* 0x000fee0003800200 */
[----:B------:R-:W1:Y:S01]  /*07a0*/  FCHK P0, R0, R29 ;  /* 0x0000001d00007302 */ /* 0x000e620000000000 */
[----:B0-----:R-:W-:-:S04]  /*07b0*/  FFMA R3, R14, -R29, 1 ;  /* 0x3f8000000e037423 */ /* 0x001fc8000000081d */
[----:B------:R-:W-:-:S04]  /*07c0*/  FFMA R3, R14, R3, R14 ;  /* 0x000000030e037223 */ /* 0x000fc8000000000e */
[----:B------:R-:W-:-:S04]  /*07d0*/  FFMA R14, R0, R3, RZ ;  /* 0x00000003000e7223 */ /* 0x000fc800000000ff */
[----:B------:R-:W-:-:S04]  /*07e0*/  FFMA R13, R14, -R29, R0 ;  /* 0x8000001d0e0d7223 */ /* 0x000fc80000000000 */
[----:B------:R-:W-:Y:S01]  /*07f0*/  FFMA R13, R3, R13, R14 ;  /* 0x0000000d030d7223 */ /* 0x000fe2000000000e */
[----:B-1----:R-:W-:Y:S06]  /*0800*/  @!P0 BRA `(.L_x_13) ;  /* 0x00000000000c8947 */ /* 0x002fec0003800000 */
[----:B------:R-:W-:-:S07]  /*0810*/  MOV R3, 0x830 ;  /* 0x0000083000037802 */ /* 0x000fce0000000f00 */
[----:B------:R-:W-:Y:S05]  /*0820*/  CALL.REL.NOINC `($__internal_2_$__cuda_sm3x_div_rn_noftz_f32_slowpath) ;  /* 0x0000004000187944 */ /* 0x000fea0003c00000 */
[----:B------:R-:W-:-:S07]  /*0830*/  IMAD.MOV.U32 R13, RZ, RZ, R0 ;  /* 0x000000ffff0d7224 */ /* 0x000fce00078e0000 */
.L_x_13:
[----:B------:R-:W-:Y:S05]  /*0840*/  BSYNC.RECONVERGENT B2 ;  /* 0x0000000000027941 */ /* 0x000fea0003800200 */
.L_x_12:
[----:B------:R-:W-:Y:S01]  /*0850*/  ISETP.GE.AND P0, PT, R23, 0x1, PT ;  /* 0x000000011700780c */ /* 0x000fe20003f06270 */
[----:B------:R-:W-:Y:S01]  /*0860*/  BSSY.RECONVERGENT B2, `(.L_x_14) ;  /* 0x0000012000027945 */ /* 0x000fe20003800200 */
[----:B------:R-:W-:-:S11]  /*0870*/  IMAD.MOV.U32 R22, RZ, RZ, RZ ;  /* 0x000000ffff167224 */ /* 0x000fd600078e00ff */
[----:B------:R-:W-:Y:S05]  /*0880*/  @!P0 BRA `(.L_x_15) ;  /* 0x00000000003c8947 */ /* 0x000fea0003800000 */
[----:B------:R-:W-:Y:S01]  /*0890*/  I2FP.F32.U32 R29, R23 ;  /* 0x00000017001d7245 */ /* 0x000fe20000201000 */
[----:B------:R-:W-:Y:S03]  /*08a0*/  BSSY.RECONVERGENT B3, `(.L_x_16) ;  /* 0x000000c000037945 */ /* 0x000fe60003800200 */
        /* <DEDUP_REMOVED lines=8> */
[----:B------:R-:W-:Y:S01]  /*0930*/  IMAD.MOV.U32 R0, RZ, RZ, R4 ;  /* 0x000000ffff007224 */ /* 0x000fe200078e0004 */
[----:B------:R-:W-:-:S07]  /*0940*/  MOV R3, 0x960 ;  /* 0x0000096000037802 */ /* 0x000fce0000000f00 */
[----:B------:R-:W-:Y:S05]  /*0950*/  CALL.REL.NOINC `($__internal_2_$__cuda_sm3x_div_rn_noftz_f32_slowpath) ;  /* 0x0000003c00cc7944 */ /* 0x000fea0003c00000 */
.L_x_17:
[----:B------:R-:W-:Y:S05]  /*0960*/  BSYNC.RECONVERGENT B3 ;  /* 0x0000000000037941 */ /* 0x000fea0003800200 */
.L_x_16:
[----:B------:R-:W-:-:S07]  /*0970*/  IMAD.MOV.U32 R22, RZ, RZ, R0 ;  /* 0x000000ffff167224 */ /* 0x000fce00078e0000 */
.L_x_15:
[----:B------:R-:W-:Y:S05]  /*0980*/  BSYNC.RECONVERGENT B2 ;  /* 0x0000000000027941 */ /* 0x000fea0003800200 */
.L_x_14:
[----:B------:R-:W0:Y:S01]  /*0990*/  LDCU.128 UR8, c[0x0][0x3b0] ;  /* 0x00007600ff0877ac */ /* 0x000e220008000c00 */
[----:B------:R-:W-:-:S04]  /*09a0*/  IMAD R14, R2, 0x64, RZ ;  /* 0x00000064020e7824 */ /* 0x000fc800078e02ff */
[----:B------:R-:W-:-:S03]  /*09b0*/  IMAD.WIDE R14, R14, 0x8, RZ ;  /* 0x000000080e0e7825 */ /* 0x000fc600078e02ff */
[----:B------:R-:W-:-:S04]  /*09c0*/  LOP3.LUT R32, R14, 0x10, RZ, 0xfc, !PT ;  /* 0x000000100e207812 */ /* 0x000fc800078efcff */
[----:B0-----:R-:W-:-:S04]  /*09d0*/  IADD3 R38, P0, PT, R32, UR8, RZ ;  /* 0x0000000820267c10 */ /* 0x001fc8000ff1e0ff */
[----:B------:R-:W-:-:S05]  /*09e0*/  IADD3.X R39, PT, PT, R15, UR9, RZ, P0, !PT ;  /* 0x000000090f277c10 */ /* 0x000fca00087fe4ff */
[----:B------:R-:W2:Y:S04]  /*09f0*/  LDG.E.64.CONSTANT R4, desc[UR6][R38.64+-0x10] ;  /* 0xfffff00626047981 */ /* 0x000ea8000c1e9b00 */
[----:B------:R-:W2:Y:S04]  /*0a00*/  LDG.E.64.CONSTANT R16, desc[UR6][R38.64+-0x8] ;  /* 0xfffff80626107981 */ /* 0x000ea8000c1e9b00 */
[----:B------:R-:W2:Y:S04]  /*0a10*/  LDG.E.64.CONSTANT R18, desc[UR6][R38.64] ;  /* 0x0000000626127981 */ /* 0x000ea8000c1e9b00 */
[----:B------:R-:W3:Y:S04]  /*0a20*/  LDG.E.64.CONSTANT R24, desc[UR6][R38.64+0x8] ;  /* 0x0000080626187981 */ /* 0x000ee8000c1e9b00 */
[----:B------:R-:W3:Y:S04]  /*0a30*/  LDG.E.64.CONSTANT R26, desc[UR6][R38.64+0x10] ;  /* 0x00001006261a7981 */ /* 0x000ee8000c1e9b00 */
[----:B------:R-:W4:Y:S04]  /*0a40*/  LDG.E.64.CONSTANT R28, desc[UR6][R38.64+0x18] ;  /* 0x00001806261c7981 */ /* 0x000f28000c1e9b00 */
[----:B------:R-:W4:Y:S04]  /*0a50*/  LDG.E.64.CONSTANT R30, desc[UR6][R38.64+0x20] ;  /* 0x00002006261e7981 */ /* 0x000f28000c1e9b00 */
[----:B------:R-:W5:Y:S01]  /*0a60*/  LDG.E.64.CONSTANT R20, desc[UR6][R38.64+0x40] ;  /* 0x0000400626147981 */ /* 0x000f62000c1e9b00 */
[----:B--2---:R-:W-:-:S04]  /*0a70*/  IADD3 R3, P0, P1, R18, R16, R4 ;  /* 0x0000001012037210 */ /* 0x004fc8000791e004 */
[----:B------:R-:W-:Y:S02]  /*0a80*/  IADD3.X R35, PT, PT, R19, R17, R5, P0, P1 ;  /* 0x0000001113237210 */ /* 0x000fe400007e2405 */
[----:B------:R-:W2:Y:S04]  /*0a90*/  LDG.E.64.CONSTANT R4, desc[UR6][R38.64+0x28] ;  /* 0x0000280626047981 */ /* 0x000ea8000c1e9b00 */
[----:B------:R-:W2:Y:S04]  /*0aa0*/  LDG.E.64.CONSTANT R16, desc[UR6][R38.64+0x30] ;  /* 0x0000300626107981 */ /* 0x000ea8000c1e9b00 */
[----:B------:R-:W5:Y:S01]  /*0ab0*/  LDG.E.64.CONSTANT R18, desc[UR6][R38.64+0x38] ;  /* 0x0000380626127981 */ /* 0x000f62000c1e9b00 */
[----:B---3--:R-:W-:-:S04]  /*0ac0*/  IADD3 R3, P0, P1, R26, R24, R3 ;  /* 0x000000181a037210 */ /* 0x008fc8000791e003 */
[----:B------:R-:W-:Y:S02]  /*0ad0*/  IADD3.X R35, PT, PT, R27, R25, R35, P0, P1 ;  /* 0x000000191b237210 */ /* 0x000fe400007e2423 */
[----:B----4-:R-:W-:Y:S01]  /*0ae0*/  IADD3 R3, P0, P1, R30, R28, R3 ;  /* 0x0000001c1e037210 */ /* 0x010fe2000791e003 */
[----:B------:R-:W3:Y:S04]  /*0af0*/  LDG.E.64.CONSTANT R24, desc[UR6][R38.64+0x48] ;  /* 0x0000480626187981 */ /* 0x000ee8000c1e9b00 */
[----:B------:R-:W3:Y:S01]  /*0b00*/  LDG.E.64.CONSTANT R26, desc[UR6][R38.64+0x50] ;  /* 0x00005006261a7981 */ /* 0x000ee2000c1e9b00 */
[----:B------:R-:W-:-:S03]  /*0b10*/  IADD3.X R35, PT, PT, R31, R29, R35, P0, P1 ;  /* 0x0000001d1f237210 */ /* 0x000fc600007e2423 */
[----:B------:R-:W4:Y:S04]  /*0b20*/  LDG.E.64.CONSTANT R28, desc[UR6][R38.64+0x58] ;  /* 0x00005806261c7981 */ /* 0x000f28000c1e9b00 */
[----:B------:R-:W4:Y:S01]  /*0b30*/  LDG.E.64.CONSTANT R30, desc[UR6][R38.64+0x60] ;  /* 0x00006006261e7981 */ /* 0x000f22000c1e9b00 */
[----:B--2---:R-:W-:-:S04]  /*0b40*/  IADD3 R3, P0, P1, R16, R4, R3 ;  /* 0x0000000410037210 */ /* 0x004fc8000791e003 */
[----:B------:R-:W-:Y:S02]  /*0b50*/  IADD3.X R35, PT, PT, R17, R5, R35, P0, P1 ;  /* 0x0000000511237210 */ /* 0x000fe400007e2423 */
[----:B------:R-:W2:Y:S04]  /*0b60*/  LDG.E.64.CONSTANT R4, desc[UR6][R38.64+0x68] ;  /* 0x0000680626047981 */ /* 0x000ea8000c1e9b00 */
[----:B------:R-:W2:Y:S01]  /*0b70*/  LDG.E.64.CONSTANT R16, desc[UR6][R38.64+0x70] ;  /* 0x0000700626107981 */ /* 0x000ea2000c1e9b00 */
[----:B-----5:R-:W-:-:S04]  /*0b80*/  IADD3 R3, P0, P1, R20, R18, R3 ;  /* 0x0000001214037210 */ /* 0x020fc8000791e003 */
[----:B------:R-:W-:Y:S02]  /*0b90*/  IADD3.X R35, PT, PT, R21, R19, R35, P0, P1 ;  /* 0x0000001315237210 */ /* 0x000fe400007e2423 */
[----:B------:R-:W5:Y:S04]  /*0ba0*/  LDG.E.64.CONSTANT R18, desc[UR6][R38.64+0x78] ;  /* 0x0000780626127981 */ /* 0x000f68000c1e9b00 */
        /* <DEDUP_REMOVED lines=19> */
[----:B------:R-:W3:Y:S01]  /*0ce0*/  LDG.E.64.CONSTANT R24, desc[UR6][R38.64+0xc8] ;  /* 0x0000c80626187981 */ /* 0x000ee2000c1e9b00 */
[----:B----4-:R-:W-:-:S03]  /*0cf0*/  IADD3 R3, P0, P1, R30, R28, R3 ;  /* 0x0000001c1e037210 */ /* 0x010fc6000791e003 */
        /* <DEDUP_REMOVED lines=108> */
[----:B----4-:R-:W-:-:S04]  /*13c0*/  IADD3 R3, P0, P1, R30, R28, R3 ;  /* 0x0000001c1e037210 */ /* 0x010fc8000791e003 */
[----:B------:R-:W-:Y:S02]  /*13d0*/  IADD3.X R35, PT, PT, R31, R29, R35, P0, P1 ;  /* 0x0000001d1f237210 */ /* 0x000fe400007e2423 */
[----:B------:R-:W-:Y:S01]  /*13e0*/  IADD3 R32, P0, PT, R32, UR10, RZ ;  /* 0x0000000a20207c10 */ /* 0x000fe2000ff1e0ff */
[----:B------:R-:W4:Y:S01]  /*13f0*/  LDG.E.64.CONSTANT R28, desc[UR6][R38.64+0x290] ;  /* 0x00029006261c7981 */ /* 0x000f22000c1e9b00 */
[----:B---3--:R-:W-:Y:S02]  /*1400*/  IADD3 R31, P1, P2, R26, R24, R3 ;  /* 0x000000181a1f7210 */ /* 0x008fe40007a3e003 */
[----:B------:R-:W-:Y:S02]  /*1410*/  IADD3.X R33, PT, PT, R15, UR11, RZ, P0, !PT ;  /* 0x0000000b0f217c10 */ /* 0x000fe400087fe4ff */
[----:B------:R-:W-:Y:S02]  /*1420*/  IADD3.X R35, PT, PT, R27, R25, R35, P1, P2 ;  /* 0x000000191b237210 */ /* 0x000fe40000fe4423 */
[----:B------:R-:W4:Y:S04]  /*1430*/  LDG.E.64.CONSTANT R26, desc[UR6][R38.64+0x288] ;  /* 0x00028806261a7981 */ /* 0x000f28000c1e9b00 */
[----:B------:R-:W3:Y:S01]  /*1440*/  LDG.E.64.CONSTANT R24, desc[UR6][R32.64] ;  /* 0x0000000620187981 */ /* 0x000ee2000c1e9b00 */
[----:B--2---:R-:W-:-:S04]  /*1450*/  IADD3 R31, P0, P1, R16, R4, R31 ;  /* 0x00000004101f7210 */ /* 0x004fc8000791e01f */
[----:B------:R-:W-:Y:S02]  /*1460*/  IADD3.X R35, PT, PT, R17, R5, R35, P0, P1 ;  /* 0x0000000511237210 */ /* 0x000fe400007e2423 */
[----:B------:R-:W3:Y:S04]  /*1470*/  LDG.E.64.CONSTANT R4, desc[UR6][R32.64+-0x10] ;  /* 0xfffff00620047981 */ /* 0x000ee8000c1e9b00 */
[----:B------:R-:W3:Y:S01]  /*1480*/  LDG.E.64.CONSTANT R16, desc[UR6][R32.64+-0x8] ;  /* 0xfffff80620107981 */ /* 0x000ee2000c1e9b00 */
[----:B-----5:R-:W-:-:S04]  /*1490*/  IADD3 R31, P0, P1, R20, R18, R31 ;  /* 0x00000012141f7210 */ /* 0x020fc8000791e01f */
[----:B------:R-:W-:Y:S02]  /*14a0*/  IADD3.X R35, PT, PT, R21, R19, R35, P0, P1 ;  /* 0x0000001315237210 */ /* 0x000fe400007e2423 */
[----:B------:R-:W2:Y:S04]  /*14b0*/  LDG.E.64.CONSTANT R18, desc[UR6][R32.64+0x8] ;  /* 0x0000080620127981 */ /* 0x000ea8000c1e9b00 */
[----:B------:R-:W2:Y:S01]  /*14c0*/  LDG.E.64.CONSTANT R20, desc[UR6][R32.64+0x10] ;  /* 0x0000100620147981 */ /* 0x000ea2000c1e9b00 */
[----:B----4-:R-:W-:-:S04]  /*14d0*/  IADD3 R31, P0, P1, R28, R26, R31 ;  /* 0x0000001a1c1f7210 */ /* 0x010fc8000791e01f */
[----:B------:R-:W-:Y:S02]  /*14e0*/  IADD3.X R35, PT, PT, R29, R27, R35, P0, P1 ;  /* 0x0000001b1d237210 */ /* 0x000fe400007e2423 */
[----:B------:R-:W4:Y:S01]  /*14f0*/  LDG.E.64.CONSTANT R26, desc[UR6][R32.64+0x30] ;  /* 0x00003006201a7981 */ /* 0x000f22000c1e9b00 */
[----:B---3--:R-:W-:-:S04]  /*1500*/  IADD3 R3, P0, P1, R24, R16, R4 ;  /* 0x0000001018037210 */ /* 0x008fc8000791e004 */
[----:B------:R-:W-:Y:S02]  /*1510*/  IADD3.X R29, PT, PT, R25, R17, R5, P0, P1 ;  /* 0x00000011191d7210 */ /* 0x000fe400007e2405 */
[----:B------:R-:W3:Y:S04]  /*1520*/  LDG.E.64.CONSTANT R4, desc[UR6][R32.64+0x18] ;  /* 0x0000180620047981 */ /* 0x000ee8000c1e9b00 */
[----:B------:R-:W3:Y:S04]  /*1530*/  LDG.E.64.CONSTANT R16, desc[UR6][R32.64+0x20] ;  /* 0x0000200620107981 */ /* 0x000ee8000c1e9b00 */
[----:B------:R-:W4:Y:S01]  /*1540*/  LDG.E.64.CONSTANT R24, desc[UR6][R32.64+0x28] ;  /* 0x0000280620187981 */ /* 0x000f22000c1e9b00 */
[----:B--2---:R-:W-:-:S04]  /*1550*/  IADD3 R3, P0, P1, R20, R18, R3 ;  /* 0x0000001214037210 */ /* 0x004fc8000791e003 */
[----:B------:R-:W-:Y:S02]  /*1560*/  IADD3.X R29, PT, PT, R21, R19, R29, P0, P1 ;  /* 0x00000013151d7210 */ /* 0x000fe400007e241d */
[----:B------:R-:W2:Y:S04]  /*1570*/  LDG.E.64.CONSTANT R18, desc[UR6][R32.64+0x38] ;  /* 0x0000380620127981 */ /* 0x000ea8000c1e9b00 */
[----:B------:R-:W2:Y:S01]  /*1580*/  LDG.E.64.CONSTANT R20, desc[UR6][R32.64+0x40] ;  /* 0x0000400620147981 */ /* 0x000ea2000c1e9b00 */
        /* <DEDUP_REMOVED lines=156> */
[----:B----4-:R-:W-:-:S04]  /*1f50*/  IADD3 R3, P0, P1, R26, R24, R3 ;  /* 0x000000181a037210 */ /* 0x010fc8000791e003 */
[----:B------:R-:W-:Y:S02]  /*1f60*/  IADD3.X R29, PT, PT, R27, R25, R29, P0, P1 ;  /* 0x000000191b1d7210 */ /* 0x000fe400007e241d */
[----:B---3--:R-:W-:Y:S01]  /*1f70*/  IADD3 R31, P0, P1, R16, R4, R31 ;  /* 0x00000004101f7210 */ /* 0x008fe2000791e01f */
[----:B------:R-:W3:Y:S04]  /*1f80*/  LDG.E.64.CONSTANT R24, desc[UR6][R38.64+0x2a8] ;  /* 0x0002a80626187981 */ /* 0x000ee8000c1e9b00 */
[----:B------:R-:W3:Y:S01]  /*1f90*/  LDG.E.64.CONSTANT R26, desc[UR6][R38.64+0x2b0] ;  /* 0x0002b006261a7981 */ /* 0x000ee2000c1e9b00 */
[----:B------:R-:W-:Y:S02]  /*1fa0*/  IADD3.X R35, PT, PT, R17, R5, R35, P0, P1 ;  /* 0x0000000511237210 */ /* 0x000fe400007e2423 */
[----:B--2---:R-:W-:Y:S01]  /*1fb0*/  IADD3 R3, P0, P1, R18, R20, R3 ;  /* 0x0000001412037210 */ /* 0x004fe2000791e003 */
[----:B------:R-:W2:Y:S04]  /*1fc0*/  LDG.E.64.CONSTANT R16, desc[UR6][R32.64+0x2a8] ;  /* 0x0002a80620107981 */ /* 0x000ea8000c1e9b00 */
[----:B------:R-:W2:Y:S01]  /*1fd0*/  LDG.E.64.CONSTANT R4, desc[UR6][R32.64+0x2b0] ;  /* 0x0002b00620047981 */ /* 0x000ea2000c1e9b00 */
[----:B------:R-:W-:-:S03]  /*1fe0*/  IADD3.X R29, PT, PT, R19, R21, R29, P0, P1 ;  /* 0x00000015131d7210 */ /* 0x000fc600007e241d */
[----:B------:R-:W4:Y:S04]  /*1ff0*/  LDG.E.64.CONSTANT R20, desc[UR6][R38.64+0x2b8] ;  /* 0x0002b80626147981 */ /* 0x000f28000c1e9b00 */
[----:B------:R-:W4:Y:S01]  /*2000*/  LDG.E.64.CONSTANT R18, desc[UR6][R38.64+0x2c0] ;  /* 0x0002c00626127981 */ /* 0x000f22000c1e9b00 */
[----:B---3--:R-:W-:-:S04]  /*2010*/  IADD3 R31, P0, P1, R26, R24, R31 ;  /* 0x000000181a1f7210 */ /* 0x008fc8000791e01f */
[----:B------:R-:W-:Y:S02]  /*2020*/  IADD3.X R35, PT, PT, R27, R25, R35, P0, P1 ;  /* 0x000000191b237210 */ /* 0x000fe400007e2423 */
[----:B------:R-:W3:Y:S01]  /*2030*/  LDG.E.64.CONSTANT R24, desc[UR6][R32.64+0x2b8] ;  /* 0x0002b80620187981 */ /* 0x000ee2000c1e9b00 */
[----:B--2---:R-:W-:-:S03]  /*2040*/  IADD3 R3, P0, P1, R4, R16, R3 ;  /* 0x0000001004037210 */ /* 0x004fc6000791e003 */
[----:B------:R-:W3:Y:S01]  /*2050*/  LDG.E.64.CONSTANT R26, desc[UR6][R32.64+0x2c0] ;  /* 0x0002c006201a7981 */ /* 0x000ee2000c1e9b00 */
[----:B------:R-:W-:-:S03]  /*2060*/  IADD3.X R29, PT, PT, R5, R17, R29, P0, P1 ;  /* 0x00000011051d7210 */ /* 0x000fc600007e241d */
[----:B------:R-:W2:Y:S01]  /*2070*/  LDG.E.64.CONSTANT R4, desc[UR6][R38.64+0x2c8] ;  /* 0x0002c80626047981 */ /* 0x000ea2000c1e9b00 */
[----:B----4-:R-:W-:-:S03]  /*2080*/  IADD3 R31, P0, P1, R18, R20, R31 ;  /* 0x00000014121f7210 */ /* 0x010fc6000791e01f */
        /* <DEDUP_REMOVED lines=20> */
[----:B------:R-:W2:Y:S01]  /*21d0*/  LDG.E.64.CONSTANT R26, desc[UR6][R32.64+0x2f8] ;  /* 0x0002f806201a7981 */ /* 0x000ea2000c1e9b00 */
[----:B------:R-:W-:-:S03]  /*21e0*/  IADD3.X R35, PT, PT, R17, R5, R29, P0, P1 ;  /* 0x0000000511237210 */ /* 0x000fc600007e241d */
[----:B------:R-:W5:Y:S01]  /*21f0*/  LDG.E.64.CONSTANT R4, desc[UR6][R38.64+0x2f8] ;  /* 0x0002f80626047981 */ /* 0x000f62000c1e9b00 */
[----:B----4-:R-:W-:-:S03]  /*2200*/  IADD3 R37, P0, P1, R20, R18, R37 ;  /* 0x0000001214257210 */ /* 0x010fc6000791e025 */
[----:B------:R-:W5:Y:S01]  /*2210*/  LDG.E.64.CONSTANT R16, desc[UR6][R38.64+0x300] ;  /* 0x0003000626107981 */ /* 0x000f62000c1e9b00 */
[----:B------:R-:W-:-:S03]  /*2220*/  IADD3.X R41, PT, PT, R21, R19, R31, P0, P1 ;  /* 0x0000001315297210 */ /* 0x000fc600007e241f */
[----:B------:R-:W4:Y:S04]  /*2230*/  LDG.E.64.CONSTANT R18, desc[UR6][R38.64+0x308] ;  /* 0x0003080626127981 */ /* 0x000f28000c1e9b00 */
[----:B------:R-:W3:Y:S04]  /*2240*/  LDG.E.64.CONSTANT R20, desc[UR6][R32.64+0x2e8] ;  /* 0x0002e80620147981 */ /* 0x000ee8000c1e9b00 */
[----:B------:R-:W2:Y:S04]  /*2250*/  LDG.E.64.CONSTANT R28, desc[UR6][R32.64+0x300] ;  /* 0x00030006201c7981 */ /* 0x000ea8000c1e9b00 */
[----:B------:R-:W2:Y:S01]  /*2260*/  LDG.E.64.CONSTANT R30, desc[UR6][R32.64+0x308] ;  /* 0x00030806201e7981 */ /* 0x000ea2000c1e9b00 */
[----:B------:R-:W-:Y:S01]  /*2270*/  BSSY.RECONVERGENT B0, `(.L_x_18) ;  /* 0x000001e000007945 */ /* 0x000fe20003800200 */
[----:B-----5:R-:W-:-:S04]  /*2280*/  IADD3 R37, P0, P1, R16, R4, R37 ;  /* 0x0000000410257210 */ /* 0x020fc8000791e025 */
[----:B------:R-:W-:Y:S02]  /*2290*/  IADD3.X R41, PT, PT, R17, R5, R41, P0, P1 ;  /* 0x0000000511297210 */ /* 0x000fe400007e2429 */
[----:B----4-:R-:W-:-:S04]  /*22a0*/  IADD3 R18, P0, PT, R18, R37, RZ ;  /* 0x0000002512127210 */ /* 0x010fc80007f1e0ff */
[----:B------:R-:W-:Y:S02]  /*22b0*/  IADD3.X R19, PT, PT, R19, R41, RZ, P0, !PT ;  /* 0x0000002913137210 */ /* 0x000fe400007fe4ff */
[----:B------:R-:W-:Y:S02]  /*22c0*/  ISETP.NE.U32.AND P0, PT, R18, RZ, PT ;  /* 0x000000ff1200720c */ /* 0x000fe40003f05070 */
[----:B---3--:R-:W-:Y:S02]  /*22d0*/  IADD3 R3, P3, P4, R24, R20, R3 ;  /* 0x0000001418037210 */ /* 0x008fe40007c7e003 */
[----:B------:R-:W-:Y:S02]  /*22e0*/  ISETP.NE.AND.EX P0, PT, R19, RZ, PT, P0 ;  /* 0x000000ff1300720c */ /* 0x000fe40003f05300 */
[----:B--2---:R-:W-:Y:S02]  /*22f0*/  IADD3 R17, P1, P2, R28, R26, R3 ;  /* 0x0000001a1c117210 */ /* 0x004fe40007a3e003 */
[----:B------:R-:W-:-:S02]  /*2300*/  IADD3.X R35, PT, PT, R25, R21, R35, P3, P4 ;  /* 0x0000001519237210 */ /* 0x000fc40001fe8423 */
[----:B------:R-:W-:Y:S02]  /*2310*/  IADD3 R16, P3, PT, R30, R17, RZ ;  /* 0x000000111e107210 */ /* 0x000fe40007f7e0ff */
[----:B------:R-:W-:Y:S01]  /*2320*/  IADD3.X R27, PT, PT, R29, R27, R35, P1, P2 ;  /* 0x0000001b1d1b7210 */ /* 0x000fe20000fe4423 */
[----:B------:R-:W-:-:S04]  /*2330*/  IMAD.MOV.U32 R4, RZ, RZ, RZ ;  /* 0x000000ffff047224 */ /* 0x000fc800078e00ff */
[----:B------:R-:W-:Y:S01]  /*2340*/  IMAD.X R17, R31, 0x1, R27, P3 ;  /* 0x000000011f117824 */ /* 0x000fe200018e061b */
[----:B------:R-:W-:Y:S06]  /*2350*/  @!P0 BRA `(.L_x_19) ;  /* 0x00000000003c8947 */ /* 0x000fec0003800000 */
[----:B------:R-:W0:Y:S01]  /*2360*/  I2F.U64 R0, R18 ;  /* 0x0000001200007312 */ /* 0x000e220000301000 */
[----:B------:R-:W-:Y:S01]  /*2370*/  BSSY.RECONVERGENT B1, `(.L_x_19) ;  /* 0x000000d000017945 */ /* 0x000fe20003800200 */
[----:B0-----:R-:W-:-:S05]  /*2380*/  VIADD R3, R0, 0x1800000 ;  /* 0x0180000000037836 */ /* 0x001fca0000000000 */
[----:B------:R-:W-:-:S04]  /*2390*/  LOP3.LUT R3, R3, 0x7f800000, RZ, 0xc0, !PT ;  /* 0x7f80000003037812 */ /* 0x000fc800078ec0ff */
[----:B------:R-:W-:-:S13]  /*23a0*/  ISETP.GT.U32.AND P0, PT, R3, 0x1ffffff, PT ;  /* 0x01ffffff0300780c */ /* 0x000fda0003f04070 */
[----:B------:R-:W-:Y:S05]  /*23b0*/  @P0 BRA `(.L_x_20) ;  /* 0x0000000000100947 */ /* 0x000fea0003800000 */
[----:B------:R-:W-:-:S07]  /*23c0*/  MOV R18, 0x23e0 ;  /* 0x000023e000127802 */ /* 0x000fce0000000f00 */
[----:B------:R-:W-:Y:S05]  /*23d0*/  CALL.REL.NOINC `($__internal_0_$__cuda_sm20_rcp_rn_f32_slowpath) ;  /* 0x0000002000047944 */ /* 0x000fea0003c00000 */
[----:B------:R-:W-:Y:S01]  /*23e0*/  IMAD.MOV.U32 R4, RZ, RZ, R5 ;  /* 0x000000ffff047224 */ /* 0x000fe200078e0005 */
[----:B------:R-:W-:Y:S06]  /*23f0*/  BRA `(.L_x_21) ;  /* 0x0000000000107947 */ /* 0x000fec0003800000 */
.L_x_20:
[----:B------:R-:W0:Y:S02]  /*2400*/  MUFU.RCP R3, R0 ;  /* 0x0000000000037308 */ /* 0x000e240000001000 */
[----:B0-----:R-:W-:-:S04]  /*2410*/  FFMA R4, R0, R3, -1 ;  /* 0xbf80000000047423 */ /* 0x001fc80000000003 */
[----:B------:R-:W-:-:S04]  /*2420*/  FADD.FTZ R4, -R4, -RZ ;  /* 0x800000ff04047221 */ /* 0x000fc80000010100 */
[----:B------:R-:W-:-:S07]  /*2430*/  FFMA R4, R3, R4, R3 ;  /* 0x0000000403047223 */ /* 0x000fce0000000003 */
.L_x_21:
[----:B------:R-:W-:Y:S05]  /*2440*/  BSYNC.RECONVERGENT B1 ;  /* 0x0000000000017941 */ /* 0x000fea0003800200 */
.L_x_19:
[----:B------:R-:W-:Y:S05]  /*2450*/  BSYNC.RECONVERGENT B0 ;  /* 0x0000000000007941 */ /* 0x000fea0003800200 */
.L_x_18:
[----:B------:R-:W-:Y:S01]  /*2460*/  ISETP.NE.U32.AND P0, PT, R16, RZ, PT ;  /* 0x000000ff1000720c */ /* 0x000fe20003f05070 */
[----:B------:R-:W-:Y:S01]  /*2470*/  BSSY.RECONVERGENT B0, `(.L_x_22) ;  /* 0x0000013000007945 */ /* 0x000fe20003800200 */
[----:B------:R-:W-:Y:S02]  /*2480*/  HFMA2 R0, -RZ, RZ, 0, 0 ;  /* 0x00000000ff007431 */ /* 0x000fe400000001ff */
[----:B------:R-:W-:-:S13]  /*2490*/  ISETP.NE.AND.EX P0, PT, R17, RZ, PT, P0 ;  /* 0x000000ff1100720c */ /* 0x000fda0003f05300 */
[----:B------:R-:W-:Y:S05]  /*24a0*/  @!P0 BRA `(.L_x_23) ;  /* 0x00000000003c8947 */ /* 0x000fea0003800000 */
        /* <DEDUP_REMOVED lines=10> */
.L_x_24:
[----:B------:R-:W0:Y:S02]  /*2550*/  MUFU.RCP R3, R0 ;  /* 0x0000000000037308 */ /* 0x000e240000001000 */
[----:B0-----:R-:W-:-:S04]  /*2560*/  FFMA R5, R0, R3, -1 ;  /* 0xbf80000000057423 */ /* 0x001fc80000000003 */
[----:B------:R-:W-:-:S04]  /*2570*/  FADD.FTZ R16, -R5, -RZ ;  /* 0x800000ff05107221 */ /* 0x000fc80000010100 */
[----:B------:R-:W-:-:S07]  /*2580*/  FFMA R0, R3, R16, R3 ;  /* 0x0000001003007223 */ /* 0x000fce0000000003 */
.L_x_25:
[----:B------:R-:W-:Y:S05]  /*2590*/  BSYNC.RECONVERGENT B1 ;  /* 0x0000000000017941 */ /* 0x000fea0003800200 */
.L_x_23:
[----:B------:R-:W-:Y:S05]  /*25a0*/  BSYNC.RECONVERGENT B0 ;  /* 0x0000000000007941 */ /* 0x000fea0003800200 */
.L_x_22:
[----:B------:R-:W0:Y:S02]  /*25b0*/  LDCU.128 UR8, c[0x0][0x3b0] ;  /* 0x00007600ff0877ac */ /* 0x000e240008000c00 */
[C---:B0-----:R-:W-:Y:S02]  /*25c0*/  IADD3 R16, P0, PT, R14.reuse, UR8, RZ ;  /* 0x000000080e107c10 */ /* 0x041fe4000ff1e0ff */
[----:B------:R-:W-:Y:S02]  /*25d0*/  IADD3 R14, P1, PT, R14, UR10, RZ ;  /* 0x0000000a0e0e7c10 */ /* 0x000fe4000ff3e0ff */
[C---:B------:R-:W-:Y:S02]  /*25e0*/  IADD3.X R17, PT, PT, R15.reuse, UR9, RZ, P0, !PT ;  /* 0x000000090f117c10 */ /* 0x040fe400087fe4ff */
[----:B------:R-:W-:-:S03]  /*25f0*/  IADD3.X R15, PT, PT, R15, UR11, RZ, P1, !PT ;  /* 0x0000000b0f0f7c10 */ /* 0x000fc60008ffe4ff */
[----:B------:R-:W2:Y:S04]  /*2600*/  LDG.E.64.CONSTANT R34, desc[UR6][R16.64+0x318] ;  /* 0x0003180610227981 */ /* 0x000ea8000c1e9b00 */
[----:B------:R-:W3:Y:S04]  /*2610*/  LDG.E.64.CONSTANT R32, desc[UR6][R14.64+0x318] ;  /* 0x000318060e207981 */ /* 0x000ee8000c1e9b00 */
[----:B------:R-:W4:Y:S04]  /*2620*/  LDG.E.64.CONSTANT R18, desc[UR6][R16.64+0x310] ;  /* 0x0003100610127981 */ /* 0x000f28000c1e9b00 */
[----:B------:R-:W5:Y:S04]  /*2630*/  LDG.E.64.CONSTANT R20, desc[UR6][R14.64+0x310] ;  /* 0x000310060e147981 */ /* 0x000f68000c1e9b00 */
[----:B------:R-:W5:Y:S04]  /*2640*/  LDG.E.64.CONSTANT R24, desc[UR6][R16.64+0x308] ;  /* 0x0003080610187981 */ /* 0x000f68000c1e9b00 */
[----:B------:R-:W5:Y:S04]  /*2650*/  LDG.E.64.CONSTANT R28, desc[UR6][R14.64+0x308] ;  /* 0x000308060e1c7981 */ /* 0x000f68000c1e9b00 */
[----:B------:R-:W5:Y:S04]  /*2660*/  LDG.E.64.CONSTANT R26, desc[UR6][R16.64+0x300] ;  /* 0x00030006101a7981 */ /* 0x000f68000c1e9b00 */
[----:B------:R-:W5:Y:S01]  /*2670*/  LDG.E.64.CONSTANT R30, desc[UR6][R14.64+0x300] ;  /* 0x000300060e1e7981 */ /* 0x000f62000c1e9b00 */
[----:B------:R-:W-:Y:S01]  /*2680*/  UMOV UR4, 0xfffffffc ;  /* 0xfffffffc00047882 */ /* 0x000fe20000000000 */
[----:B--2---:R-:W0:Y:S08]  /*2690*/  I2F.U64 R3, R34 ;  /* 0x0000002200037312 */ /* 0x004e300000301000 */
[----:B---3--:R-:W1:Y:S08]  /*26a0*/  I2F.U64 R5, R32 ;  /* 0x0000002000057312 */ /* 0x008e700000301000 */
[----:B----4-:R-:W2:Y:S08]  /*26b0*/  I2F.U64 R19, R18 ;  /* 0x0000001200137312 */ /* 0x010eb00000301000 */
[----:B-----5:R-:W3:Y:S01]  /*26c0*/  I2F.U64 R20, R20 ;  /* 0x0000001400147312 */ /* 0x020ee20000301000 */
[----:B0-----:R-:W-:-:S07]  /*26d0*/  FFMA R36, R3, R4, RZ ;  /* 0x0000000403247223 */ /* 0x001fce00000000ff */
[----:B------:R-:W0:Y:S01]  /*26e0*/  I2F.U64 R25, R24 ;  /* 0x0000001800197312 */ /* 0x000e220000301000 */
[----:B-1----:R-:W-:-:S07]  /*26f0*/  FFMA R5, R5, R0, RZ ;  /* 0x0000000005057223 */ /* 0x002fce00000000ff */
[----:B------:R-:W1:Y:S01]  /*2700*/  I2F.U64 R29, R28 ;  /* 0x0000001c001d7312 */ /* 0x000e620000301000 */
[--C-:B------:R-:W-:Y:S01]  /*2710*/  FADD R38, RZ, R36.reuse ;  /* 0x00000024ff267221 */ /* 0x100fe20000000000 */
[----:B--2---:R-:W-:-:S06]  /*2720*/  FFMA R34, R19, R4, R36 ;  /* 0x0000000413227223 */ /* 0x004fcc0000000024 */
[----:B------:R-:W2:Y:S01]  /*2730*/  I2F.U64 R27, R26 ;  /* 0x0000001a001b7312 */ /* 0x000ea20000301000 */
[--C-:B---3--:R-:W-:Y:S01]  /*2740*/  FFMA R32, R20, R0, R5.reuse ;  /* 0x0000000014207223 */ /* 0x108fe20000000005 */
[----:B------:R-:W-:-:S06]  /*2750*/  FADD R3, -RZ, R5 ;  /* 0x00000005ff037221 */ /* 0x000fcc0000000100 */
[----:B------:R-:W3:Y:S01]  /*2760*/  I2F.U64 R31, R30 ;  /* 0x0000001e001f7312 */ /* 0x000ee20000301000 */
[----:B------:R-:W-:Y:S01]  /*2770*/  FADD R36, R36, R34 ;  /* 0x0000002224247221 */ /* 0x000fe20000000000 */
[----:B------:R-:W-:Y:S01]  /*2780*/  FADD R5, -R5, R32 ;  /* 0x0000002005057221 */ /* 0x000fe20000000100 */
[----:B------:R-:W-:Y:S01]  /*2790*/  FMUL R3, R3, R38 ;  /* 0x0000002603037220 */ /* 0x000fe20000400000 */
[----:B0-----:R-:W-:Y:S01]  /*27a0*/  FFMA R20, R25, R4, R34 ;  /* 0x0000000419147223 */ /* 0x001fe20000000022 */
[----:B-1----:R-:W-:Y:S01]  /*27b0*/  FFMA R24, R29, R0, R32 ;  /* 0x000000001d187223 */ /* 0x002fe20000000020 */
[----:B------:R-:W-:Y:S01]  /*27c0*/  FMUL R19, R5, R36 ;  /* 0x0000002405137220 */ /* 0x000fe20000400000 */
[----:B------:R-:W-:Y:S01]  /*27d0*/  FFMA R18, R3, 0.5, RZ ;  /* 0x3f00000003127823 */ /* 0x000fe200000000ff */
[----:B------:R-:W-:Y:S01]  /*27e0*/  FADD R21, R34, R20 ;  /* 0x0000001422157221 */ /* 0x000fe20000000000 */
[----:B------:R-:W-:Y:S01]  /*27f0*/  FADD R32, -R32, R24 ;  /* 0x0000001820207221 */ /* 0x000fe20000000100 */
[----:B--2---:R-:W-:Y:S01]  /*2800*/  FFMA R3, R27, R4, R20 ;  /* 0x000000041b037223 */ /* 0x004fe20000000014 */
[----:B------:R-:W-:Y:S01]  /*2810*/  FFMA R18, R19, 0.5, R18 ;  /* 0x3f00000013127823 */ /* 0x000fe20000000012 */
[----:B---3--:R-:W-:Y:S01]  /*2820*/  FFMA R5, R31, R0, R24 ;  /* 0x000000001f057223 */ /* 0x008fe20000000018 */
[----:B------:R-:W-:Y:S01]  /*2830*/  FMUL R21, R32, R21 ;  /* 0x0000001520157220 */ /* 0x000fe20000400000 */
[----:B------:R-:W-:-:S02]  /*2840*/  FADD R19, R20, R3 ;  /* 0x0000000314137221 */ /* 0x000fc40000000000 */
[----:B------:R-:W-:Y:S01]  /*2850*/  FADD R24, -R24, R5 ;  /* 0x0000000518187221 */ /* 0x000fe20000000100 */
[----:B------:R-:W-:Y:S01]  /*2860*/  FFMA R21, R21, 0.5, R18 ;  /* 0x3f00000015157823 */ /* 0x000fe20000000012 */
[----:B------:R-:W-:Y:S02]  /*2870*/  IADD3 R34, P0, PT, R16, 0x318, RZ ;  /* 0x0000031810227810 */ /* 0x000fe40007f1e0ff */
[----:B------:R-:W-:Y:S01]  /*2880*/  FMUL R20, R24, R19 ;  /* 0x0000001318147220 */ /* 0x000fe20000400000 */
[----:B------:R-:W-:Y:S02]  /*2890*/  IADD3 R16, P2, PT, R16, 0x2f8, RZ ;  /* 0x000002f810107810 */ /* 0x000fe40007f5e0ff */
[C---:B------:R-:W-:Y:S02]  /*28a0*/  IADD3 R18, P3, PT, R14.reuse, 0x2f8, RZ ;  /* 0x000002f80e127810 */ /* 0x040fe40007f7e0ff */
[----:B------:R-:W-:Y:S01]  /*28b0*/  IADD3 R24, P1, PT, R14, 0x318, RZ ;  /* 0x000003180e187810 */ /* 0x000fe20007f3e0ff */
[----:B------:R-:W-:-:S02]  /*28c0*/  IMAD.X R35, RZ, RZ, R17, P0 ;  /* 0x000000ffff237224 */ /* 0x000fc400000e0611 */
[----:B------:R-:W-:Y:S01]  /*28d0*/  FFMA R14, R20, 0.5, R21 ;  /* 0x3f000000140e7823 */ /* 0x000fe20000000015 */
[----:B------:R-:W-:Y:S01]  /*28e0*/  IMAD.X R17, RZ, RZ, R17, P2 ;  /* 0x000000ffff117224 */ /* 0x000fe200010e0611 */
[----:B------:R-:W-:Y:S01]  /*28f0*/  IADD3.X R25, PT, PT, RZ, R15, RZ, P1, !PT ;  /* 0x0000000fff197210 */ /* 0x000fe20000ffe4ff */
[----:B------:R-:W-:-:S07]  /*2900*/  IMAD.X R19, RZ, RZ, R15, P3 ;  /* 0x000000ffff137224 */ /* 0x000fce00018e060f */
.L_x_26:
[----:B------:R-:W2:Y:S04]  /*2910*/  LDG.E.64.CONSTANT R32, desc[UR6][R16.64] ;  /* 0x0000000610207981 */ /* 0x000ea8000c1e9b00 */
[----:B------:R-:W3:Y:S04]  /*2920*/  LDG.E.64.CONSTANT R26, desc[UR6][R18.64] ;  /* 0x00000006121a7981 */ /* 0x000ee8000c1e9b00 */
[----:B------:R-:W4:Y:S04]  /*2930*/  LDG.E.64.CONSTANT R20, desc[UR6][R16.64+-0x8] ;  /* 0xfffff80610147981 */ /* 0x000f28000c1e9b00 */
[----:B------:R-:W5:Y:S04]  /*2940*/  LDG.E.64.CONSTANT R30, desc[UR6][R18.64+-0x8] ;  /* 0xfffff806121e7981 */ /* 0x000f68000c1e9b00 */
[----:B------:R-:W5:Y:S04]  /*2950*/  LDG.E.64.CONSTANT R28, desc[UR6][R16.64+-0x10] ;  /* 0xfffff006101c7981 */ /* 0x000f68000c1e9b00 */
[----:B------:R-:W5:Y:S01]  /*2960*/  LDG.E.64.CONSTANT R38, desc[UR6][R16.64+-0xa0] ;  /* 0xffff600610267981 */ /* 0x000f62000c1e9b00 */
[----:B--2---:R-:W0:Y:S08]  /*2970*/  I2F.U64 R32, R32 ;  /* 0x0000002000207312 */ /* 0x004e300000301000 */
[----:B---3--:R1:W2:Y:S02]  /*2980*/  I2F.U64 R36, R26 ;  /* 0x0000001a00247312 */ /* 0x0082a40000301000 */
[----:B-1----:R-:W3:Y:S01]  /*2990*/  LDG.E.64.CONSTANT R26, desc[UR6][R18.64+-0x10] ;  /* 0xfffff006121a7981 */ /* 0x002ee2000c1e9b00 */
[----:B0-----:R-:W-:Y:S01]  /*29a0*/  FFMA R32, R32, R4, R3 ;  /* 0x0000000420207223 */ /* 0x001fe20000000003 */
[----:B--2---:R-:W-:-:S03]  /*29b0*/  FFMA R33, R36, R0, R5 ;  /* 0x0000000024217223 */ /* 0x004fc60000000005 */
[----:B------:R-:W-:Y:S01]  /*29c0*/  FADD R36, R32, R3 ;  /* 0x0000000320247221 */ /* 0x000fe20000000000 */
[----:B------:R-:W-:-:S04]  /*29d0*/  FADD R5, R33, -R5 ;  /* 0x8000000521057221 */ /* 0x000fc80000000000 */
[----:B------:R-:W-:Y:S02]  /*29e0*/  FMUL R3, R5, R36 ;  /* 0x0000002405037220 */ /* 0x000fe40000400000 */
[----:B----4-:R0:W1:Y:S02]  /*29f0*/  I2F.U64 R5, R20 ;  /* 0x0000001400057312 */ /* 0x0100640000301000 */
[----:B------:R-:W-:Y:S02]  /*2a00*/  FFMA R3, R3, 0.5, R14 ;  /* 0x3f00000003037823 */ /* 0x000fe4000000000e */
[----:B------:R-:W2:Y:S04]  /*2a10*/  LDG.E.64.CONSTANT R14, desc[UR6][R18.64+-0x18] ;  /* 0xffffe806120e7981 */ /* 0x000ea8000c1e9b00 */
[----:B0-----:R-:W4:Y:S01]  /*2a20*/  LDG.E.64.CONSTANT R20, desc[UR6][R16.64+-0x18] ;  /* 0xffffe80610147981 */ /* 0x001f22000c1e9b00 */
[----:B-----5:R-:W0:Y:S01]  /*2a30*/  I2F.U64 R30, R30 ;  /* 0x0000001e001e7312 */ /* 0x020e220000301000 */
[----:B-1----:R-:W-:-:S04]  /*2a40*/  FFMA R5, R5, R4, R32 ;  /* 0x0000000405057223 */ /* 0x002fc80000000020 */
[----:B------:R-:W-:Y:S01]  /*2a50*/  FADD R32, R32, R5 ;  /* 0x0000000520207221 */ /* 0x000fe20000000000 */
[----:B0-----:R-:W-:-:S04]  /*2a60*/  FFMA R31, R30, R0, R33 ;  /* 0x000000001e1f7223 */ /* 0x001fc80000000021 */
[----:B------:R-:W-:-:S04]  /*2a70*/  FADD R33, -R33, R31 ;  /* 0x0000001f21217221 */ /* 0x000fc80000000100 */
[----:B------:R-:W-:Y:S02]  /*2a80*/  FMUL R36, R33, R32 ;  /* 0x0000002021247220 */ /* 0x000fe40000400000 */
[----:B------:R0:W1:Y:S02]  /*2a90*/  I2F.U64 R32, R28 ;  /* 0x0000001c00207312 */ /* 0x0000640000301000 */
[----:B------:R-:W-:Y:S01]  /*2aa0*/  FFMA R3, R36, 0.5, R3 ;  /* 0x3f00000024037823 */ /* 0x000fe20000000003 */
[----:B0-----:R-:W5:Y:S01]  /*2ab0*/  LDG.E.64.CONSTANT R28, desc[UR6][R16.64+-0x20] ;  /* 0xffffe006101c7981 */ /* 0x001f62000c1e9b00 */
[----:B-1----:R-:W-:-:S04]  /*2ac0*/  FFMA R30, R32, R4, R5 ;  /* 0x00000004201e7223 */ /* 0x002fc80000000005 */
[----:B---3--:R0:W1:Y:S02]  /*2ad0*/  I2F.U64 R36, R26 ;  /* 0x0000001a00247312 */ /* 0x0080640000301000 */
[----:B0-----:R-:W3:Y:S01]  /*2ae0*/  LDG.E.64.CONSTANT R26, desc[UR6][R18.64+-0x20] ;  /* 0xffffe006121a7981 */ /* 0x001ee2000c1e9b00 */
[----:B-1----:R-:W-:Y:S01]  /*2af0*/  FFMA R32, R36, R0, R31 ;  /* 0x0000000024207223 */ /* 0x002fe2000000001f */
[----:B------:R-:W-:-:S03]  /*2b00*/  FADD R36, R5, R30 ;  /* 0x0000001e05247221 */ /* 0x000fc60000000000 */
[----:B------:R-:W-:-:S04]  /*2b10*/  FADD R31, -R31, R32 ;  /* 0x000000201f1f7221 */ /* 0x000fc80000000100 */
[----:B------:R-:W-:Y:S01]  /*2b20*/  FMUL R36, R31, R36 ;  /* 0x000000241f247220 */ /* 0x000fe20000400000 */
[----:B----4-:R0:W1:Y:S08]  /*2b30*/  I2F.U64 R5, R20 ;  /* 0x0000001400057312 */ /* 0x0100700000301000 */
[----:B--2---:R2:W4:Y:S01]  /*2b40*/  I2F.U64 R31, R14 ;  /* 0x0000000e001f7312 */ /* 0x0045220000301000 */
[----:B0-----:R-:W3:Y:S04]  /*2b50*/  LDG.E.64.CONSTANT R20, desc[UR6][R16.64+-0x28] ;  /* 0xffffd80610147981 */ /* 0x001ee8000c1e9b00 */
[----:B--2---:R-:W2:Y:S01]  /*2b60*/  LDG.E.64.CONSTANT R14, desc[UR6][R18.64+-0x28] ;  /* 0xffffd806120e7981 */ /* 0x004ea2000c1e9b00 */
[----:B-1----:R-:W-:Y:S01]  /*2b70*/  FFMA R5, R5, R4, R30 ;  /* 0x0000000405057223 */ /* 0x002fe2000000001e */
[----:B----4-:R-:W-:-:S03]  /*2b80*/  FFMA R31, R31, R0, R32 ;  /* 0x000000001f1f7223 */ /* 0x010fc60000000020 */
[----:B------:R-:W-:Y:S01]  /*2b90*/  FADD R33, R30, R5 ;  /* 0x000000051e217221 */ /* 0x000fe20000000000 */
[----:B------:R-:W-:Y:S01]  /*2ba0*/  FADD R32, -R32, R31 ;  /* 0x0000001f20207221 */ /* 0x000fe20000000100 */
[----:B------:R-:W-:-:S03]  /*2bb0*/  FFMA R3, R36, 0.5, R3 ;  /* 0x3f00000024037823 */ /* 0x000fc60000000003 */
[----:B------:R-:W-:-:S04]  /*2bc0*/  FMUL R32, R32, R33 ;  /* 0x0000002120207220 */ /* 0x000fc80000400000 */
[----:B------:R-:W-:Y:S01]  /*2bd0*/  FFMA R3, R32, 0.5, R3 ;  /* 0x3f00000020037823 */ /* 0x000fe20000000003 */
[----:B-----5:R0:W1:Y:S02]  /*2be0*/  I2F.U64 R30, R28 ;  /* 0x0000001c001e7312 */ /* 0x0200640000301000 */
[----:B0-----:R-:W4:Y:S01]  /*2bf0*/  LDG.E.64.CONSTANT R28, desc[UR6][R16.64+-0x30] ;  /* 0xffffd006101c7981 */ /* 0x001f22000c1e9b00 */
[----:B-1----:R-:W-:-:S04]  /*2c00*/  FFMA R30, R30, R4, R5 ;  /* 0x000000041e1e7223 */ /* 0x002fc80000000005 */
[----:B------:R-:W-:Y:S01]  /*2c10*/  FADD R36, R5, R30 ;  /* 0x0000001e05247221 */ /* 0x000fe20000000000 */
[----:B---3--:R0:W1:Y:S02]  /*2c20*/  I2F.U64 R32, R26 ;  /* 0x0000001a00207312 */ /* 0x0080640000301000 */
[----:B0-----:R-:W3:Y:S01]  /*2c30*/  LDG.E.64.CONSTANT R26, desc[UR6][R18.64+-0x30] ;  /* 0xffffd006121a7981 */ /* 0x001ee2000c1e9b00 */
[----:B-1----:R-:W-:-:S04]  /*2c40*/  FFMA R32, R32, R0, R31 ;  /* 0x0000000020207223 */ /* 0x002fc8000000001f */
[----:B------:R-:W-:-:S04]  /*2c50*/  FADD R31, -R31, R32 ;  /* 0x000000201f1f7221 */ /* 0x000fc80000000100 */
[----:B------:R-:W-:Y:S01]  /*2c60*/  FMUL R36, R31, R36 ;  /* 0x000000241f247220 */ /* 0x000fe20000400000 */
[----:B------:R0:W1:Y:S08]  /*2c70*/  I2F.U64 R5, R20 ;  /* 0x0000001400057312 */ /* 0x0000700000301000 */
[----:B--2---:R2:W5:Y:S01]  /*2c80*/  I2F.U64 R31, R14 ;  /* 0x0000000e001f7312 */ /* 0x0045620000301000 */
[----:B0-----:R-:W3:Y:S04]  /*2c90*/  LDG.E.64.CONSTANT R20, desc[UR6][R16.64+-0x38] ;  /* 0xffffc80610147981 */ /* 0x001ee8000c1e9b00 */
[----:B--2---:R-:W2:Y:S01]  /*2ca0*/  LDG.E.64.CONSTANT R14, desc[UR6][R18.64+-0x38] ;  /* 0xffffc806120e7981 */ /* 0x004ea2000c1e9b00 */
[----:B-1----:R-:W-:Y:S01]  /*2cb0*/  FFMA R5, R5, R4, R30 ;  /* 0x0000000405057223 */ /* 0x002fe2000000001e */
[----:B-----5:R-:W-:-:S03]  /*2cc0*/  FFMA R31, R31, R0, R32 ;  /* 0x000000001f1f7223 */ /* 0x020fc60000000020 */
[----:B------:R-:W-:Y:S01]  /*2cd0*/  FADD R33, R30, R5 ;  /* 0x000000051e217221 */ /* 0x000fe20000000000 */
[----:B------:R-:W-:Y:S01]  /*2ce0*/  FADD R32, -R32, R31 ;  /* 0x0000001f20207221 */ /* 0x000fe20000000100 */
[----:B------:R-:W-:-:S03]  /*2cf0*/  FFMA R3, R36, 0.5, R3 ;  /* 0x3f00000024037823 */ /* 0x000fc60000000003 */
[----:B------:R-:W-:-:S04]  /*2d00*/  FMUL R32, R32, R33 ;  /* 0x0000002120207220 */ /* 0x000fc80000400000 */
[----:B------:R-:W-:Y:S01]  /*2d10*/  FFMA R3, R32, 0.5, R3 ;  /* 0x3f00000020037823 */ /* 0x000fe20000000003 */
[----:B----4-:R0:W1:Y:S02]  /*2d20*/  I2F.U64 R30, R28 ;  /* 0x0000001c001e7312 */ /* 0x0100640000301000 */
        /* <DEDUP_REMOVED lines=59> */
[----:B----4-:R0:W-:Y:S02]  /*30e0*/  I2F.U64 R30, R28 ;  /* 0x0000001c001e7312 */ /* 0x0101e40000301000 */
[----:B0-----:R-:W4:Y:S06]  /*30f0*/  LDG.E.64.CONSTANT R28, desc[UR6][R16.64+-0x70] ;  /* 0xffff9006101c7981 */ /* 0x001f2c000c1e9b00 */
[----:B---3--:R0:W1:Y:S02]  /*3100*/  I2F.U64 R32, R26 ;  /* 0x0000001a00207312 */ /* 0x0080640000301000 */
[----:B0-----:R-:W3:Y:S01]  /*3110*/  LDG.E.64.CONSTANT R26, desc[UR6][R18.64+-0x70] ;  /* 0xffff9006121a7981 */ /* 0x001ee2000c1e9b00 */
[----:B-1----:R-:W-:-:S04]  /*3120*/  FFMA R33, R32, R0, R31 ;  /* 0x0000000020217223 */ /* 0x002fc8000000001f */
[----:B------:R-:W-:Y:S02]  /*3130*/  FADD R36, -R31, R33 ;  /* 0x000000211f247221 */ /* 0x000fe40000000100 */
[----:B------:R0:W-:Y:S08]  /*3140*/  I2F.U64 R31, R20 ;  /* 0x00000014001f7312 */ /* 0x0001f00000301000 */
[----:B--2---:R1:W2:Y:S01]  /*3150*/  I2F.U64 R32, R14 ;  /* 0x0000000e00207312 */ /* 0x0042a20000301000 */
[----:B0-----:R-:W5:Y:S04]  /*3160*/  LDG.E.64.CONSTANT R20, desc[UR6][R16.64+-0x78] ;  /* 0xffff880610147981 */ /* 0x001f68000c1e9b00 */
[----:B-1----:R-:W5:Y:S01]  /*3170*/  LDG.E.64.CONSTANT R14, desc[UR6][R18.64+-0x78] ;  /* 0xffff8806120e7981 */ /* 0x002f62000c1e9b00 */
[----:B------:R-:W-:Y:S01]  /*3180*/  FFMA R30, R30, R4, R5 ;  /* 0x000000041e1e7223 */ /* 0x000fe20000000005 */
[----:B--2---:R-:W-:-:S03]  /*3190*/  FFMA R32, R32, R0, R33 ;  /* 0x0000000020207223 */ /* 0x004fc60000000021 */
[--C-:B------:R-:W-:Y:S01]  /*31a0*/  FFMA R31, R31, R4, R30.reuse ;  /* 0x000000041f1f7223 */ /* 0x100fe2000000001e */
[----:B------:R-:W-:Y:S01]  /*31b0*/  FADD R5, R5, R30 ;  /* 0x0000001e05057221 */ /* 0x000fe20000000000 */
[----:B------:R-:W-:Y:S02]  /*31c0*/  FADD R33, -R33, R32 ;  /* 0x0000002021217221 */ /* 0x000fe40000000100 */
[----:B------:R-:W-:Y:S01]  /*31d0*/  FADD R30, R30, R31 ;  /* 0x0000001f1e1e7221 */ /* 0x000fe20000000000 */
[----:B------:R-:W-:-:S03]  /*31e0*/  FMUL R36, R36, R5 ;  /* 0x0000000524247220 */ /* 0x000fc60000400000 */
[----:B------:R-:W-:Y:S01]  /*31f0*/  FMUL R30, R33, R30 ;  /* 0x0000001e211e7220 */ /* 0x000fe20000400000 */
[----:B----4-:R0:W1:Y:S02]  /*3200*/  I2F.U64 R5, R28 ;  /* 0x0000001c00057312 */ /* 0x0100640000301000 */
[----:B0-----:R-:W2:Y:S01]  /*3210*/  LDG.E.64.CONSTANT R28, desc[UR6][R18.64+-0x80] ;  /* 0xffff8006121c7981 */ /* 0x001ea2000c1e9b00 */
[----:B------:R-:W-:-:S04]  /*3220*/  FFMA R3, R36, 0.5, R3 ;  /* 0x3f00000024037823 */ /* 0x000fc80000000003 */
[----:B------:R-:W-:Y:S01]  /*3230*/  FFMA R3, R30, 0.5, R3 ;  /* 0x3f0000001e037823 */ /* 0x000fe20000000003 */
[----:B-1----:R-:W-:-:S04]  /*3240*/  FFMA R5, R5, R4, R31 ;  /* 0x0000000405057223 */ /* 0x002fc8000000001f */
[----:B------:R-:W-:Y:S01]  /*3250*/  FADD R36, R31, R5 ;  /* 0x000000051f247221 */ /* 0x000fe20000000000 */
[----:B---3--:R0:W1:Y:S02]  /*3260*/  I2F.U64 R33, R26 ;  /* 0x0000001a00217312 */ /* 0x0080640000301000 */
[----:B0-----:R-:W3:Y:S01]  /*3270*/  LDG.E.64.CONSTANT R26, desc[UR6][R16.64+-0x80] ;  /* 0xffff8006101a7981 */ /* 0x001ee2000c1e9b00 */
[----:B-1----:R-:W-:-:S04]  /*3280*/  FFMA R30, R33, R0, R32 ;  /* 0x00000000211e7223 */ /* 0x002fc80000000020 */
[----:B------:R-:W-:Y:S02]  /*3290*/  FADD R31, -R32, R30 ;  /* 0x0000001e201f7221 */ /* 0x000fe40000000100 */
[----:B-----5:R0:W1:Y:S08]  /*32a0*/  I2F.U64 R32, R20 ;  /* 0x0000001400207312 */ /* 0x0200700000301000 */
[----:B------:R4:W5:Y:S01]  /*32b0*/  I2F.U64 R33, R14 ;  /* 0x0000000e00217312 */ /* 0x0009620000301000 */
[----:B0-----:R-:W3:Y:S04]  /*32c0*/  LDG.E.64.CONSTANT R20, desc[UR6][R16.64+-0x88] ;  /* 0xffff780610147981 */ /* 0x001ee8000c1e9b00 */
[----:B----4-:R-:W4:Y:S01]  /*32d0*/  LDG.E.64.CONSTANT R14, desc[UR6][R18.64+-0x88] ;  /* 0xffff7806120e7981 */ /* 0x010f22000c1e9b00 */
[----:B------:R-:W-:-:S04]  /*32e0*/  FMUL R31, R31, R36 ;  /* 0x000000241f1f7220 */ /* 0x000fc80000400000 */
[----:B------:R-:W-:Y:S01]  /*32f0*/  FFMA R3, R31, 0.5, R3 ;  /* 0x3f0000001f037823 */ /* 0x000fe20000000003 */
[----:B--2---:R1:W0:Y:S02]  /*3300*/  I2F.U64 R36, R28 ;  /* 0x0000001c00247312 */ /* 0x0042240000301000 */
[----:B-1----:R-:W-:Y:S01]  /*3310*/  FFMA R28, R32, R4, R5 ;  /* 0x00000004201c7223 */ /* 0x002fe20000000005 */
[----:B-----5:R-:W-:-:S03]  /*3320*/  FFMA R29, R33, R0, R30 ;  /* 0x00000000211d7223 */ /* 0x020fc6000000001e */
[----:B------:R-:W-:Y:S01]  /*3330*/  FADD R5, R5, R28 ;  /* 0x0000001c05057221 */ /* 0x000fe20000000000 */
[----:B------:R-:W-:-:S04]  /*3340*/  FADD R30, -R30, R29 ;  /* 0x0000001d1e1e7221 */ /* 0x000fc80000000100 */
[----:B------:R-:W-:-:S04]  /*3350*/  FMUL R30, R30, R5 ;  /* 0x000000051e1e7220 */ /* 0x000fc80000400000 */
[----:B------:R-:W-:Y:S01]  /*3360*/  FFMA R30, R30, 0.5, R3 ;  /* 0x3f0000001e1e7823 */ /* 0x000fe20000000003 */
[----:B0-----:R-:W-:Y:S02]  /*3370*/  FFMA R3, R36, R0, R29 ;  /* 0x0000000024037223 */ /* 0x001fe4000000001d */
[----:B------:R-:W2:Y:S02]  /*3380*/  LDG.E.64.CONSTANT R36, desc[UR6][R18.64+-0x90] ;  /* 0xffff700612247981 */ /* 0x000ea4000c1e9b00 */
[----:B------:R-:W-:Y:S01]  /*3390*/  FADD R31, -R29, R3 ;  /* 0x000000031d1f7221 */ /* 0x000fe20000000100 */
[----:B---3--:R-:W0:Y:S02]  /*33a0*/  I2F.U64 R27, R26 ;  /* 0x0000001a001b7312 */ /* 0x008e240000301000 */
[----:B0-----:R-:W-:Y:S02]  /*33b0*/  FFMA R5, R27, R4, R28 ;  /* 0x000000041b057223 */ /* 0x001fe4000000001c */
[----:B------:R-:W3:Y:S02]  /*33c0*/  LDG.E.64.CONSTANT R26, desc[UR6][R16.64+-0x90] ;  /* 0xffff7006101a7981 */ /* 0x000ee4000c1e9b00 */
[----:B------:R-:W-:-:S04]  /*33d0*/  FADD R28, R28, R5 ;  /* 0x000000051c1c7221 */ /* 0x000fc80000000000 */
[----:B------:R-:W-:Y:S01]  /*33e0*/  FMUL R31, R31, R28 ;  /* 0x0000001c1f1f7220 */ /* 0x000fe20000400000 */
[----:B------:R0:W1:Y:S08]  /*33f0*/  I2F.U64 R29, R20 ;  /* 0x00000014001d7312 */ /* 0x0000700000301000 */
[----:B----4-:R4:W5:Y:S01]  /*3400*/  I2F.U64 R28, R14 ;  /* 0x0000000e001c7312 */ /* 0x0109620000301000 */
[----:B0-----:R-:W2:Y:S04]  /*3410*/  LDG.E.64.CONSTANT R20, desc[UR6][R16.64+-0x98] ;  /* 0xffff680610147981 */ /* 0x001ea8000c1e9b00 */
[----:B----4-:R-:W4:Y:S01]  /*3420*/  LDG.E.64.CONSTANT R14, desc[UR6][R18.64+-0x98] ;  /* 0xffff6806120e7981 */ /* 0x010f22000c1e9b00 */
[----:B-1----:R-:W-:Y:S01]  /*3430*/  FFMA R29, R29, R4, R5 ;  /* 0x000000041d1d7223 */ /* 0x002fe20000000005 */
[----:B-----5:R-:W-:-:S03]  /*3440*/  FFMA R28, R28, R0, R3 ;  /* 0x000000001c1c7223 */ /* 0x020fc60000000003 */
[----:B------:R-:W-:Y:S01]  /*3450*/  FADD R32, R5, R29 ;  /* 0x0000001d05207221 */ /* 0x000fe20000000000 */
[----:B------:R-:W-:Y:S01]  /*3460*/  FADD R3, -R3, R28 ;  /* 0x0000001c03037221 */ /* 0x000fe20000000100 */
[----:B------:R-:W-:-:S03]  /*3470*/  FFMA R30, R31, 0.5, R30 ;  /* 0x3f0000001f1e7823 */ /* 0x000fc6000000001e */
[----:B------:R-:W-:-:S04]  /*3480*/  FMUL R3, R3, R32 ;  /* 0x0000002003037220 */ /* 0x000fc80000400000 */
[----:B------:R-:W-:Y:S02]  /*3490*/  FFMA R33, R3, 0.5, R30 ;  /* 0x3f00000003217823 */ /* 0x000fe4000000001e */
[----:B------:R-:W5:Y:S01]  /*34a0*/  LDG.E.64.CONSTANT R30, desc[UR6][R16.64+-0xa8] ;  /* 0xffff5806101e7981 */ /* 0x000f62000c1e9b00 */
[----:B---3--:R-:W0:Y:S08]  /*34b0*/  I2F.U64 R27, R26 ;  /* 0x0000001a001b7312 */ /* 0x008e300000301000 */
[----:B--2---:R1:W-:Y:S08]  /*34c0*/  I2F.U64 R26, R20 ;  /* 0x00000014001a7312 */ /* 0x0043f00000301000 */
[----:B----4-:R2:W-:Y:S01]  /*34d0*/  I2F.U64 R32, R14 ;  /* 0x0000000e00207312 */ /* 0x0105e20000301000 */
[----:B-1----:R-:W3:Y:S04]  /*34e0*/  LDG.E.64.CONSTANT R20, desc[UR6][R18.64+-0xa0] ;  /* 0xffff600612147981 */ /* 0x002ee8000c1e9b00 */
[----:B--2---:R-:W2:Y:S03]  /*34f0*/  LDG.E.64.CONSTANT R14, desc[UR6][R18.64+-0xa8] ;  /* 0xffff5806120e7981 */ /* 0x004ea6000c1e9b00 */
[----:B------:R-:W1:Y:S01]  /*3500*/  I2F.U64 R36, R36 ;  /* 0x0000002400247312 */ /* 0x000e620000301000 */
[----:B0-----:R-:W-:-:S04]  /*3510*/  FFMA R27, R27, R4, R29 ;  /* 0x000000041b1b7223 */ /* 0x001fc8000000001d */
[----:B------:R-:W-:-:S03]  /*3520*/  FADD R29, R29, R27 ;  /* 0x0000001b1d1d7221 */ /* 0x000fc60000000000 */
[----:B-----5:R0:W-:Y:S01]  /*3530*/  I2F.U64 R30, R30 ;  /* 0x0000001e001e7312 */ /* 0x0201e20000301000 */
[----:B-1----:R-:W-:Y:S01]  /*3540*/  FFMA R37, R36, R0, R28 ;  /* 0x0000000024257223 */ /* 0x002fe2000000001c */
[----:B0-----:R-:W-:-:S03]  /*3550*/  FFMA R31, R26, R4, R27 ;  /* 0x000000041a1f7223 */ /* 0x001fc6000000001b */
[--C-:B------:R-:W-:Y:S01]  /*3560*/  FADD R28, -R28, R37.reuse ;  /* 0x000000251c1c7221 */ /* 0x100fe20000000100 */
[----:B------:R-:W-:Y:S01]  /*3570*/  FFMA R32, R32, R0, R37 ;  /* 0x0000000020207223 */ /* 0x000fe20000000025 */
[----:B------:R-:W-:Y:S02]  /*3580*/  FADD R27, R27, R31 ;  /* 0x0000001f1b1b7221 */ /* 0x000fe40000000000 */
[----:B------:R-:W-:Y:S01]  /*3590*/  FMUL R28, R28, R29 ;  /* 0x0000001d1c1c7220 */ /* 0x000fe20000400000 */
[----:B------:R-:W-:-:S03]  /*35a0*/  FADD R36, -R37, R32 ;  /* 0x0000002025247221 */ /* 0x000fc60000000100 */
[----:B------:R-:W-:Y:S01]  /*35b0*/  FFMA R33, R28, 0.5, R33 ;  /* 0x3f0000001c217823 */ /* 0x000fe20000000021 */
[----:B------:R-:W-:Y:S01]  /*35c0*/  FMUL R36, R36, R27 ;  /* 0x0000001b24247220 */ /* 0x000fe20000400000 */
[----:B------:R-:W4:Y:S04]  /*35d0*/  LDG.E.64.CONSTANT R28, desc[UR6][R18.64+-0xb8] ;  /* 0xffff4806121c7981 */ /* 0x000f28000c1e9b00 */
[----:B------:R-:W5:Y:S01]  /*35e0*/  LDG.E.64.CONSTANT R26, desc[UR6][R16.64+-0xb8] ;  /* 0xffff4806101a7981 */ /* 0x000f62000c1e9b00 */
[----:B---3--:R0:W1:Y:S08]  /*35f0*/  I2F.U64 R5, R20 ;  /* 0x0000001400057312 */ /* 0x0080700000301000 */
[----:B--2---:R2:W-:Y:S01]  /*3600*/  I2F.U64 R37, R14 ;  /* 0x0000000e00257312 */ /* 0x0045e20000301000 */
[----:B0-----:R-:W3:Y:S04]  /*3610*/  LDG.E.64.CONSTANT R20, desc[UR6][R18.64+-0xb0] ;  /* 0xffff500612147981 */ /* 0x001ee8000c1e9b00 */
[----:B--2---:R0:W2:Y:S03]  /*3620*/  LDG.E.64.CONSTANT R14, desc[UR6][R16.64+-0xb0] ;  /* 0xffff5006100e7981 */ /* 0x0040a6000c1e9b00 */
[----:B------:R1:W0:Y:S01]  /*3630*/  I2F.U64 R3, R38 ;  /* 0x0000002600037312 */ /* 0x0002220000301000 */
[----:B------:R-:W-:Y:S01]  /*3640*/  FFMA R33, R36, 0.5, R33 ;  /* 0x3f00000024217823 */ /* 0x000fe20000000021 */
[----:B-1----:R-:W-:Y:S01]  /*3650*/  FFMA R38, R5, R0, R32 ;  /* 0x0000000005267223 */ /* 0x002fe20000000020 */
[----:B0-----:R-:W-:-:S03]  /*3660*/  FFMA R3, R3, R4, R31 ;  /* 0x0000000403037223 */ /* 0x001fc6000000001f */
[----:B------:R-:W-:Y:S02]  /*3670*/  FADD R32, R38, -R32 ;  /* 0x8000002026207221 */ /* 0x000fe40000000000 */
[----:B----4-:R-:W-:Y:S01]  /*3680*/  I2F.U64 R29, R28 ;  /* 0x0000001c001d7312 */ /* 0x010fe20000301000 */
[----:B------:R-:W-:Y:S01]  /*3690*/  FADD R31, R3, R31 ;  /* 0x0000001f031f7221 */ /* 0x000fe20000000000 */
[----:B------:R-:W-:-:S06]  /*36a0*/  FFMA R30, R30, R4, R3 ;  /* 0x000000041e1e7223 */ /* 0x000fcc0000000003 */
[----:B-----5:R-:W-:Y:S01]  /*36b0*/  I2F.U64 R27, R26 ;  /* 0x0000001a001b7312 */ /* 0x020fe20000301000 */
[----:B------:R-:W-:Y:S01]  /*36c0*/  FMUL R32, R32, R31 ;  /* 0x0000001f20207220 */ /* 0x000fe20000400000 */
[----:B------:R-:W-:Y:S01]  /*36d0*/  FADD R3, R3, R30 ;  /* 0x0000001e03037221 */ /* 0x000fe20000000000 */
[----:B------:R-:W-:Y:S02]  /*36e0*/  UIADD3 UR4, UPT, UPT, UR4, -0x18, URZ ;  /* 0xffffffe804047890 */ /* 0x000fe4000fffe0ff */
[----:B------:R-:W-:Y:S02]  /*36f0*/  FFMA R32, R32, 0.5, R33 ;  /* 0x3f00000020207823 */ /* 0x000fe40000000021 */
[----:B------:R-:W-:Y:S01]  /*3700*/  UISETP.NE.AND UP0, UPT, UR4, -0x64, UPT ;  /* 0xffffff9c0400788c */ /* 0x000fe2000bf05270 */
[----:B------:R-:W-:Y:S02]  /*3710*/  IADD3 R16, P0, PT, R16, -0xc0, RZ ;  /* 0xffffff4010107810 */ /* 0x000fe40007f1e0ff */
[----:B------:R-:W-:-:S02]  /*3720*/  IADD3 R18, P1, PT, R18, -0xc0, RZ ;  /* 0xffffff4012127810 */ /* 0x000fc40007f3e0ff */
[----:B------:R-:W-:Y:S02]  /*3730*/  IADD3.X R17, PT, PT, R17, -0x1, RZ, P0, !PT ;  /* 0xffffffff11117810 */ /* 0x000fe400007fe4ff */
[----:B------:R-:W-:Y:S01]  /*3740*/  IADD3.X R19, PT, PT, R19, -0x1, RZ, P1, !PT ;  /* 0xffffffff13137810 */ /* 0x000fe20000ffe4ff */
[----:B---3--:R-:W-:Y:S08]  /*3750*/  I2F.U64 R21, R20 ;  /* 0x0000001400157312 */ /* 0x008ff00000301000 */
[----:B--2---:R0:W1:Y:S02]  /*3760*/  I2F.U64 R39, R14 ;  /* 0x0000000e00277312 */ /* 0x0040640000301000 */
[----:B0-----:R-:W-:-:S04]  /*3770*/  FFMA R14, R37, R0, R38 ;  /* 0x00000000250e7223 */ /* 0x001fc80000000026 */
[----:B------:R-:W-:Y:S01]  /*3780*/  FADD R38, -R38, R14 ;  /* 0x0000000e26267221 */ /* 0x000fe20000000100 */
[----:B-1----:R-:W-:Y:S01]  /*3790*/  FFMA R20, R39, R4, R30 ;  /* 0x0000000427147223 */ /* 0x002fe2000000001e */
[-C--:B------:R-:W-:Y:S02]  /*37a0*/  FFMA R26, R21, R0.reuse, R14 ;  /* 0x00000000151a7223 */ /* 0x080fe4000000000e */
[----:B------:R-:W-:Y:S01]  /*37b0*/  FMUL R3, R38, R3 ;  /* 0x0000000326037220 */ /* 0x000fe20000400000 */
[----:B------:R-:W-:Y:S01]  /*37c0*/  FADD R15, R30, R20 ;  /* 0x000000141e0f7221 */ /* 0x000fe20000000000 */
[--C-:B------:R-:W-:Y:S01]  /*37d0*/  FADD R14, -R14, R26.reuse ;  /* 0x0000001a0e0e7221 */ /* 0x100fe20000000100 */
[----:B------:R-:W-:Y:S01]  /*37e0*/  FFMA R5, R29, R0, R26 ;  /* 0x000000001d057223 */ /* 0x000fe2000000001a */
[----:B------:R-:W-:Y:S01]  /*37f0*/  FFMA R32, R3, 0.5, R32 ;  /* 0x3f00000003207823 */ /* 0x000fe20000000020 */
[----:B------:R-:W-:Y:S01]  /*3800*/  FFMA R3, R27, R4, R20 ;  /* 0x000000041b037223 */ /* 0x000fe20000000014 */
[----:B------:R-:W-:Y:S01]  /*3810*/  FMUL R15, R14, R15 ;  /* 0x0000000f0e0f7220 */ /* 0x000fe20000400000 */
[----:B------:R-:W-:-:S02]  /*3820*/  FADD R26, -R26, R5 ;  /* 0x000000051a1a7221 */ /* 0x000fc40000000100 */
[----:B------:R-:W-:Y:S01]  /*3830*/  FADD R21, R20, R3 ;  /* 0x0000000314157221 */ /* 0x000fe20000000000 */
[----:B------:R-:W-:-:S03]  /*3840*/  FFMA R15, R15, 0.5, R32 ;  /* 0x3f0000000f0f7823 */ /* 0x000fc60000000020 */
[----:B------:R-:W-:-:S04]  /*3850*/  FMUL R26, R26, R21 ;  /* 0x000000151a1a7220 */ /* 0x000fc80000400000 */
[----:B------:R-:W-:Y:S01]  /*3860*/  FFMA R14, R26, 0.5, R15 ;  /* 0x3f0000001a0e7823 */ /* 0x000fe2000000000f */
[----:B------:R-:W-:Y:S06]  /*3870*/  BRA.U UP0, `(.L_x_26) ;  /* 0xfffffff100247547 */ /* 0x000fec000b83ffff */
[----:B------:R-:W-:Y:S02]  /*3880*/  HFMA2 R18, -RZ, RZ, 0, 0 ;  /* 0x00000000ff127431 */ /* 0x000fe400000001ff */
[----:B------:R-:W-:Y:S01]  /*3890*/  IMAD.MOV.U32 R27, RZ, RZ, 0x3f800000 ;  /* 0x3f800000ff1b7424 */ /* 0x000fe200078e00ff */
[----:B------:R-:W-:Y:S01]  /*38a0*/  CS2R R16, SRZ ;  /* 0x0000000000107805 */ /* 0x000fe2000001ff00 */
[----:B------:R-:W-:Y:S01]  /*38b0*/  IMAD.MOV.U32 R32, RZ, RZ, RZ ;  /* 0x000000ffff207224 */ /* 0x000fe200078e00ff */
[----:B------:R-:W-:Y:S01]  /*38c0*/  UMOV UR4, URZ ;  /* 0x000000ff00047c82 */ /* 0x000fe20008000000 */
[----:B------:R-:W-:Y:S02]  /*38d0*/  IMAD.MOV.U32 R5, RZ, RZ, RZ ;  /* 0x000000ffff057224 */ /* 0x000fe400078e00ff */
[----:B------:R-:W-:-:S07]  /*38e0*/  IMAD.MOV.U32 R15, RZ, RZ, RZ ;  /* 0x000000ffff0f7224 */ /* 0x000fce00078e00ff */
.L_x_39:
[----:B------:R-:W2:Y:S04]  /*38f0*/  LDG.E.64.CONSTANT R20, desc[UR6][R24.64] ;  /* 0x0000000618147981 */ /* 0x000ea8000c1e9b00 */
[----:B------:R-:W3:Y:S01]  /*3900*/  LDG.E.64.CONSTANT R28, desc[UR6][R34.64] ;  /* 0x00000006221c7981 */ /* 0x000ee2000c1e9b00 */
[----:B------:R-:W-:Y:S01]  /*3910*/  BSSY.RECONVERGENT B2, `(.L_x_27) ;  /* 0x000001c000027945 */ /* 0x000fe20003800200 */
[----:B--2---:R-:W-:Y:S02]  /*3920*/  IADD3 R5, P1, PT, R20, R5, RZ ;  /* 0x0000000514057210 */ /* 0x004fe40007f3e0ff */
[----:B---3--:R-:W-:-:S03]  /*3930*/  IADD3 R36, P0, PT, R28, R17, RZ ;  /* 0x000000111c247210 */ /* 0x008fc60007f1e0ff */
[----:B------:R-:W-:Y:S01]  /*3940*/  IMAD.X R16, R21, 0x1, R16, P1 ;  /* 0x0000000115107824 */ /* 0x000fe200008e0610 */
[----:B------:R-:W-:Y:S02]  /*3950*/  IADD3 R3, P2, PT, RZ, -R5, RZ ;  /* 0x80000005ff037210 */ /* 0x000fe40007f5e0ff */
[----:B------:R-:W-:Y:S01]  /*3960*/  MOV R17, 0x3f800000 ;  /* 0x3f80000000117802 */ /* 0x000fe20000000f00 */
[----:B------:R-:W-:Y:S01]  /*3970*/  IMAD.X R37, R29, 0x1, R18, P0 ;  /* 0x000000011d257824 */ /* 0x000fe200000e0612 */
[----:B------:R-:W-:Y:S01]  /*3980*/  ISETP.NE.U32.AND P0, PT, R36, R3, PT ;  /* 0x000000032400720c */ /* 0x000fe20003f05070 */
[----:B------:R-:W-:-:S05]  /*3990*/  IMAD.X R3, RZ, RZ, ~R16, P2 ;  /* 0x000000ffff037224 */ /* 0x000fca00010e0e10 */
[----:B------:R-:W-:-:S13]  /*39a0*/  ISETP.NE.AND.EX P0, PT, R37, R3, PT, P0 ;  /* 0x000000032500720c */ /* 0x000fda0003f05300 */
[----:B------:R-:W-:Y:S05]  /*39b0*/  @!P0 BRA `(.L_x_28) ;  /* 0x0000000000448947 */ /* 0x000fea0003800000 */
[----:B------:R-:W-:Y:S01]  /*39c0*/  IADD3 R18, P0, PT, R5, R36, RZ ;  /* 0x0000002405127210 */ /* 0x000fe20007f1e0ff */
[----:B------:R-:W-:Y:S01]  /*39d0*/  I2F.U64 R0, R36 ;  /* 0x0000002400007312 */ /* 0x000fe20000301000 */
[----:B------:R-:W-:Y:S03]  /*39e0*/  BSSY.RECONVERGENT B3, `(.L_x_28) ;  /* 0x000000e000037945 */ /* 0x000fe60003800200 */
[----:B------:R-:W-:-:S04]  /*39f0*/  IMAD.X R19, R16, 0x1, R37, P0 ;  /* 0x0000000110137824 */ /* 0x000fc800000e0625 */
[----:B------:R-:W0:Y:S08]  /*3a00*/  I2F.U64 R29, R18 ;  /* 0x00000012001d7312 */ /* 0x000e300000301000 */
[----:B0-----:R-:W0:Y:S08]  /*3a10*/  MUFU.RCP R3, R29 ;  /* 0x0000001d00037308 */ /* 0x001e300000001000 */
        /* <DEDUP_REMOVED lines=10> */
.L_x_29:
[----:B------:R-:W-:Y:S05]  /*3ac0*/  BSYNC.RECONVERGENT B3 ;  /* 0x0000000000037941 */ /* 0x000fea0003800200 */
.L_x_28:
[----:B------:R-:W-:Y:S05]  /*3ad0*/  BSYNC.RECONVERGENT B2 ;  /* 0x0000000000027941 */ /* 0x000fea0003800200 */
.L_x_27:
[----:B------:R-:W2:Y:S04]  /*3ae0*/  LDG.E.64.CONSTANT R18, desc[UR6][R24.64+-0x8] ;  /* 0xfffff80618127981 */ /* 0x000ea8000c1e9b00 */
[----:B------:R-:W3:Y:S01]  /*3af0*/  LDG.E.64.CONSTANT R20, desc[UR6][R34.64+-0x8] ;  /* 0xfffff80622147981 */ /* 0x000ee2000c1e9b00 */
[----:B------:R-:W-:Y:S02]  /*3b00*/  IMAD.MOV.U32 R29, RZ, RZ, R37 ;  /* 0x000000ffff1d7224 */ /* 0x000fe400078e0025 */
[----:B------:R-:W-:Y:S01]  /*3b10*/  FADD R27, R17, R27 ;  /* 0x0000001b111b7221 */ /* 0x000fe20000000000 */
[----:B------:R-:W-:Y:S01]  /*3b20*/  IMAD.MOV.U32 R28, RZ, RZ, R36 ;  /* 0x000000ffff1c7224 */ /* 0x000fe200078e0024 */
[----:B------:R-:W-:Y:S03]  /*3b30*/  BSSY.RECONVERGENT B2, `(.L_x_30) ;  /* 0x0000021000027945 */ /* 0x000fe60003800200 */
[----:B------:R-:W0:Y:S01]  /*3b40*/  I2F.U64 R29, R28 ;  /* 0x0000001c001d7312 */ /* 0x000e220000301000 */
[----:B--2---:R-:W-:Y:S01]  /*3b50*/  IADD3 R18, P1, PT, R18, R5, RZ ;  /* 0x0000000512127210 */ /* 0x004fe20007f3e0ff */
[----:B0-----:R-:W-:Y:S01]  /*3b60*/  FMUL R5, R4, R29 ;  /* 0x0000001d04057220 */ /* 0x001fe20000400000 */
[----:B---3--:R-:W-:-:S03]  /*3b70*/  IADD3 R36, P0, PT, R20, R36, RZ ;  /* 0x0000002414247210 */ /* 0x008fc60007f1e0ff */
[----:B------:R-:W-:Y:S01]  /*3b80*/  FADD R32, R5, -R32 ;  /* 0x8000002005207221 */ /* 0x000fe20000000000 */
[----:B------:R-:W-:Y:S02]  /*3b90*/  IADD3 R3, P2, PT, RZ, -R18, RZ ;  /* 0x80000012ff037210 */ /* 0x000fe40007f5e0ff */
[----:B------:R-:W-:Y:S01]  /*3ba0*/  IADD3.X R16, PT, PT, R19, R16, RZ, P1, !PT ;  /* 0x0000001013107210 */ /* 0x000fe20000ffe4ff */
[----:B------:R-:W-:Y:S01]  /*3bb0*/  IMAD.X R37, R21, 0x1, R37, P0 ;  /* 0x0000000115257824 */ /* 0x000fe200000e0625 */
[----:B------:R-:W-:Y:S01]  /*3bc0*/  ISETP.NE.U32.AND P0, PT, R36, R3, PT ;  /* 0x000000032400720c */ /* 0x000fe20003f05070 */
[----:B------:R-:W-:Y:S01]  /*3bd0*/  FMUL R32, R32, R27 ;  /* 0x0000001b20207220 */ /* 0x000fe20000400000 */
[----:B------:R-:W-:Y:S02]  /*3be0*/  IMAD.MOV.U32 R27, RZ, RZ, 0x3f800000 ;  /* 0x3f800000ff1b7424 */ /* 0x000fe400078e00ff */
[----:B------:R-:W-:Y:S02]  /*3bf0*/  IMAD.X R3, RZ, RZ, ~R16, P2 ;  /* 0x000000ffff037224 */ /* 0x000fe400010e0e10 */
[----:B------:R-:W-:-:S03]  /*3c00*/  FFMA R32, R32, 0.5, R15 ;  /* 0x3f00000020207823 */ /* 0x000fc6000000000f */
        /* <DEDUP_REMOVED lines=18> */
.L_x_32:
[----:B------:R-:W-:Y:S05]  /*3d30*/  BSYNC.RECONVERGENT B3 ;  /* 0x0000000000037941 */ /* 0x000fea0003800200 */
.L_x_31:
[----:B------:R-:W-:Y:S05]  /*3d40*/  BSYNC.RECONVERGENT B2 ;  /* 0x0000000000027941 */ /* 0x000fea0003800200 */
.L_x_30:
[----:B------:R-:W2:Y:S04]  /*3d50*/  LDG.E.64.CONSTANT R28, desc[UR6][R24.64+-0x10] ;  /* 0xfffff006181c7981 */ /* 0x000ea8000c1e9b00 */
[----:B------:R-:W3:Y:S01]  /*3d60*/  LDG.E.64.CONSTANT R20, desc[UR6][R34.64+-0x10] ;  /* 0xfffff00622147981 */ /* 0x000ee2000c1e9b00 */
[----:B------:R-:W-:Y:S02]  /*3d70*/  IMAD.MOV.U32 R31, RZ, RZ, R37 ;  /* 0x000000ffff1f7224 */ /* 0x000fe400078e0025 */
[----:B------:R-:W-:Y:S01]  /*3d80*/  FADD R0, R27, R17 ;  /* 0x000000111b007221 */ /* 0x000fe20000000000 */
[----:B------:R-:W-:Y:S01]  /*3d90*/  IMAD.MOV.U32 R30, RZ, RZ, R36 ;  /* 0x000000ffff1e7224 */ /* 0x000fe200078e0024 */
[----:B------:R-:W-:Y:S03]  /*3da0*/  BSSY.RECONVERGENT B2, `(.L_x_33) ;  /* 0x0000021000027945 */ /* 0x000fe60003800200 */
[----:B------:R-:W0:Y:S02]  /*3db0*/  I2F.U64 R31, R30 ;  /* 0x0000001e001f7312 */ /* 0x000e240000301000 */
[----:B0-----:R-:W-:Y:S01]  /*3dc0*/  FMUL R33, R4, R31 ;  /* 0x0000001f04217220 */ /* 0x001fe20000400000 */
[----:B------:R-:W-:-:S03]  /*3dd0*/  IMAD.MOV.U32 R31, RZ, RZ, 0x3f800000 ;  /* 0x3f800000ff1f7424 */ /* 0x000fc600078e00ff */
[----:B------:R-:W-:-:S04]  /*3de0*/  FADD R5, -R5, R33 ;  /* 0x0000002105057221 */ /* 0x000fc80000000100 */
[----:B------:R-:W-:-:S04]  /*3df0*/  FMUL R5, R5, R0 ;  /* 0x0000000005057220 */ /* 0x000fc80000400000 */
[----:B------:R-:W-:Y:S01]  /*3e00*/  FFMA R32, R5, 0.5, R32 ;  /* 0x3f00000005207823 */ /* 0x000fe20000000020 */
[----:B--2---:R-:W-:Y:S02]  /*3e10*/  IADD3 R15, P1, PT, R28, R18, RZ ;  /* 0x000000121c0f7210 */ /* 0x004fe40007f3e0ff */
[----:B---3--:R-:W-:-:S03]  /*3e20*/  IADD3 R36, P0, PT, R20, R36, RZ ;  /* 0x0000002414247210 */ /* 0x008fc60007f1e0ff */
[----:B------:R-:W-:Y:S01]  /*3e30*/  IMAD.X R16, R29, 0x1, R16, P1 ;  /* 0x000000011d107824 */ /* 0x000fe200008e0610 */
[----:B------:R-:W-:Y:S01]  /*3e40*/  IADD3 R3, P2, PT, RZ, -R15, RZ ;  /* 0x8000000fff037210 */ /* 0x000fe20007f5e0ff */
[----:B------:R-:W-:-:S03]  /*3e50*/  IMAD.X R37, R21, 0x1, R37, P0 ;  /* 0x0000000115257824 */ /* 0x000fc600000e0625 */
[----:B------:R-:W-:Y:S02]  /*3e60*/  ISETP.NE.U32.AND P0, PT, R36, R3, PT ;  /* 0x000000032400720c */ /* 0x000fe40003f05070 */
[----:B------:R-:W-:-:S04]  /*3e70*/  IADD3.X R3, PT, PT, RZ, ~R16, RZ, P2, !PT ;  /* 0x80000010ff037210 */ /* 0x000fc800017fe4ff */
        /* <DEDUP_REMOVED lines=18> */
.L_x_35:
[----:B------:R-:W-:Y:S05]  /*3fa0*/  BSYNC.RECONVERGENT B3 ;  /* 0x0000000000037941 */ /* 0x000fea0003800200 */
.L_x_34:
[----:B------:R-:W-:Y:S05]  /*3fb0*/  BSYNC.RECONVERGENT B2 ;  /* 0x0000000000027941 */ /* 0x000fea0003800200 */
.L_x_33:
[----:B------:R-:W2:Y:S04]  /*3fc0*/  LDG.E.64.CONSTANT R20, desc[UR6][R24.64+-0x18] ;  /* 0xffffe80618147981 */ /* 0x000ea8000c1e9b00 */
[----:B------:R-:W3:Y:S01]  /*3fd0*/  LDG.E.64.CONSTANT R18, desc[UR6][R34.64+-0x18] ;  /* 0xffffe80622127981 */ /* 0x000ee2000c1e9b00 */
[----:B------:R-:W-:Y:S01]  /*3fe0*/  MOV R29, R37 ;  /* 0x00000025001d7202 */ /* 0x000fe20000000f00 */
[----:B------:R-:W-:Y:S01]  /*3ff0*/  IMAD.MOV.U32 R28, RZ, RZ, R36 ;  /* 0x000000ffff1c7224 */ /* 0x000fe200078e0024 */
[----:B------:R-:W-:Y:S04]  /*4000*/  BSSY.RECONVERGENT B2, `(.L_x_36) ;  /* 0x0000024000027945 */ /* 0x000fe80003800200 */
[----:B------:R-:W0:Y:S01]  /*4010*/  I2F.U64 R29, R28 ;  /* 0x0000001c001d7312 */ /* 0x000e220000301000 */
[----:B--2---:R-:W-:Y:S01]  /*4020*/  IADD3 R5, P1, PT, R20, R15, RZ ;  /* 0x0000000f14057210 */ /* 0x004fe20007f3e0ff */
[----:B0-----:R-:W-:Y:S01]  /*4030*/  FMUL R15, R4, R29 ;  /* 0x0000001d040f7220 */ /* 0x001fe20000400000 */
[----:B---3--:R-:W-:-:S03]  /*4040*/  IADD3 R17, P0, PT, R18, R36, RZ ;  /* 0x0000002412117210 */ /* 0x008fc60007f1e0ff */
[----:B------:R-:W-:Y:S01]  /*4050*/  IMAD.X R16, R21, 0x1, R16, P1 ;  /* 0x0000000115107824 */ /* 0x000fe200008e0610 */
[----:B------:R-:W-:Y:S01]  /*4060*/  IADD3 R0, P2, PT, RZ, -R5, RZ ;  /* 0x80000005ff007210 */ /* 0x000fe20007f5e0ff */
[----:B------:R-:W-:Y:S01]  /*4070*/  FADD R33, -R33, R15 ;  /* 0x0000000f21217221 */ /* 0x000fe20000000100 */
[----:B------:R-:W-:Y:S02]  /*4080*/  IMAD.X R18, R19, 0x1, R37, P0 ;  /* 0x0000000113127824 */ /* 0x000fe400000e0625 */
[----:B------:R-:W-:Y:S01]  /*4090*/  ISETP.NE.U32.AND P0, PT, R17, R0, PT ;  /* 0x000000001100720c */ /* 0x000fe20003f05070 */
[----:B------:R-:W-:Y:S02]  /*40a0*/  IMAD.X R3, RZ, RZ, ~R16, P2 ;  /* 0x000000ffff037224 */ /* 0x000fe400010e0e10 */
[----:B------:R-:W-:Y:S01]  /*40b0*/  FADD R0, R31, R27 ;  /* 0x0000001b1f007221 */ /* 0x000fe20000000000 */
[----:B------:R-:W-:Y:S02]  /*40c0*/  IMAD.MOV.U32 R27, RZ, RZ, 0x3f800000 ;  /* 0x3f800000ff1b7424 */ /* 0x000fe400078e00ff */
[----:B------:R-:W-:Y:S01]  /*40d0*/  ISETP.NE.AND.EX P0, PT, R18, R3, PT, P0 ;  /* 0x000000031200720c */ /* 0x000fe20003f05300 */
[----:B------:R-:W-:-:S04]  /*40e0*/  FMUL R33, R33, R0 ;  /* 0x0000000021217220 */ /* 0x000fc80000400000 */
[----:B------:R-:W-:-:S08]  /*40f0*/  FFMA R33, R33, 0.5, R32 ;  /* 0x3f00000021217823 */ /* 0x000fd00000000020 */
[----:B------:R-:W-:Y:S05]  /*4100*/  @!P0 BRA `(.L_x_37) ;  /* 0x00000000004c8947 */ /* 0x000fea0003800000 */
[----:B------:R-:W-:Y:S01]  /*4110*/  IADD3 R20, P0, PT, R17, R5, RZ ;  /* 0x0000000511147210 */ /* 0x000fe20007f1e0ff */
[----:B------:R-:W-:Y:S03]  /*4120*/  BSSY.RECONVERGENT B3, `(.L_x_37) ;  /* 0x0000011000037945 */ /* 0x000fe60003800200 */
[----:B------:R-:W-:-:S04]  /*4130*/  IADD3.X R21, PT, PT, R18, R16, RZ, P0, !PT ;  /* 0x0000001012157210 */ /* 0x000fc800007fe4ff */
[----:B------:R0:W1:Y:S02]  /*4140*/  I2F.U64 R29, R20 ;  /* 0x00000014001d7312 */ /* 0x0000640000301000 */
[----:B0-----:R-:W-:Y:S02]  /*4150*/  IMAD.MOV.U32 R20, RZ, RZ, R17 ;  /* 0x000000ffff147224 */ /* 0x001fe400078e0011 */
[----:B------:R-:W-:-:S04]  /*4160*/  IMAD.MOV.U32 R21, RZ, RZ, R18 ;  /* 0x000000ffff157224 */ /* 0x000fc800078e0012 */
[----:B-1----:R-:W0:Y:S08]  /*4170*/  MUFU.RCP R3, R29 ;  /* 0x0000001d00037308 */ /* 0x002e300000001000 */
[----:B------:R-:W1:Y:S01]  /*4180*/  I2F.U64 R0, R20 ;  /* 0x0000001400007312 */ /* 0x000e620000301000 */
[----:B0-----:R-:W-:-:S04]  /*4190*/  FFMA R26, -R29, R3, 1 ;  /* 0x3f8000001d1a7423 */ /* 0x001fc80000000103 */
[----:B------:R-:W-:-:S03]  /*41a0*/  FFMA R3, R3, R26, R3 ;  /* 0x0000001a03037223 */ /* 0x000fc60000000003 */
[----:B-1----:R-:W0:Y:S01]  /*41b0*/  FCHK P0, R0, R29 ;  /* 0x0000001d00007302 */ /* 0x002e220000000000 */
[----:B------:R-:W-:-:S04]  /*41c0*/  FFMA R26, R0, R3, RZ ;  /* 0x00000003001a7223 */ /* 0x000fc800000000ff */
[----:B------:R-:W-:-:S04]  /*41d0*/  FFMA R19, -R29, R26, R0 ;  /* 0x0000001a1d137223 */ /* 0x000fc80000000100 */
[----:B------:R-:W-:Y:S01]  /*41e0*/  FFMA R27, R3, R19, R26 ;  /* 0x00000013031b7223 */ /* 0x000fe2000000001a */
[----:B0-----:R-:W-:Y:S06]  /*41f0*/  @!P0 BRA `(.L_x_38) ;  /* 0x00000000000c8947 */ /* 0x001fec0003800000 */
[----:B------:R-:W-:-:S07]  /*4200*/  MOV R3, 0x4220 ;  /* 0x0000422000037802 */ /* 0x000fce0000000f00 */
[----:B------:R-:W-:Y:S05]  /*4210*/  CALL.REL.NOINC `($__internal_2_$__cuda_sm3x_div_rn_noftz_f32_slowpath) ;  /* 0x00000004009c7944 */ /* 0x000fea0003c00000 */
[----:B------:R-:W-:-:S07]  /*4220*/  IMAD.MOV.U32 R27, RZ, RZ, R0 ;  /* 0x000000ffff1b7224 */ /* 0x000fce00078e0000 */
.L_x_38:
[----:B------:R-:W-:Y:S05]  /*4230*/  BSYNC.RECONVERGENT B3 ;  /* 0x0000000000037941 */ /* 0x000fea0003800200 */
.L_x_37:
[----:B------:R-:W-:Y:S05]  /*4240*/  BSYNC.RECONVERGENT B2 ;  /* 0x0000000000027941 */ /* 0x000fea0003800200 */
.L_x_36:
[----:B------:R-:W-:Y:S01]  /*4250*/  IMAD.MOV.U32 R20, RZ, RZ, R17 ;  /* 0x000000ffff147224 */ /* 0x000fe200078e0011 */
[----:B------:R-:W-:Y:S01]  /*4260*/  MOV R21, R18 ;  /* 0x0000001200157202 */ /* 0x000fe20000000f00 */
[----:B------:R-:W-:Y:S01]  /*4270*/  UIADD3 UR4, UPT, UPT, UR4, -0x4, URZ ;  /* 0xfffffffc04047890 */ /* 0x000fe2000fffe0ff */
[----:B------:R-:W-:Y:S01]  /*4280*/  FADD R0, R27, R31 ;  /* 0x0000001f1b007221 */ /* 0x000fe20000000000 */
[----:B------:R-:W-:Y:S01]  /*4290*/  IADD3 R34, P0, PT, R34, -0x20, RZ ;  /* 0xffffffe022227810 */ /* 0x000fe20007f1e0ff */
[----:B------:R-:W0:Y:S01]  /*42a0*/  I2F.U64 R3, R20 ;  /* 0x0000001400037312 */ /* 0x000e220000301000 */
[----:B------:R-:W-:Y:S01]  /*42b0*/  UISETP.NE.AND UP0, UPT, UR4, -0x64, UPT ;  /* 0xffffff9c0400788c */ /* 0x000fe2000bf05270 */
[----:B------:R-:W-:Y:S02]  /*42c0*/  IADD3 R24, P1, PT, R24, -0x20, RZ ;  /* 0xffffffe018187810 */ /* 0x000fe40007f3e0ff */
[----:B------:R-:W-:Y:S02]  /*42d0*/  IADD3.X R35, PT, PT, R35, -0x1, RZ, P0, !PT ;  /* 0xffffffff23237810 */ /* 0x000fe400007fe4ff */
[----:B------:R-:W-:Y:S01]  /*42e0*/  IADD3.X R25, PT, PT, R25, -0x1, RZ, P1, !PT ;  /* 0xffffffff19197810 */ /* 0x000fe20000ffe4ff */
[----:B0-----:R-:W-:-:S04]  /*42f0*/  FMUL R32, R4, R3 ;  /* 0x0000000304207220 */ /* 0x001fc80000400000 */
[----:B------:R-:W-:-:S04]  /*4300*/  FADD R15, -R15, R32 ;  /* 0x000000200f0f7221 */ /* 0x000fc80000000100 */
[----:B------:R-:W-:-:S04]  /*4310*/  FMUL R0, R15, R0 ;  /* 0x000000000f007220 */ /* 0x000fc80000400000 */
[----:B------:R-:W-:Y:S01]  /*4320*/  FFMA R15, R0, 0.5, R33 ;  /* 0x3f000000000f7823 */ /* 0x000fe20000000021 */
[----:B------:R-:W-:Y:S06]  /*4330*/  BRA.U UP0, `(.L_x_39) ;  /* 0xfffffff5006c7547 */ /* 0x000fec000b83ffff */
[----:B------:R-:W0:Y:S08]  /*4340*/  LDC.64 R16, c[0x0][0x3c8] ;  /* 0x0000f200ff107b82 */ /* 0x000e300000000a00 */
[----:B------:R-:W1:Y:S01]  /*4350*/  LDC.64 R18, c[0x0][0x3c0] ;  /* 0x0000f000ff127b82 */ /* 0x000e620000000a00 */
[----:B0-----:R-:W-:-:S05]  /*4360*/  IMAD.WIDE R16, R2, 0x10, R16 ;  /* 0x0000001002107825 */ /* 0x001fca00078e0210 */
[----:B------:R-:W2:Y:S04]  /*4370*/  LDG.E.CONSTANT R4, desc[UR6][R16.64] ;  /* 0x0000000610047981 */ /* 0x000ea8000c1e9900 */
[----:B------:R-:W2:Y:S01]  /*4380*/  LDG.E.CONSTANT R5, desc[UR6][R16.64+0x8] ;  /* 0x0000080610057981 */ /* 0x000ea2000c1e9900 */
[----:B-1----:R-:W-:-:S05]  /*4390*/  IMAD.WIDE R2, R2, 0x40, R18 ;  /* 0x0000004002027825 */ /* 0x002fca00078e0212 */
[----:B------:R-:W-:Y:S04]  /*43a0*/  STG.E.128 desc[UR6][R2.64+0x10], R8 ;  /* 0x0000100802007986 */ /* 0x000fe8000c101d06 */
[----:B------:R-:W-:Y:S04]  /*43b0*/  STG.E.128 desc[UR6][R2.64+0x20], R12 ;  /* 0x0000200c02007986 */ /* 0x000fe8000c101d06 */
[----:B------:R-:W-:Y:S04]  /*43c0*/  STG.E.64 desc[UR6][R2.64+0x30], R22 ;  /* 0x0000301602007986 */ /* 0x000fe8000c101b06 */
[----:B--2---:R-:W-:Y:S01]  /*43d0*/  STG.E.128 desc[UR6][R2.64], R4 ;  /* 0x0000000402007986 */ /* 0x004fe2000c101d06 */
[----:B------:R-:W-:Y:S05]  /*43e0*/  EXIT ;  /* 0x000000000000794d */ /* 0x000fea0003800000 */
        .weak           $__internal_0_$__cuda_sm20_rcp_rn_f32_slowpath
        .type           $__internal_0_$__cuda_sm20_rcp_rn_f32_slowpath,@function
        .size           $__internal_0_$__cuda_sm20_rcp_rn_f32_slowpath,($__internal_1_$__cuda_sm20_sqrt_rn_f32_slowpath - $__internal_0_$__cuda_sm20_rcp_rn_f32_slowpath)
$__internal_0_$__cuda_sm20_rcp_rn_f32_slowpath:
[----:B------:R-:W-:Y:S01]  /*43f0*/  IMAD.SHL.U32 R3, R0, 0x2, RZ ;  /* 0x0000000200037824 */ /* 0x000fe200078e00ff */
[----:B------:R-:W-:Y:S04]  /*4400*/  BSSY.RECONVERGENT B2, `(.L_x_40) ;  /* 0x0000030000027945 */ /* 0x000fe80003800200 */
[----:B------:R-:W-:-:S04]  /*4410*/  SHF.R.U32.HI R21, RZ, 0x18, R3 ;  /* 0x00000018ff157819 */ /* 0x000fc80000011603 */
[----:B------:R-:W-:-:S13]  /*4420*/  ISETP.NE.U32.AND P0, PT, R21, RZ, PT ;  /* 0x000000ff1500720c */ /* 0x000fda0003f05070 */
[----:B------:R-:W-:Y:S05]  /*4430*/  @P0 BRA `(.L_x_41) ;  /* 0x0000000000280947 */ /* 0x000fea0003800000 */
[----:B------:R-:W-:-:S05]  /*4440*/  IMAD.SHL.U32 R3, R0, 0x2, RZ ;  /* 0x0000000200037824 */ /* 0x000fca00078e00ff */
[----:B------:R-:W-:-:S13]  /*4450*/  ISETP.NE.AND P0, PT, R3, RZ, PT ;  /* 0x000000ff0300720c */ /* 0x000fda0003f05270 */
[----:B------:R-:W-:Y:S01]  /*4460*/  @P0 FFMA R19, R0, 1.84467440737095516160e+19, RZ ;  /* 0x5f80000000130823 */ /* 0x000fe200000000ff */
[----:B------:R-:W-:Y:S08]  /*4470*/  @!P0 MUFU.RCP R5, R0 ;  /* 0x0000000000058308 */ /* 0x000ff00000001000 */
[----:B------:R-:W0:Y:S02]  /*4480*/  @P0 MUFU.RCP R20, R19 ;  /* 0x0000001300140308 */ /* 0x000e240000001000 */
[----:B0-----:R-:W-:-:S04]  /*4490*/  @P0 FFMA R3, R19, R20, -1 ;  /* 0xbf80000013030423 */ /* 0x001fc80000000014 */
[----:B------:R-:W-:-:S04]  /*44a0*/  @P0 FADD.FTZ R3, -R3, -RZ ;  /* 0x800000ff03030221 */ /* 0x000fc80000010100 */
[----:B------:R-:W-:-:S04]  /*44b0*/  @P0 FFMA R3, R20, R3, R20 ;  /* 0x0000000314030223 */ /* 0x000fc80000000014 */
[----:B------:R-:W-:Y:S01]  /*44c0*/  @P0 FFMA R5, R3, 1.84467440737095516160e+19, RZ ;  /* 0x5f80000003050823 */ /* 0x000fe200000000ff */
[----:B------:R-:W-:Y:S06]  /*44d0*/  BRA `(.L_x_42) ;  /* 0x0000000000887947 */ /* 0x000fec0003800000 */
.L_x_41:
[----:B------:R-:W-:-:S05]  /*44e0*/  VIADD R25, R21, 0xffffff03 ;  /* 0xffffff0315197836 */ /* 0x000fca0000000000 */
[----:B------:R-:W-:-:S13]  /*44f0*/  ISETP.GT.U32.AND P0, PT, R25, 0x1, PT ;  /* 0x000000011900780c */ /* 0x000fda0003f04070 */
[----:B------:R-:W-:Y:S05]  /*4500*/  @P0 BRA `(.L_x_43) ;  /* 0x0000000000780947 */ /* 0x000fea0003800000 */
[----:B------:R-:W-:Y:S01]  /*4510*/  LOP3.LUT R3, R0, 0x7fffff, RZ, 0xc0, !PT ;  /* 0x007fffff00037812 */ /* 0x000fe200078ec0ff */
[----:B------:R-:W-:-:S03]  /*4520*/  IMAD.MOV.U32 R24, RZ, RZ, 0x3 ;  /* 0x00000003ff187424 */ /* 0x000fc600078e00ff */
[----:B------:R-:W-:Y:S02]  /*4530*/  LOP3.LUT R3, R3, 0x3f800000, RZ, 0xfc, !PT ;  /* 0x3f80000003037812 */ /* 0x000fe400078efcff */
[----:B------:R-:W-:Y:S02]  /*4540*/  SHF.L.U32 R24, R24, R25, RZ ;  /* 0x0000001918187219 */ /* 0x000fe400000006ff */
[----:B------:R-:W0:Y:S02]  /*4550*/  MUFU.RCP R20, R3 ;  /* 0x0000000300147308 */ /* 0x000e240000001000 */
[----:B0-----:R-:W-:-:S04]  /*4560*/  FFMA R5, R3, R20, -1 ;  /* 0xbf80000003057423 */ /* 0x001fc80000000014 */
[----:B------:R-:W-:-:S04]  /*4570*/  FADD.FTZ R5, -R5, -RZ ;  /* 0x800000ff05057221 */ /* 0x000fc80000010100 */
[CCC-:B------:R-:W-:Y:S01]  /*4580*/  FFMA.RM R19, R20.reuse, R5.reuse, R20.reuse ;  /* 0x0000000514137223 */ /* 0x1c0fe20000004014 */
[----:B------:R-:W-:-:S04]  /*4590*/  FFMA.RP R20, R20, R5, R20 ;  /* 0x0000000514147223 */ /* 0x000fc80000008014 */
[C---:B------:R-:W-:Y:S02]  /*45a0*/  LOP3.LUT R5, R19.reuse, 0x7fffff, RZ, 0xc0, !PT ;  /* 0x007fffff13057812 */ /* 0x040fe400078ec0ff */
[----:B------:R-:W-:Y:S02]  /*45b0*/  FSETP.NEU.FTZ.AND P0, PT, R19, R20, PT ;  /* 0x000000141300720b */ /* 0x000fe40003f1d000 */
[----:B------:R-:W-:Y:S02]  /*45c0*/  LOP3.LUT R5, R5, 0x800000, RZ, 0xfc, !PT ;  /* 0x0080000005057812 */ /* 0x000fe400078efcff */
[----:B------:R-:W-:Y:S02]  /*45d0*/  SEL R19, RZ, 0xffffffff, !P0 ;  /* 0xffffffffff137807 */ /* 0x000fe40004000000 */
[----:B------:R-:W-:Y:S02]  /*45e0*/  LOP3.LUT R24, R24, R5, RZ, 0xc0, !PT ;  /* 0x0000000518187212 */ /* 0x000fe400078ec0ff */
[----:B------:R-:W-:-:S02]  /*45f0*/  IADD3 R20, PT, PT, -R19, RZ, RZ ;  /* 0x000000ff13147210 */ /* 0x000fc40007ffe1ff */
[-C--:B------:R-:W-:Y:S02]  /*4600*/  SHF.R.U32.HI R24, RZ, R25.reuse, R24 ;  /* 0x00000019ff187219 */ /* 0x080fe40000011618 */
[--C-:B------:R-:W-:Y:S01]  /*4610*/  LOP3.LUT P1, RZ, R20, R25, R5.reuse, 0xf8, !PT ;  /* 0x0000001914ff7212 */ /* 0x100fe2000782f805 */
[----:B------:R-:W-:Y:S01]  /*4620*/  VIADD R20, R21, 0xffffff04 ;  /* 0xffffff0415147836 */ /* 0x000fe20000000000 */
[C---:B------:R-:W-:Y:S02]  /*4630*/  LOP3.LUT P0, RZ, R24.reuse, 0x1, RZ, 0xc0, !PT ;  /* 0x0000000118ff7812 */ /* 0x040fe4000780c0ff */
[----:B------:R-:W-:Y:S02]  /*4640*/  LOP3.LUT P2, RZ, R24, 0x2, RZ, 0xc0, !PT ;  /* 0x0000000218ff7812 */ /* 0x000fe4000784c0ff */
[----:B------:R-:W-:Y:S02]  /*4650*/  SHF.R.U32.HI R5, RZ, R20, R5 ;  /* 0x00000014ff057219 */ /* 0x000fe40000011605 */
[----:B------:R-:W-:-:S02]  /*4660*/  PLOP3.LUT P0, PT, P0, P1, P2, 0xe0, 0x0 ;  /* 0x000000000000781c */ /* 0x000fc40000703c20 */
[----:B------:R-:W-:Y:S02]  /*4670*/  LOP3.LUT P1, RZ, R0, 0x7fffff, RZ, 0xc0, !PT ;  /* 0x007fffff00ff7812 */ /* 0x000fe4000782c0ff */
[----:B------:R-:W-:-:S05]  /*4680*/  SEL R3, RZ, 0x1, !P0 ;  /* 0x00000001ff037807 */ /* 0x000fca0004000000 */
[----:B------:R-:W-:-:S05]  /*4690*/  IMAD.MOV R3, RZ, RZ, -R3 ;  /* 0x000000ffff037224 */ /* 0x000fca00078e0a03 */
[----:B------:R-:W-:-:S13]  /*46a0*/  ISETP.GE.AND P0, PT, R3, RZ, PT ;  /* 0x000000ff0300720c */ /* 0x000fda0003f06270 */
[----:B------:R-:W-:-:S04]  /*46b0*/  @!P0 VIADD R5, R5, 0x1 ;  /* 0x0000000105058836 */ /* 0x000fc80000000000 */
[----:B------:R-:W-:-:S05]  /*46c0*/  @!P1 IMAD.SHL.U32 R5, R5, 0x2, RZ ;  /* 0x0000000205059824 */ /* 0x000fca00078e00ff */
[----:B------:R-:W-:Y:S01]  /*46d0*/  LOP3.LUT R5, R5, 0x80000000, R0, 0xf8, !PT ;  /* 0x8000000005057812 */ /* 0x000fe200078ef800 */
[----:B------:R-:W-:Y:S06]  /*46e0*/  BRA `(.L_x_42) ;  /* 0x0000000000047947 */ /* 0x000fec0003800000 */
.L_x_43:
[----:B------:R0:W1:Y:S02]  /*46f0*/  MUFU.RCP R5, R0 ;  /* 0x0000000000057308 */ /* 0x0000640000001000 */
.L_x_42:
[----:B------:R-:W-:Y:S05]  /*4700*/  BSYNC.RECONVERGENT B2 ;  /* 0x0000000000027941 */ /* 0x000fea0003800200 */
.L_x_40:
[----:B------:R-:W-:-:S04]  /*4710*/  HFMA2 R19, -RZ, RZ, 0, 0 ;  /* 0x00000000ff137431 */ /* 0x000fc800000001ff */
[----:B01----:R-:W-:Y:S05]  /*4720*/  RET.REL.NODEC R18 `(finalize_batch_metrics) ;  /* 0xffffffb812347950 */ /* 0x003fea0003c3ffff */
        .weak           $__internal_1_$__cuda_sm20_sqrt_rn_f32_slowpath
        .type           $__internal_1_$__cuda_sm20_sqrt_rn_f32_slowpath,@function
        .size           $__internal_1_$__cuda_sm20_sqrt_rn_f32_slowpath,($__internal_2_$__cuda_sm3x_div_rn_noftz_f32_slowpath - $__internal_1_$__cuda_sm20_sqrt_rn_f32_slowpath)
$__internal_1_$__cuda_sm20_sqrt_rn_f32_slowpath:
[----:B------:R-:W-:-:S13]  /*4730*/  LOP3.LUT P0, RZ, R5, 0x7fffffff, RZ, 0xc0, !PT ;  /* 0x7fffffff05ff7812 */ /* 0x000fda000780c0ff */
[----:B------:R-:W-:Y:S05]  /*4740*/  @!P0 BRA `(.L_x_44) ;  /* 0x0000000000448947 */ /* 0x000fea0003800000 */
[----:B------:R-:W-:Y:S01]  /*4750*/  FSETP.GEU.FTZ.AND P0, PT, R5, RZ, PT ;  /* 0x000000ff0500720b */ /* 0x000fe20003f1e000 */
[----:B------:R-:W-:-:S12]  /*4760*/  IMAD.MOV.U32 R3, RZ, RZ, R5 ;  /* 0x000000ffff037224 */ /* 0x000fd800078e0005 */
[----:B------:R-:W-:Y:S01]  /*4770*/  @!P0 IMAD.MOV.U32 R5, RZ, RZ, 0x7fffffff ;  /* 0x7fffffffff058424 */ /* 0x000fe200078e00ff */
[----:B------:R-:W-:Y:S06]  /*4780*/  @!P0 BRA `(.L_x_44) ;  /* 0x0000000000348947 */ /* 0x000fec0003800000 */
[----:B------:R-:W-:-:S13]  /*4790*/  FSETP.GTU.FTZ.AND P0, PT, |R3|, +INF , PT ;  /* 0x7f8000000300780b */ /* 0x000fda0003f1c200 */
[----:B------:R-:W-:Y:S01]  /*47a0*/  @P0 FADD.FTZ R5, R3, 1 ;  /* 0x3f80000003050421 */ /* 0x000fe20000010000 */
[----:B------:R-:W-:Y:S06]  /*47b0*/  @P0 BRA `(.L_x_44) ;  /* 0x0000000000280947 */ /* 0x000fec0003800000 */
[----:B------:R-:W-:-:S13]  /*47c0*/  FSETP.NEU.FTZ.AND P0, PT, |R3|, +INF , PT ;  /* 0x7f8000000300780b */ /* 0x000fda0003f1d200 */
[----:B------:R-:W-:-:S04]  /*47d0*/  @P0 FFMA R13, R3, 1.84467440737095516160e+19, RZ ;  /* 0x5f800000030d0823 */ /* 0x000fc800000000ff */
[----:B------:R-:W0:Y:S02]  /*47e0*/  @P0 MUFU.RSQ R14, R13 ;  /* 0x0000000d000e0308 */ /* 0x000e240000001400 */
[----:B0-----:R-:W-:Y:S01]  /*47f0*/  @P0 FMUL.FTZ R16, R13, R14 ;  /* 0x0000000e0d100220 */ /* 0x001fe20000410000 */
[----:B------:R-:W-:-:S03]  /*4800*/  @P0 FMUL.FTZ R14, R14, 0.5 ;  /* 0x3f0000000e0e0820 */ /* 0x000fc60000410000 */
[----:B------:R-:W-:-:S04]  /*4810*/  @P0 FADD.FTZ R5, -R16, -RZ ;  /* 0x800000ff10050221 */ /* 0x000fc80000010100 */
[----:B------:R-:W-:Y:S01]  /*4820*/  @P0 FFMA R15, R16, R5, R13 ;  /* 0x00000005100f0223 */ /* 0x000fe2000000000d */
[----:B------:R-:W-:-:S03]  /*4830*/  @!P0 IMAD.MOV.U32 R5, RZ, RZ, R3 ;  /* 0x000000ffff058224 */ /* 0x000fc600078e0003 */
[----:B------:R-:W-:-:S04]  /*4840*/  @P0 FFMA R14, R15, R14, R16 ;  /* 0x0000000e0f0e0223 */ /* 0x000fc80000000010 */
[----:B------:R-:W-:-:S07]  /*4850*/  @P0 FMUL.FTZ R5, R14, 2.3283064365386962891e-10 ;  /* 0x2f8000000e050820 */ /* 0x000fce0000410000 */
.L_x_44:
[----:B------:R-:W-:Y:S01]  /*4860*/  IMAD.MOV.U32 R14, RZ, RZ, R17 ;  /* 0x000000ffff0e7224 */ /* 0x000fe200078e0011 */
[----:B------:R-:W-:-:S04]  /*4870*/  MOV R15, 0x0 ;  /* 0x00000000000f7802 */ /* 0x000fc80000000f00 */
[----:B------:R-:W-:Y:S05]  /*4880*/  RET.REL.NODEC R14 `(finalize_batch_metrics) ;  /* 0xffffffb40edc7950 */ /* 0x000fea0003c3ffff */
        .weak           $__internal_2_$__cuda_sm3x_div_rn_noftz_f32_slowpath
        .type           $__internal_2_$__cuda_sm3x_div_rn_noftz_f32_slowpath,@function
        .size           $__internal_2_$__cuda_sm3x_div_rn_noftz_f32_slowpath,(.L_x_1212 - $__internal_2_$__cuda_sm3x_div_rn_noftz_f32_slowpath)
$__internal_2_$__cuda_sm3x_div_rn_noftz_f32_slowpath:
[----:B------:R-:W-:Y:S01]  /*4890*/  SHF.R.U32.HI R21, RZ, 0x17, R29 ;  /* 0x00000017ff157819 */ /* 0x000fe2000001161d */
[----:B------:R-:W-:Y:S01]  /*48a0*/  BSSY.RECONVERGENT B0, `(.L_x_45) ;  /* 0x0000063000007945 */ /* 0x000fe20003800200 */
[----:B------:R-:W-:Y:S02]  /*48b0*/  SHF.R.U32.HI R20, RZ, 0x17, R0 ;  /* 0x00000017ff147819 */ /* 0x000fe40000011600 */
[----:B------:R-:W-:Y:S02]  /*48c0*/  LOP3.LUT R21, R21, 0xff, RZ, 0xc0, !PT ;  /* 0x000000ff15157812 */ /* 0x000fe400078ec0ff */
[----:B------:R-:W-:-:S03]  /*48d0*/  LOP3.LUT R20, R20, 0xff, RZ, 0xc0, !PT ;  /* 0x000000ff14147812 */ /* 0x000fc600078ec0ff */
[----:B------:R-:W-:Y:S02]  /*48e0*/  VIADD R19, R21, 0xffffffff ;  /* 0xffffffff15137836 */ /* 0x000fe40000000000 */
[----:B------:R-:W-:-:S03]  /*48f0*/  VIADD R28, R20, 0xffffffff ;  /* 0xffffffff141c7836 */ /* 0x000fc60000000000 */
[----:B------:R-:W-:-:S04]  /*4900*/  ISETP.GT.U32.AND P0, PT, R19, 0xfd, PT ;  /* 0x000000fd1300780c */ /* 0x000fc80003f04070 */
[----:B------:R-:W-:-:S13]  /*4910*/  ISETP.GT.U32.OR P0, PT, R28, 0xfd, P0 ;  /* 0x000000fd1c00780c */ /* 0x000fda0000704470 */
[----:B------:R-:W-:Y:S01]  /*4920*/  @!P0 IMAD.MOV.U32 R26, RZ, RZ, RZ ;  /* 0x000000ffff1a8224 */ /* 0x000fe200078e00ff */
[----:B------:R-:W-:Y:S06]  /*4930*/  @!P0 BRA `(.L_x_46) ;  /* 0x00000000005c8947 */ /* 0x000fec0003800000 */
[----:B------:R-:W-:Y:S02]  /*4940*/  FSETP.GTU.FTZ.AND P0, PT, |R0|, +INF , PT ;  /* 0x7f8000000000780b */ /* 0x000fe40003f1c200 */
[----:B------:R-:W-:-:S04]  /*4950*/  FSETP.GTU.FTZ.AND P1, PT, |R29|, +INF , PT ;  /* 0x7f8000001d00780b */ /* 0x000fc80003f3c200 */
[----:B------:R-:W-:-:S13]  /*4960*/  PLOP3.LUT P0, PT, P0, P1, PT, 0xf8, 0x8f ;  /* 0x00000000008f781c */ /* 0x000fda0000703f70 */
[----:B------:R-:W-:Y:S05]  /*4970*/  @P0 BRA `(.L_x_47) ;  /* 0x0000000400500947 */ /* 0x000fea0003800000 */
[----:B------:R-:W-:-:S13]  /*4980*/  LOP3.LUT P0, RZ, R29, 0x7fffffff, R0, 0xc8, !PT ;  /* 0x7fffffff1dff7812 */ /* 0x000fda000780c800 */
[----:B------:R-:W-:Y:S05]  /*4990*/  @!P0 BRA `(.L_x_48) ;  /* 0x0000000400408947 */ /* 0x000fea0003800000 */
[C---:B------:R-:W-:Y:S02]  /*49a0*/  FSETP.NEU.FTZ.AND P1, PT, |R0|.reuse, +INF , PT ;  /* 0x7f8000000000780b */ /* 0x040fe40003f3d200 */
[----:B------:R-:W-:Y:S02]  /*49b0*/  FSETP.NEU.FTZ.AND P2, PT, |R29|, +INF , PT ;  /* 0x7f8000001d00780b */ /* 0x000fe40003f5d200 */
[----:B------:R-:W-:-:S11]  /*49c0*/  FSETP.NEU.FTZ.AND P0, PT, |R0|, +INF , PT ;  /* 0x7f8000000000780b */ /* 0x000fd60003f1d200 */
[----:B------:R-:W-:Y:S05]  /*49d0*/  @!P2 BRA !P1, `(.L_x_48) ;  /* 0x000000040030a947 */ /* 0x000fea0004800000 */
[----:B------:R-:W-:-:S04]  /*49e0*/  LOP3.LUT P1, RZ, R0, 0x7fffffff, RZ, 0xc0, !PT ;  /* 0x7fffffff00ff7812 */ /* 0x000fc8000782c0ff */
[----:B------:R-:W-:-:S13]  /*49f0*/  PLOP3.LUT P1, PT, P2, P1, PT, 0x2f, 0xf2 ;  /* 0x0000000000f2781c */ /* 0x000fda0001722577 */
[----:B------:R-:W-:Y:S05]  /*4a00*/  @P1 BRA `(.L_x_49) ;  /* 0x00000004001c1947 */ /* 0x000fea0003800000 */
[----:B------:R-:W-:-:S04]  /*4a10*/  LOP3.LUT P1, RZ, R29, 0x7fffffff, RZ, 0xc0, !PT ;  /* 0x7fffffff1dff7812 */ /* 0x000fc8000782c0ff */
[----:B------:R-:W-:-:S13]  /*4a20*/  PLOP3.LUT P0, PT, P0, P1, PT, 0x2f, 0xf2 ;  /* 0x0000000000f2781c */ /* 0x000fda0000702577 */
[----:B------:R-:W-:Y:S05]  /*4a30*/  @P0 BRA `(.L_x_50) ;  /* 0x0000000400040947 */ /* 0x000fea0003800000 */
[----:B------:R-:W-:Y:S02]  /*4a40*/  ISETP.GE.AND P0, PT, R28, RZ, PT ;  /* 0x000000ff1c00720c */ /* 0x000fe40003f06270 */
[----:B------:R-:W-:-:S11]  /*4a50*/  ISETP.GE.AND P1, PT, R19, RZ, PT ;  /* 0x000000ff1300720c */ /* 0x000fd60003f26270 */
[----:B------:R-:W-:Y:S01]  /*4a60*/  @P0 IMAD.MOV.U32 R26, RZ, RZ, RZ ;  /* 0x000000ffff1a0224 */ /* 0x000fe200078e00ff */
[----:B------:R-:W-:Y:S01]  /*4a70*/  @!P0 MOV R26, 0xffffffc0 ;  /* 0xffffffc0001a8802 */ /* 0x000fe20000000f00 */
[----:B------:R-:W-:Y:S01]  /*4a80*/  @!P0 FFMA R0, R0, 1.84467440737095516160e+19, RZ ;  /* 0x5f80000000008823 */ /* 0x000fe200000000ff */
[----:B------:R-:W-:-:S03]  /*4a90*/  @!P1 FFMA R29, R29, 1.84467440737095516160e+19, RZ ;  /* 0x5f8000001d1d9823 */ /* 0x000fc600000000ff */
[----:B------:R-:W-:-:S07]  /*4aa0*/  @!P1 VIADD R26, R26, 0x40 ;  /* 0x000000401a1a9836 */ /* 0x000fce0000000000 */
.L_x_46:
[----:B------:R-:W-:Y:S01]  /*4ab0*/  LEA R19, R21, 0xc0800000, 0x17 ;  /* 0xc080000015137811 */ /* 0x000fe200078eb8ff */
[----:B------:R-:W-:Y:S01]  /*4ac0*/  VIADD R20, R20, 0xffffff81 ;  /* 0xffffff8114147836 */ /* 0x000fe20000000000 */
[----:B------:R-:W-:Y:S03]  /*4ad0*/  BSSY.RECONVERGENT B1, `(.L_x_51) ;  /* 0x0000035000017945 */ /* 0x000fe60003800200 */
[----:B------:R-:W-:Y:S01]  /*4ae0*/  IMAD.IADD R19, R29, 0x1, -R19 ;  /* 0x000000011d137824 */ /* 0x000fe200078e0a13 */
[C---:B------:R-:W-:Y:S01]  /*4af0*/  IADD3 R21, PT, PT, R20.reuse, 0x7f, -R21 ;  /* 0x0000007f14157810 */ /* 0x040fe20007ffe815 */
[----:B------:R-:W-:Y:S02]  /*4b00*/  IMAD R0, R20, -0x800000, R0 ;  /* 0xff80000014007824 */ /* 0x000fe400078e0200 */
[----:B------:R0:W1:Y:S02]  /*4b10*/  MUFU.RCP R28, R19 ;  /* 0x00000013001c7308 */ /* 0x0000640000001000 */
[----:B------:R-:W-:-:S02]  /*4b20*/  IMAD.IADD R26, R21, 0x1, R26 ;  /* 0x00000001151a7824 */ /* 0x000fc400078e021a */
[----:B0-----:R-:W-:-:S04]  /*4b30*/  FADD.FTZ R19, -R19, -RZ ;  /* 0x800000ff13137221 */ /* 0x001fc80000010100 */
[----:B-1----:R-:W-:-:S04]  /*4b40*/  FFMA R29, R28, R19, 1 ;  /* 0x3f8000001c1d7423 */ /* 0x002fc80000000013 */
[----:B------:R-:W-:-:S04]  /*4b50*/  FFMA R28, R28, R29, R28 ;  /* 0x0000001d1c1c7223 */ /* 0x000fc8000000001c */
[----:B------:R-:W-:-:S04]  /*4b60*/  FFMA R29, R0, R28, RZ ;  /* 0x0000001c001d7223 */ /* 0x000fc800000000ff */
[----:B------:R-:W-:-:S04]  /*4b70*/  FFMA R30, R19, R29, R0 ;  /* 0x0000001d131e7223 */ /* 0x000fc80000000000 */
[----:B------:R-:W-:-:S04]  /*4b80*/  FFMA R30, R28, R30, R29 ;  /* 0x0000001e1c1e7223 */ /* 0x000fc8000000001d */
[----:B------:R-:W-:-:S04]  /*4b90*/  FFMA R0, R19, R30, R0 ;  /* 0x0000001e13007223 */ /* 0x000fc80000000000 */
[----:B------:R-:W-:-:S05]  /*4ba0*/  FFMA R19, R28, R0, R30 ;  /* 0x000000001c137223 */ /* 0x000fca000000001e */
[----:B------:R-:W-:-:S04]  /*4bb0*/  SHF.R.U32.HI R20, RZ, 0x17, R19 ;  /* 0x00000017ff147819 */ /* 0x000fc80000011613 */
[----:B------:R-:W-:-:S04]  /*4bc0*/  LOP3.LUT R20, R20, 0xff, RZ, 0xc0, !PT ;  /* 0x000000ff14147812 */ /* 0x000fc800078ec0ff */
[----:B------:R-:W-:-:S05]  /*4bd0*/  IADD3 R20, PT, PT, R20, R26, RZ ;  /* 0x0000001a14147210 */ /* 0x000fca0007ffe0ff */
[----:B------:R-:W-:-:S05]  /*4be0*/  VIADD R21, R20, 0xffffffff ;  /* 0xffffffff14157836 */ /* 0x000fca0000000000 */
[----:B------:R-:W-:-:S13]  /*4bf0*/  ISETP.GE.U32.AND P0, PT, R21, 0xfe, PT ;  /* 0x000000fe1500780c */ /* 0x000fda0003f06070 */
[----:B------:R-:W-:Y:S05]  /*4c00*/  @!P0 BRA `(.L_x_52) ;  /* 0x0000000000808947 */ /* 0x000fea0003800000 */
[----:B------:R-:W-:-:S13]  /*4c10*/  ISETP.GT.AND P0, PT, R20, 0xfe, PT ;  /* 0x000000fe1400780c */ /* 0x000fda0003f04270 */
[----:B------:R-:W-:Y:S05]  /*4c20*/  @P0 BRA `(.L_x_53) ;  /* 0x00000000006c0947 */ /* 0x000fea0003800000 */
[----:B------:R-:W-:-:S13]  /*4c30*/  ISETP.GE.AND P0, PT, R20, 0x1, PT ;  /* 0x000000011400780c */ /* 0x000fda0003f06270 */
[----:B------:R-:W-:Y:S05]  /*4c40*/  @P0 BRA `(.L_x_54) ;  /* 0x0000000000740947 */ /* 0x000fea0003800000 */
[----:B------:R-:W-:Y:S02]  /*4c50*/  ISETP.GE.AND P0, PT, R20, -0x18, PT ;  /* 0xffffffe81400780c */ /* 0x000fe40003f06270 */
[----:B------:R-:W-:-:S11]  /*4c60*/  LOP3.LUT R19, R19, 0x80000000, RZ, 0xc0, !PT ;  /* 0x8000000013137812 */ /* 0x000fd600078ec0ff */
[----:B------:R-:W-:Y:S05]  /*4c70*/  @!P0 BRA `(.L_x_54) ;  /* 0x0000000000688947 */ /* 0x000fea0003800000 */
[CCC-:B------:R-:W-:Y:S01]  /*4c80*/  FFMA.RZ R21, R28.reuse, R0.reuse, R30.reuse ;  /* 0x000000001c157223 */ /* 0x1c0fe2000000c01e */
[CCC-:B------:R-:W-:Y:S01]  /*4c90*/  FFMA.RP R26, R28.reuse, R0.reuse, R30.reuse ;  /* 0x000000001c1a7223 */ /* 0x1c0fe2000000801e */
[----:B------:R-:W-:Y:S01]  /*4ca0*/  FFMA.RM R28, R28, R0, R30 ;  /* 0x000000001c1c7223 */ /* 0x000fe2000000401e */
[C---:B------:R-:W-:Y:S01]  /*4cb0*/  VIADD R0, R20.reuse, 0x20 ;  /* 0x0000002014007836 */ /* 0x040fe20000000000 */
[C---:B------:R-:W-:Y:S02]  /*4cc0*/  ISETP.NE.AND P2, PT, R20.reuse, RZ, PT ;  /* 0x000000ff1400720c */ /* 0x040fe40003f45270 */
[----:B------:R-:W-:Y:S02]  /*4cd0*/  LOP3.LUT R21, R21, 0x7fffff, RZ, 0xc0, !PT ;  /* 0x007fffff15157812 */ /* 0x000fe400078ec0ff */
[----:B------:R-:W-:Y:S01]  /*4ce0*/  ISETP.NE.AND P1, PT, R20, RZ, PT ;  /* 0x000000ff1400720c */ /* 0x000fe20003f25270 */
[----:B------:R-:W-:Y:S01]  /*4cf0*/  IMAD.MOV R20, RZ, RZ, -R20 ;  /* 0x000000ffff147224 */ /* 0x000fe200078e0a14 */
[----:B------:R-:W-:-:S02]  /*4d00*/  LOP3.LUT R21, R21, 0x800000, RZ, 0xfc, !PT ;  /* 0x0080000015157812 */ /* 0x000fc400078efcff */
[----:B------:R-:W-:Y:S02]  /*4d10*/  FSETP.NEU.FTZ.AND P0, PT, R26, R28, PT ;  /* 0x0000001c1a00720b */ /* 0x000fe40003f1d000 */
[----:B------:R-:W-:Y:S02]  /*4d20*/  SHF.L.U32 R0, R21, R0, RZ ;  /* 0x0000000015007219 */ /* 0x000fe400000006ff */
[----:B------:R-:W-:Y:S02]  /*4d30*/  SEL R20, R20, RZ, P2 ;  /* 0x000000ff14147207 */ /* 0x000fe40001000000 */
[----:B------:R-:W-:Y:S02]  /*4d40*/  ISETP.NE.AND P1, PT, R0, RZ, P1 ;  /* 0x000000ff0000720c */ /* 0x000fe40000f25270 */
[----:B------:R-:W-:Y:S02]  /*4d50*/  SHF.R.U32.HI R21, RZ, R20, R21 ;  /* 0x00000014ff157219 */ /* 0x000fe40000011615 */
[----:B------:R-:W-:-:S02]  /*4d60*/  PLOP3.LUT P0, PT, P0, P1, PT, 0xf8, 0x8f ;  /* 0x00000000008f781c */ /* 0x000fc40000703f70 */
[----:B------:R-:W-:Y:S02]  /*4d70*/  SHF.R.U32.HI R20, RZ, 0x1, R21 ;  /* 0x00000001ff147819 */ /* 0x000fe40000011615 */
[----:B------:R-:W-:-:S04]  /*4d80*/  SEL R0, RZ, 0x1, !P0 ;  /* 0x00000001ff007807 */ /* 0x000fc80004000000 */
[----:B------:R-:W-:-:S04]  /*4d90*/  LOP3.LUT R0, R0, 0x1, R20, 0xf8, !PT ;  /* 0x0000000100007812 */ /* 0x000fc800078ef814 */
[----:B------:R-:W-:-:S05]  /*4da0*/  LOP3.LUT R0, R0, R21, RZ, 0xc0, !PT ;  /* 0x0000001500007212 */ /* 0x000fca00078ec0ff */
[----:B------:R-:W-:-:S05]  /*4db0*/  IMAD.IADD R0, R20, 0x1, R0 ;  /* 0x0000000114007824 */ /* 0x000fca00078e0200 */
[----:B------:R-:W-:Y:S01]  /*4dc0*/  LOP3.LUT R19, R0, R19, RZ, 0xfc, !PT ;  /* 0x0000001300137212 */ /* 0x000fe200078efcff */
[----:B------:R-:W-:Y:S06]  /*4dd0*/  BRA `(.L_x_54) ;  /* 0x0000000000107947 */ /* 0x000fec0003800000 */
.L_x_53:
[----:B------:R-:W-:-:S04]  /*4de0*/  LOP3.LUT R19, R19, 0x80000000, RZ, 0xc0, !PT ;  /* 0x8000000013137812 */ /* 0x000fc800078ec0ff */
[----:B------:R-:W-:Y:S01]  /*4df0*/  LOP3.LUT R19, R19, 0x7f800000, RZ, 0xfc, !PT ;  /* 0x7f80000013137812 */ /* 0x000fe200078efcff */
[----:B------:R-:W-:Y:S06]  /*4e00*/  BRA `(.L_x_54) ;  /* 0x0000000000047947 */ /* 0x000fec0003800000 */
.L_x_52:
[----:B------:R-:W-:-:S07]  /*4e10*/  LEA R19, R26, R19, 0x17 ;  /* 0x000000131a137211 */ /* 0x000fce00078eb8ff */
.L_x_54:
[----:B------:R-:W-:Y:S05]  /*4e20*/  BSYNC.RECONVERGENT B1 ;  /* 0x0000000000017941 */ /* 0x000fea0003800200 */
.L_x_51:
[----:B------:R-:W-:Y:S01]  /*4e30*/  IMAD.MOV.U32 R0, RZ, RZ, R19 ;  /* 0x000000ffff007224 */ /* 0x000fe200078e0013 */
[----:B------:R-:W-:Y:S06]  /*4e40*/  BRA `(.L_x_55) ;  /* 0x0000000000207947 */ /* 0x000fec0003800000 */
.L_x_50:
[----:B------:R-:W-:-:S04]  /*4e50*/  LOP3.LUT R0, R29, 0x80000000, R0, 0x48, !PT ;  /* 0x800000001d007812 */ /* 0x000fc800078e4800 */
[----:B------:R-:W-:Y:S01]  /*4e60*/  LOP3.LUT R0, R0, 0x7f800000, RZ, 0xfc, !PT ;  /* 0x7f80000000007812 */ /* 0x000fe200078efcff */
[----:B------:R-:W-:Y:S06]  /*4e70*/  BRA `(.L_x_55) ;  /* 0x0000000000147947 */ /* 0x000fec0003800000 */
.L_x_49:
[----:B------:R-:W-:Y:S01]  /*4e80*/  LOP3.LUT R0, R29, 0x80000000, R0, 0x48, !PT ;  /* 0x800000001d007812 */ /* 0x000fe200078e4800 */
[----:B------:R-:W-:Y:S06]  /*4e90*/  BRA `(.L_x_55) ;  /* 0x00000000000c7947 */ /* 0x000fec0003800000 */
.L_x_48:
[----:B------:R-:W0:Y:S01]  /*4ea0*/  MUFU.RSQ R0, -QNAN ;  /* 0xffc0000000007908 */ /* 0x000e220000001400 */
[----:B------:R-:W-:Y:S05]  /*4eb0*/  BRA `(.L_x_55) ;  /* 0x0000000000047947 */ /* 0x000fea0003800000 */
.L_x_47:
[----:B------:R-:W-:-:S07]  /*4ec0*/  FADD.FTZ R0, R0, R29 ;  /* 0x0000001d00007221 */ /* 0x000fce0000010000 */
.L_x_55:
[----:B------:R-:W-:Y:S05]  /*4ed0*/  BSYNC.RECONVERGENT B0 ;  /* 0x0000000000007941 */ /* 0x000fea0003800200 */
.L_x_45:
[----:B------:R-:W-:Y:S02]  /*4ee0*/  IMAD.MOV.U32 R20, RZ, RZ, R3 ;  /* 0x000000ffff147224 */ /* 0x000fe400078e0003 */
[----:B------:R-:W-:-:S04]  /*4ef0*/  IMAD.MOV.U32 R21, RZ, RZ, 0x0 ;  /* 0x00000000ff157424 */ /* 0x000fc800078e00ff */
[----:B0-----:R-:W-:Y:S05]  /*4f00*/  RET.REL.NODEC R20 `(finalize_batch_metrics) ;  /* 0xffffffb0143c7950 */ /* 0x001fea0003c3ffff */
.L_x_56:
[----:B------:R-:W-:-:S00]  /*4f10*/  BRA `(.L_x_56) ;  /* 0xfffffffc00fc7947 */ /* 0x000fc0000383ffff */
[----:B------:R-:W-:-:S00]  /*4f20*/  NOP ;  /* 0x0000000000007918 */ /* 0x000fc00000000000 */
        /* <DEDUP_REMOVED lines=13> */
.L_x_1212:


//--------------------- .text.mega_fused_pocket_detection_batch_with_metrics --------------------------
	.section	.text.mega_fused_pocket_detection_batch_with_metrics,"ax",@progbits
	.align	128
        .global         mega_fused_pocket_detection_batch_with_metrics
        .type           mega_fused_pocket_detection_batch_with_metrics,@function
        .size           mega_fused_pocket_detection_batch_with_metrics,(.L_x_1215 - mega_fused_pocket_detection_batch_with_metrics)
        .other          mega_fused_pocket_detection_batch_with_metrics,@"STO_CUDA_ENTRY STV_DEFAULT"
mega_fused_pocket_detection_batch_with_metrics:
.text.mega_fused_pocket_detection_batch_with_metrics:
[----:B------:R-:W-:Y:S08]  /*0000*/  LDC R1, c[0x0][0x37c] ;  /* 0x0000df00ff017b82 */ /* 0x000ff00000000800 */
[----:B------:R-:W0:Y:S08]  /*0010*/  S2UR UR4, SR_CTAID.X ;  /* 0x00000000000479c3 */ /* 0x000e300000002500 */
[----:B------:R-:W0:Y:S02]  /*0020*/  LDC R0, c[0x0][0x3c4] ;  /* 0x0000f100ff007b82 */ /* 0x000e240000000800 */
[----:B0-----:R-:W-:-:S13]  /*0030*/  ISETP.LE.U32.AND P0, PT, R0, UR4, PT ;  /* 0x0000000400007c0c */ /* 0x001fda000bf03070 */
[----:B------:R-:W-:Y:S05]  /*0040*/  @P0 EXIT ;  /* 0x000000000000094d */ /* 0x000fea0003800000 */
[----:B------:R-:W0:Y:S01]  /*0050*/  LDCU UR5, c[0x0][0x3c0] ;  /* 0x00007800ff0577ac */ /* 0x000e220008000800 */
[----:B------:R-:W-:Y:S01]  /*0060*/  IMAD.MOV.U32 R0, RZ, RZ, -0x1 ;  /* 0xffffffffff007424 */ /* 0x000fe200078e00ff */
[----:B------:R-:W1:Y:S01]  /*0070*/  LDCU.64 UR6, c[0x0][0x358] ;  /* 0x00006b00ff0677ac */ /* 0x000e620008000a00 */
[----:B0-----:R-:W-:-:S09]  /*0080*/  UISETP.GE.AND UP0, UPT, UR5, 0x1, UPT ;  /* 0x000000010500788c */ /* 0x001fd2000bf06270 */
[----:B-1----:R-:W-:Y:S05]  /*0090*/  BRA.U !UP0, `(.L_x_57) ;  /* 0x0000000108347547 */ /* 0x002fea000b800000 */
[----:B------:R-:W0:Y:S01]  /*00a0*/  LDC R0, c[0x0][0x3c0] ;  /* 0x0000f000ff007b82 */ /* 0x000e220000000800 */
[----:B------:R-:W-:-:S07]  /*00b0*/  IMAD.MOV.U32 R7, RZ, RZ, RZ ;  /* 0x000000ffff077224 */ /* 0x000fce00078e00ff */
[----:B------:R-:W1:Y:S02]  /*00c0*/  LDC.64 R4, c[0x0][0x3b8] ;  /* 0x0000ee00ff047b82 */ /* 0x000e640000000a00 */
.L_x_58:
[----:B0-----:R-:W-:-:S05]  /*00d0*/  IMAD.IADD R2, R7, 0x1, R0 ;  /* 0x0000000107027824 */ /* 0x001fca00078e0200 */
[----:B------:R-:W-:-:S05]  /*00e0*/  SHF.R.U32.HI R9, RZ, 0x1, R2 ;  /* 0x00000001ff097819 */ /* 0x000fca0000011602 */
[----:B-1----:R-:W-:-:S06]  /*00f0*/  IMAD.WIDE.U32 R2, R9, 0x4, R4 ;  /* 0x0000000409027825 */ /* 0x002fcc00078e0004 */
[----:B------:R-:W2:Y:S02]  /*0100*/  LDG.E.CONSTANT R2, desc[UR6][R2.64] ;  /* 0x0000000602027981 */ /* 0x000ea4000c1e9900 */
[----:B--2---:R-:W-:-:S04]  /*0110*/  ISETP.GT.AND P0, PT, R2, UR4, PT ;  /* 0x0000000402007c0c */ /* 0x004fc8000bf04270 */
[----:B------:R-:W-:-:S09]  /*0120*/  SEL R0, R9, R0, P0 ;  /* 0x0000000009007207 */ /* 0x000fd20000000000 */
[----:B------:R-:W-:-:S04]  /*0130*/  @!P0 IADD3 R7, PT, PT, R9, 0x1, RZ ;  /* 0x0000000109078810 */ /* 0x000fc80007ffe0ff */
[----:B------:R-:W-:-:S13]  /*0140*/  ISETP.GE.AND P0, PT, R7, R0, PT ;  /* 0x000000000700720c */ /* 0x000fda0003f06270 */
[----:B------:R-:W-:Y:S05]  /*0150*/  @!P0 BRA `(.L_x_58) ;  /* 0xfffffffc00dc8947 */ /* 0x000fea000383ffff */
[----:B------:R-:W-:-:S07]  /*0160*/  VIADD R0, R7, 0xffffffff ;  /* 0xffffffff07007836 */ /* 0x000fce0000000000 */
.L_x_57:
[----:B------:R-:W0:Y:S01]  /*0170*/  S2R R2, SR_TID.X ;  /* 0x0000000000027919 */ /* 0x000e220000002100 */
[----:B------:R-:W1:Y:S08]  /*0180*/  LDC.64 R8, c[0x0][0x3b8] ;  /* 0x0000ee00ff087b82 */ /* 0x000e700000000a00 */
[----:B------:R-:W2:Y:S01]  /*0190*/  LDC.64 R6, c[0x0][0x3b0] ;  /* 0x0000ec00ff067b82 */ /* 0x000ea20000000a00 */
[----:B0-----:R-:W-:-:S13]  /*01a0*/  ISETP.NE.AND P0, PT, R2, RZ, PT ;  /* 0x000000ff0200720c */ /* 0x001fda0003f05270 */
[----:B-1----:R-:W-:-:S04]  /*01b0*/  @!P0 IMAD.WIDE R8, R0, 0x4, R8 ;  /* 0x0000000400088825 */ /* 0x002fc800078e0208 */
[----:B--2---:R-:W-:Y:S02]  /*01c0*/  @!P0 IMAD.WIDE R6, R0, 0x10, R6 ;  /* 0x0000001000068825 */ /* 0x004fe400078e0206 */
[----:B------:R-:W2:Y:S04]  /*01d0*/  @!P0 LDG.E.CONSTANT R8, desc[UR6][R8.64] ;  /* 0x0000000608088981 */ /* 0x000ea8000c1e9900 */
[----:B------:R-:W3:Y:S04]  /*01e0*/  @!P0 LDG.E.CONSTANT R10, desc[UR6][R6.64+0x4] ;  /* 0x00000406060a8981 */ /* 0x000ee8000c1e9900 */
[----:B------:R0:W3:Y:S01]  /*01f0*/  @!P0 LDG.E.CONSTANT R11, desc[UR6][R6.64+0x8] ;  /* 0x00000806060b8981 */ /* 0x0000e2000c1e9900 */
[----:B------:R-:W-:Y:S01]  /*0200*/  MOV R5, 0x400 ;  /* 0x0000040000057802 */ /* 0x000fe20000000f00 */
[----:B------:R-:W-:Y:S01]  /*0210*/  BSSY.RECONVERGENT B0, `(.L_x_59) ;  /* 0x000002d000007945 */ /* 0x000fe20003800200 */
[----:B------:R-:W1:Y:S01]  /*0220*/  S2R R4, SR_CgaCtaId ;  /* 0x0000000000047919 */ /* 0x000e620000008800 */
[----:B0-----:R-:W-:-:S02]  /*0230*/  SHF.R.U32.HI R6, RZ, 0x5, R2 ;  /* 0x00000005ff067819 */ /* 0x001fc40000011602 */
[----:B-1----:R-:W-:-:S05]  /*0240*/  LEA R5, R4, R5, 0x18 ;  /* 0x0000000504057211 */ /* 0x002fca00078ec0ff */
[C-C-:B------:R-:W-:Y:S02]  /*0250*/  IMAD R41, R2.reuse, 0x20, R5.reuse ;  /* 0x0000002002297824 */ /* 0x140fe400078e0205 */
[----:B------:R-:W-:Y:S01]  /*0260*/  IMAD R3, R2, 0x4, R5 ;  /* 0x0000000402037824 */ /* 0x000fe200078e0205 */
[----:B--2---:R-:W-:Y:S02]  /*0270*/  @!P0 IADD3 R4, PT, PT, -R8, UR4, RZ ;  /* 0x0000000408048c10 */ /* 0x004fe4000fffe1ff */
[----:B------:R-:W-:-:S03]  /*0280*/  LOP3.LUT R8, R2, 0x1f, RZ, 0xc0, !PT ;  /* 0x0000001f02087812 */ /* 0x000fc600078ec0ff */
[----:B------:R-:W-:Y:S04]  /*0290*/  @!P0 STS [R5+0x9488], R4 ;  /* 0x0094880405008388 */ /* 0x000fe80000000800 */
[----:B---3--:R-:W-:Y:S01]  /*02a0*/  @!P0 STS.64 [R5+0x9480], R10 ;  /* 0x0094800a05008388 */ /* 0x008fe20000000a00 */
[----:B------:R-:W-:Y:S01]  /*02b0*/  BAR.SYNC.DEFER_BLOCKING 0x0 ;  /* 0x0000000000007b1d */ /* 0x000fe20000010000 */
[----:B------:R-:W-:-:S05]  /*02c0*/  ISETP.GT.U32.AND P0, PT, R2, 0x1f, PT ;  /* 0x0000001f0200780c */ /* 0x000fca0003f04070 */
[----:B------:R-:W0:Y:S08]  /*02d0*/  LDS.128 R16, [R5+0x9480] ;  /* 0x0094800005107984 */ /* 0x000e300000000c00 */
[----:B------:R1:W-:Y:S04]  /*02e0*/  @!P0 STS [R41+0x4300], RZ ;  /* 0x004300ff29008388 */ /* 0x0003e80000000800 */
[----:B------:R1:W-:Y:S01]  /*02f0*/  @!P0 STS [R3+0x4d80], RZ ;  /* 0x004d80ff03008388 */ /* 0x0003e20000000800 */
[----:B0-----:R-:W-:-:S02]  /*0300*/  SHF.L.U32 R19, R18, 0x5, RZ ;  /* 0x0000000512137819 */ /* 0x001fc400000006ff */
[----:B------:R-:W-:Y:S02]  /*0310*/  SHF.R.S32.HI R18, RZ, 0x1f, R16 ;  /* 0x0000001fff127819 */ /* 0x000fe40000011410 */
[----:B------:R-:W-:Y:S01]  /*0320*/  LOP3.LUT R7, R19, 0x1f, R2, 0xf8, !PT ;  /* 0x0000001f13077812 */ /* 0x000fe200078ef802 */
[----:B------:R-:W-:Y:S03]  /*0330*/  BAR.SYNC.DEFER_BLOCKING 0x0 ;  /* 0x0000000000007b1d */ /* 0x000fe60000010000 */
[----:B------:R-:W-:-:S04]  /*0340*/  ISETP.GE.AND P0, PT, R7, R17, PT ;  /* 0x000000110700720c */ /* 0x000fc80003f06270 */
[----:B------:R-:W-:-:S13]  /*0350*/  ISETP.GT.U32.OR P0, PT, R2, 0x1f, P0 ;  /* 0x0000001f0200780c */ /* 0x000fda0000704470 */
[----:B-1----:R-:W-:Y:S05]  /*0360*/  @P0 BRA `(.L_x_60) ;  /* 0x00000000005c0947 */ /* 0x002fea0003800000 */
[----:B------:R-:W0:Y:S01]  /*0370*/  LDCU.64 UR4, c[0x0][0x388] ;  /* 0x00007100ff0477ac */ /* 0x000e220008000a00 */
[----:B------:R-:W-:-:S04]  /*0380*/  IADD3 R4, P0, PT, R16, R7, RZ ;  /* 0x0000000710047210 */ /* 0x000fc80007f1e0ff */
[----:B------:R-:W-:Y:S02]  /*0390*/  LEA.HI.X.SX32 R9, R7, R18, 0x1, P0 ;  /* 0x0000001207097211 */ /* 0x000fe400000f0eff */
[----:B0-----:R-:W-:-:S04]  /*03a0*/  LEA R10, P0, R4, UR4, 0x2 ;  /* 0x00000004040a7c11 */ /* 0x001fc8000f8010ff */
[----:B------:R-:W-:-:S05]  /*03b0*/  LEA.HI.X R11, R4, UR5, R9, 0x2, P0 ;  /* 0x00000005040b7c11 */ /* 0x000fca00080f1409 */
[----:B------:R-:W2:Y:S02]  /*03c0*/  LDG.E.CONSTANT R4, desc[UR6][R10.64] ;  /* 0x000000060a047981 */ /* 0x000ea4000c1e9900 */
[----:B--2---:R-:W-:-:S13]  /*03d0*/  ISETP.GE.AND P0, PT, R4, RZ, PT ;  /* 0x000000ff0400720c */ /* 0x004fda0003f06270 */
[----:B------:R-:W-:Y:S05]  /*03e0*/  @!P0 BRA `(.L_x_61) ;  /* 0x00000000002c8947 */ /* 0x000fea0003800000 */
[----:B------:R-:W0:Y:S01]  /*03f0*/  LDC.64 R10, c[0x0][0x380] ;  /* 0x0000e000ff0a7b82 */ /* 0x000e220000000a00 */
[----:B------:R-:W-:-:S04]  /*0400*/  IMAD R9, R4, 0x3, RZ ;  /* 0x0000000304097824 */ /* 0x000fc800078e02ff */
[----:B0-----:R-:W-:-:S05]  /*0410*/  IMAD.WIDE.U32 R10, R9, 0x4, R10 ;  /* 0x00000004090a7825 */ /* 0x001fca00078e000a */
[----:B------:R-:W2:Y:S04]  /*0420*/  LDG.E.CONSTANT R4, desc[UR6][R10.64] ;  /* 0x000000060a047981 */ /* 0x000ea8000c1e9900 */
[----:B------:R-:W3:Y:S04]  /*0430*/  LDG.E.CONSTANT R9, desc[UR6][R10.64+0x4] ;  /* 0x000004060a097981 */ /* 0x000ee8000c1e9900 */
[----:B------:R-:W4:Y:S01]  /*0440*/  LDG.E.CONSTANT R12, desc[UR6][R10.64+0x8] ;  /* 0x000008060a0c7981 */ /* 0x000f22000c1e9900 */
[----:B------:R-:W-:-:S05]  /*0450*/  IMAD R13, R2, 0xc, R5 ;  /* 0x0000000c020d7824 */ /* 0x000fca00078e0205 */
[----:B--2---:R1:W-:Y:S04]  /*0460*/  STS [R13+0x2000], R4 ;  /* 0x002000040d007388 */ /* 0x0043e80000000800 */
[----:B---3--:R1:W-:Y:S04]  /*0470*/  STS [R13+0x2004], R9 ;  /* 0x002004090d007388 */ /* 0x0083e80000000800 */
[----:B----4-:R1:W-:Y:S01]  /*0480*/  STS [R13+0x2008], R12 ;  /* 0x0020080c0d007388 */ /* 0x0103e20000000800 */
[----:B------:R-:W-:Y:S05]  /*0490*/  BRA `(.L_x_60) ;  /* 0x0000000000107947 */ /* 0x000fea0003800000 */
.L_x_61:
[----:B------:R-:W-:-:S05]  /*04a0*/  IMAD R4, R2, 0xc, R5 ;  /* 0x0000000c02047824 */ /* 0x000fca00078e0205 */
[----:B------:R0:W-:Y:S04]  /*04b0*/  STS [R4+0x2000], RZ ;  /* 0x002000ff04007388 */ /* 0x0001e80000000800 */
[----:B------:R0:W-:Y:S04]  /*04c0*/  STS [R4+0x2004], RZ ;  /* 0x002004ff04007388 */ /* 0x0001e80000000800 */
[----:B------:R0:W-:Y:S02]  /*04d0*/  STS [R4+0x2008], RZ ;  /* 0x002008ff04007388 */ /* 0x0001e40000000800 */
.L_x_60:
[----:B------:R-:W-:Y:S05]  /*04e0*/  BSYNC.RECONVERGENT B0 ;  /* 0x0000000000007941 */ /* 0x000fea0003800200 */
.L_x_59:
[----:B01----:R-:W-:Y:S01]  /*04f0*/  VIADDMNMX R4, R19, R6, R7, !PT ;  /* 0x0000000613047246 */ /* 0x003fe20007800107 */
[----:B------:R-:W-:Y:S03]  /*0500*/  BAR.SYNC.DEFER_BLOCKING 0x0 ;  /* 0x0000000000007b1d */ /* 0x000fe60000010000 */
[----:B------:R-:W-:-:S03]  /*0510*/  ISETP.GE.AND P0, PT, R4, R17, PT ;  /* 0x000000110400720c */ /* 0x000fc60003f06270 */
[----:B------:R-:W-:Y:S10]  /*0520*/  BSSY.RECONVERGENT B0, `(.L_x_62) ;  /* 0x0000046000007945 */ /* 0x000ff40003800200 */
[----:B------:R-:W-:Y:S05]  /*0530*/  @P0 BRA `(.L_x_63) ;  /* 0x0000000400100947 */ /* 0x000fea0003800000 */
[--C-:B------:R-:W-:Y:S01]  /*0540*/  IMAD R13, R8, 0xc, R5.reuse ;  /* 0x0000000c080d7824 */ /* 0x100fe200078e0205 */
[----:B------:R-:W-:Y:S01]  /*0550*/  BSSY.RECONVERGENT B1, `(.L_x_64) ;  /* 0x000001b000017945 */ /* 0x000fe20003800200 */
[----:B------:R-:W-:-:S03]  /*0560*/  IMAD R14, R6, 0xc, R5 ;  /* 0x0000000c060e7824 */ /* 0x000fc600078e0205 */
[----:B------:R-:W-:Y:S04]  /*0570*/  LDS R7, [R13+0x2004] ;  /* 0x002004000d077984 */ /* 0x000fe80000000800 */
[----:B------:R-:W0:Y:S04]  /*0580*/  LDS R10, [R14+0x2004] ;  /* 0x002004000e0a7984 */ /* 0x000e280000000800 */
[----:B------:R-:W-:Y:S04]  /*0590*/  LDS R4, [R13+0x2000] ;  /* 0x002000000d047984 */ /* 0x000fe80000000800 */
[----:B------:R-:W1:Y:S04]  /*05a0*/  LDS R11, [R14+0x2000] ;  /* 0x002000000e0b7984 */ /* 0x000e680000000800 */
[----:B------:R-:W-:Y:S04]  /*05b0*/  LDS R9, [R13+0x2008] ;  /* 0x002008000d097984 */ /* 0x000fe80000000800 */
[----:B------:R-:W2:Y:S01]  /*05c0*/  LDS R12, [R14+0x2008] ;  /* 0x002008000e0c7984 */ /* 0x000ea20000000800 */
[----:B0-----:R-:W-:-:S04]  /*05d0*/  FADD R7, R7, -R10 ;  /* 0x8000000a07077221 */ /* 0x001fc80000000000 */
[----:B------:R-:W-:Y:S01]  /*05e0*/  FMUL R7, R7, R7 ;  /* 0x0000000707077220 */ /* 0x000fe20000400000 */
[----:B-1----:R-:W-:-:S04]  /*05f0*/  FADD R4, R4, -R11 ;  /* 0x8000000b04047221 */ /* 0x002fc80000000000 */
[----:B------:R-:W-:Y:S01]  /*0600*/  FFMA R4, R4, R4, R7 ;  /* 0x0000000404047223 */ /* 0x000fe20000000007 */
[----:B--2---:R-:W-:-:S04]  /*0610*/  FADD R9, R9, -R12 ;  /* 0x8000000c09097221 */ /* 0x004fc80000000000 */
[----:B------:R-:W-:-:S04]  /*0620*/  FFMA R4, R9, R9, R4 ;  /* 0x0000000909047223 */ /* 0x000fc80000000004 */
[----:B------:R-:W-:Y:S01]  /*0630*/  VIADD R9, R4, 0xf3000000 ;  /* 0xf300000004097836 */ /* 0x000fe20000000000 */
[----:B------:R0:W1:Y:S04]  /*0640*/  MUFU.RSQ R7, R4 ;  /* 0x0000000400077308 */ /* 0x0000680000001400 */
[----:B------:R-:W-:Y:S01]  /*0650*/  ISETP.GT.U32.AND P0, PT, R9, 0x727fffff, PT ;  /* 0x727fffff0900780c */ /* 0x000fe20003f04070 */
[----:B------:R-:W-:-:S12]  /*0660*/  IMAD.MOV.U32 R9, RZ, RZ, RZ ;  /* 0x000000ffff097224 */ /* 0x000fd800078e00ff */
[----:B01----:R-:W-:Y:S05]  /*0670*/  @!P0 BRA `(.L_x_65) ;  /* 0x0000000000108947 */ /* 0x003fea0003800000 */
[----:B------:R-:W-:-:S07]  /*0680*/  MOV R14, 0x6a0 ;  /* 0x000006a0000e7802 */ /* 0x000fce0000000f00 */
[----:B------:R-:W-:Y:S05]  /*0690*/  CALL.REL.NOINC `($__internal_4_$__cuda_sm20_sqrt_rn_f32_slowpath) ;  /* 0x0000011400e87944 */ /* 0x000fea0003c00000 */
[----:B------:R-:W-:Y:S01]  /*06a0*/  IMAD.MOV.U32 R11, RZ, RZ, R7 ;  /* 0x000000ffff0b7224 */ /* 0x000fe200078e0007 */
[----:B------:R-:W-:Y:S06]  /*06b0*/  BRA `(.L_x_66) ;  /* 0x0000000000107947 */ /* 0x000fec0003800000 */
.L_x_65:
[----:B------:R-:W-:Y:S01]  /*06c0*/  FMUL.FTZ R11, R4, R7 ;  /* 0x00000007040b7220 */ /* 0x000fe20000410000 */
[----:B------:R-:W-:-:S03]  /*06d0*/  FMUL.FTZ R7, R7, 0.5 ;  /* 0x3f00000007077820 */ /* 0x000fc60000410000 */
[----:B------:R-:W-:-:S04]  /*06e0*/  FFMA R4, -R11, R11, R4 ;  /* 0x0000000b0b047223 */ /* 0x000fc80000000104 */
[----:B------:R-:W-:-:S07]  /*06f0*/  FFMA R11, R4, R7, R11 ;  /* 0x00000007040b7223 */ /* 0x000fce000000000b */
.L_x_66:
[----:B------:R-:W-:Y:S05]  /*0700*/  BSYNC.RECONVERGENT B1 ;  /* 0x0000000000017941 */ /* 0x000fea0003800200 */
.L_x_64:
[----:B------:R-:W-:Y:S01]  /*0710*/  LEA R7, R8, R5, 0x7 ;  /* 0x0000000508077211 */ /* 0x000fe200078e38ff */
[----:B------:R-:W-:Y:S01]  /*0720*/  BSSY.RECONVERGENT B3, `(.L_x_67) ;  /* 0x0000024000037945 */ /* 0x000fe20003800200 */
[----:B------:R-:W-:-:S03]  /*0730*/  FSETP.GT.AND P0, PT, R11, RZ, PT ;  /* 0x000000ff0b00720b */ /* 0x000fc60003f04000 */
[----:B------:R-:W-:-:S05]  /*0740*/  IMAD R4, R6, 0x4, R7 ;  /* 0x0000000406047824 */ /* 0x000fca00078e0207 */
[----:B------:R0:W-:Y:S05]  /*0750*/  STS [R4], R11 ;  /* 0x0000000b04007388 */ /* 0x0001ea0000000800 */
[----:B------:R-:W-:Y:S05]  /*0760*/  @!P0 BRA `(.L_x_68) ;  /* 0x00000000007c8947 */ /* 0x000fea0003800000 */
[----:B------:R-:W1:Y:S02]  /*0770*/  LDC.64 R6, c[0x0][0x430] ;  /* 0x00010c00ff067b82 */ /* 0x000e640000000a00 */
[----:B-1----:R-:W2:Y:S02]  /*0780*/  LDG.E.CONSTANT R8, desc[UR6][R6.64] ;  /* 0x0000000606087981 */ /* 0x002ea4000c1e9900 */
[----:B--2---:R-:W-:-:S13]  /*0790*/  FSETP.GEU.AND P0, PT, R11, R8, PT ;  /* 0x000000080b00720b */ /* 0x004fda0003f0e000 */
[----:B------:R-:W-:Y:S05]  /*07a0*/  @P0 BRA `(.L_x_68) ;  /* 0x00000000006c0947 */ /* 0x000fea0003800000 */
[----:B------:R-:W2:Y:S01]  /*07b0*/  LDG.E.CONSTANT R6, desc[UR6][R6.64+0x4] ;  /* 0x0000040606067981 */ /* 0x000ea2000c1e9900 */
[----:B------:R-:W-:Y:S01]  /*07c0*/  FMUL R8, R11, -R11 ;  /* 0x8000000b0b087220 */ /* 0x000fe20000400000 */
[----:B------:R-:W-:Y:S01]  /*07d0*/  BSSY.RECONVERGENT B4, `(.L_x_69) ;  /* 0x000000e000047945 */ /* 0x000fe20003800200 */
[----:B--2---:R-:W-:-:S04]  /*07e0*/  FADD R9, R6, R6 ;  /* 0x0000000606097221 */ /* 0x004fc80000000000 */
[----:B------:R-:W-:-:S04]  /*07f0*/  FMUL R9, R6, R9 ;  /* 0x0000000906097220 */ /* 0x000fc80000400000 */
[----:B------:R-:W1:Y:S08]  /*0800*/  MUFU.RCP R10, R9 ;  /* 0x00000009000a7308 */ /* 0x000e700000001000 */
[----:B------:R-:W2:Y:S01]  /*0810*/  FCHK P0, R8, R9 ;  /* 0x0000000908007302 */ /* 0x000ea20000000000 */
[----:B-1----:R-:W-:-:S04]  /*0820*/  FFMA R13, -R9, R10, 1 ;  /* 0x3f800000090d7423 */ /* 0x002fc8000000010a */
[----:B------:R-:W-:-:S04]  /*0830*/  FFMA R13, R10, R13, R10 ;  /* 0x0000000d0a0d7223 */ /* 0x000fc8000000000a */
[----:B------:R-:W-:-:S04]  /*0840*/  FFMA R10, R8, R13, RZ ;  /* 0x0000000d080a7223 */ /* 0x000fc800000000ff */
[----:B0-----:R-:W-:-:S04]  /*0850*/  FFMA R11, -R9, R10, R8 ;  /* 0x0000000a090b7223 */ /* 0x001fc80000000108 */
[----:B------:R-:W-:Y:S01]  /*0860*/  FFMA R10, R13, R11, R10 ;  /* 0x0000000b0d0a7223 */ /* 0x000fe2000000000a */
[----:B--2---:R-:W-:Y:S06]  /*0870*/  @!P0 BRA `(.L_x_70) ;  /* 0x00000000000c8947 */ /* 0x004fec0003800000 */
[----:B------:R-:W-:-:S07]  /*0880*/  MOV R15, 0x8a0 ;  /* 0x000008a0000f7802 */ /* 0x000fce0000000f00 */
[----:B------:R-:W-:Y:S05]  /*0890*/  CALL.REL.NOINC `($__internal_5_$__cuda_sm3x_div_rn_noftz_f32_slowpath) ;  /* 0x0000011400c07944 */ /* 0x000fea0003c00000 */
[----:B------:R-:W-:-:S07]  /*08a0*/  IMAD.MOV.U32 R10, RZ, RZ, R14 ;  /* 0x000000ffff0a7224 */ /* 0x000fce00078e000e */
.L_x_70:
[----:B------:R-:W-:Y:S05]  /*08b0*/  BSYNC.RECONVERGENT B4 ;  /* 0x0000000000047941 */ /* 0x000fea0003800200 */
.L_x_69:
[----:B------:R-:W-:Y:S02]  /*08c0*/  HFMA2 R9, -RZ, RZ, 3.7421875, 0 ;  /* 0x437c0000ff097431 */ /* 0x000fe400000001ff */
[----:B------:R-:W-:-:S04]  /*08d0*/  IMAD.MOV.U32 R7, RZ, RZ, 0x3bbb989d ;  /* 0x3bbb989dff077424 */ /* 0x000fc800078e00ff */
[----:B------:R-:W-:-:S04]  /*08e0*/  FFMA.SAT R6, R10, R7, 0.5 ;  /* 0x3f0000000a067423 */ /* 0x000fc80000002007 */
[----:B------:R-:W-:-:S04]  /*08f0*/  FFMA.RM R6, R6, R9, 12582913 ;  /* 0x4b40000106067423 */ /* 0x000fc80000004009 */
[C---:B------:R-:W-:Y:S01]  /*0900*/  FADD R7, R6.reuse, -12583039 ;  /* 0xcb40007f06077421 */ /* 0x040fe20000000000 */
[----:B------:R-:W-:-:S03]  /*0910*/  IMAD.SHL.U32 R6, R6, 0x800000, RZ ;  /* 0x0080000006067824 */ /* 0x000fc600078e00ff */
[----:B------:R-:W-:-:S04]  /*0920*/  FFMA R7, R10, 1.4426950216293334961, -R7 ;  /* 0x3fb8aa3b0a077823 */ /* 0x000fc80000000807 */
[----:B------:R-:W-:-:S06]  /*0930*/  FFMA R7, R10, 1.925963033500011079e-08, R7 ;  /* 0x32a570600a077823 */ /* 0x000fcc0000000007 */
[----:B------:R-:W0:Y:S02]  /*0940*/  MUFU.EX2 R7, R7 ;  /* 0x0000000700077308 */ /* 0x000e240000000800 */
[----:B0-----:R-:W-:-:S07]  /*0950*/  FMUL R9, R6, R7 ;  /* 0x0000000706097220 */ /* 0x001fce0000400000 */
.L_x_68:
[----:B------:R-:W-:Y:S05]  /*0960*/  BSYNC.RECONVERGENT B3 ;  /* 0x0000000000037941 */ /* 0x000fea0003800200 */
.L_x_67:
[----:B------:R1:W-:Y:S02]  /*0970*/  STS [R4+0x1000], R9 ;  /* 0x0010000904007388 */ /* 0x0003e40000000800 */
.L_x_63:
[----:B------:R-:W-:Y:S05]  /*0980*/  BSYNC.RECONVERGENT B0 ;  /* 0x0000000000007941 */ /* 0x000fea0003800200 */
.L_x_62:
[----:B------:R-:W2:Y:S01]  /*0990*/  LDC.64 R42, c[0x0][0x430] ;  /* 0x00010c00ff2a7b82 */ /* 0x000ea20000000a00 */
[----:B------:R-:W-:-:S07]  /*09a0*/  IMAD.IADD R19, R19, 0x1, R2 ;  /* 0x0000000113137824 */ /* 0x000fce00078e0202 */
[----:B------:R-:W-:Y:S06]  /*09b0*/  BAR.SYNC.DEFER_BLOCKING 0x0 ;  /* 0x0000000000007b1d */ /* 0x000fec0000010000 */
[----:B--2---:R2:W5:Y:S01]  /*09c0*/  LDG.E.CONSTANT R42, desc[UR6][R42.64+0x8] ;  /* 0x000008062a2a7981 */ /* 0x004562000c1e9900 */
[----:B------:R-:W-:Y:S01]  /*09d0*/  ISETP.GE.AND P0, PT, R19, R17, PT ;  /* 0x000000111300720c */ /* 0x000fe20003f06270 */
[----:B------:R-:W-:Y:S01]  /*09e0*/  BSSY.RECONVERGENT B0, `(.L_x_71) ;  /* 0x0000042000007945 */ /* 0x000fe20003800200 */
[C---:B------:R-:W-:Y:S02]  /*09f0*/  ISETP.GT.U32.AND P1, PT, R2.reuse, 0x1f, PT ;  /* 0x0000001f0200780c */ /* 0x040fe40003f24070 */
[----:B------:R-:W-:-:S02]  /*0a00*/  ISETP.LT.U32.AND P2, PT, R2, 0x20, !P0 ;  /* 0x000000200200780c */ /* 0x000fc40004741070 */
[----:B------:R-:W-:Y:S02]  /*0a10*/  LEA R17, R2, R5, 0x7 ;  /* 0x0000000502117211 */ /* 0x000fe400078e38ff */
[----:B------:R-:W-:-:S07]  /*0a20*/  P2R R40, PR, RZ, 0x4 ;  /* 0x00000004ff287803 */ /* 0x000fce0000000000 */
[----:B------:R-:W-:Y:S02]  /*0a30*/  @!P1 IMAD.MOV.U32 R24, RZ, RZ, 0x3e3504f3 ;  /* 0x3e3504f3ff189424 */ /* 0x000fe400078e00ff */
[----:B--2---:R-:W-:Y:S05]  /*0a40*/  @!P2 BRA `(.L_x_72) ;  /* 0x0000000000eca947 */ /* 0x004fea0003800000 */
[----:B------:R-:W2:Y:S01]  /*0a50*/  LDCU.128 UR8, c[0x0][0x390] ;  /* 0x00007200ff0877ac */ /* 0x000ea20008000c00 */
[----:B01----:R-:W-:Y:S01]  /*0a60*/  IADD3 R4, P0, PT, R16, R19, RZ ;  /* 0x0000001310047210 */ /* 0x003fe20007f1e0ff */
[----:B------:R-:W0:Y:S03]  /*0a70*/  LDCU.64 UR4, c[0x0][0x3a0] ;  /* 0x00007400ff0477ac */ /* 0x000e260008000a00 */
[----:B------:R-:W-:Y:S01]  /*0a80*/  LEA.HI.X.SX32 R5, R19, R18, 0x1, P0 ;  /* 0x0000001213057211 */ /* 0x000fe200000f0eff */
[----:B------:R-:W-:-:S03]  /*0a90*/  IMAD.SHL.U32 R26, R4, 0x4, RZ ;  /* 0x00000004041a7824 */ /* 0x000fc600078e00ff */
[----:B------:R-:W-:Y:S02]  /*0aa0*/  SHF.L.U64.HI R4, R4, 0x2, R5 ;  /* 0x0000000204047819 */ /* 0x000fe40000010205 */
[C---:B--2---:R-:W-:Y:S02]  /*0ab0*/  IADD3 R12, P0, PT, R26.reuse, UR8, RZ ;  /* 0x000000081a0c7c10 */ /* 0x044fe4000ff1e0ff */
[C---:B------:R-:W-:Y:S02]  /*0ac0*/  IADD3 R14, P2, PT, R26.reuse, UR10, RZ ;  /* 0x0000000a1a0e7c10 */ /* 0x040fe4000ff5e0ff */
[----:B0-----:R-:W-:Y:S02]  /*0ad0*/  IADD3 R26, P3, PT, R26, UR4, RZ ;  /* 0x000000041a1a7c10 */ /* 0x001fe4000ff7e0ff */
[C---:B------:R-:W-:Y:S02]  /*0ae0*/  IADD3.X R13, PT, PT, R4.reuse, UR9, RZ, P0, !PT ;  /* 0x00000009040d7c10 */ /* 0x040fe400087fe4ff */
[----:B------:R-:W-:-:S02]  /*0af0*/  IADD3.X R15, PT, PT, R4, UR11, RZ, P2, !PT ;  /* 0x0000000b040f7c10 */ /* 0x000fc400097fe4ff */
[----:B------:R-:W-:Y:S01]  /*0b00*/  IADD3.X R27, PT, PT, R4, UR5, RZ, P3, !PT ;  /* 0x00000005041b7c10 */ /* 0x000fe20009ffe4ff */
[----:B------:R-:W2:Y:S04]  /*0b10*/  LDG.E.CONSTANT R28, desc[UR6][R12.64] ;  /* 0x000000060c1c7981 */ /* 0x000ea8000c1e9900 */
[----:B------:R-:W3:Y:S04]  /*0b20*/  LDG.E.CONSTANT R30, desc[UR6][R14.64] ;  /* 0x000000060e1e7981 */ /* 0x000ee8000c1e9900 */
[----:B------:R-:W4:Y:S04]  /*0b30*/  LDG.E.CONSTANT R26, desc[UR6][R26.64] ;  /* 0x000000061a1a7981 */ /* 0x000f28000c1e9900 */
[----:B--2---:R-:W-:Y:S04]  /*0b40*/  STS [R3+0x2180], R28 ;  /* 0x0021801c03007388 */ /* 0x004fe80000000800 */
[----:B---3--:R-:W-:Y:S04]  /*0b50*/  STS [R3+0x2200], R30 ;  /* 0x0022001e03007388 */ /* 0x008fe80000000800 */
[----:B----4-:R-:W-:Y:S04]  /*0b60*/  STS [R3+0x2280], R26 ;  /* 0x0022801a03007388 */ /* 0x010fe80000000800 */
[----:B------:R-:W0:Y:S04]  /*0b70*/  LDS.128 R4, [R17+0x1000] ;  /* 0x0010000011047984 */ /* 0x000e280000000c00 */
[----:B------:R-:W1:Y:S04]  /*0b80*/  LDS.128 R20, [R17+0x1010] ;  /* 0x0010100011147984 */ /* 0x000e680000000c00 */
[----:B------:R-:W2:Y:S04]  /*0b90*/  LDS.128 R8, [R17+0x1020] ;  /* 0x0010200011087984 */ /* 0x000ea80000000c00 */
[----:B------:R-:W3:Y:S01]  /*0ba0*/  LDS.128 R12, [R17+0x1030] ;  /* 0x00103000110c7984 */ /* 0x000ee20000000c00 */
[----:B0-----:R-:W-:-:S04]  /*0bb0*/  FADD R4, RZ, R4 ;  /* 0x00000004ff047221 */ /* 0x001fc80000000000 */
[----:B------:R-:W-:-:S04]  /*0bc0*/  FADD R5, R5, R4 ;  /* 0x0000000405057221 */ /* 0x000fc80000000000 */
[----:B------:R-:W-:-:S04]  /*0bd0*/  FADD R6, R6, R5 ;  /* 0x0000000506067221 */ /* 0x000fc80000000000 */
[----:B------:R-:W-:-:S04]  /*0be0*/  FADD R7, R7, R6 ;  /* 0x0000000607077221 */ /* 0x000fc80000000000 */
[----:B-1----:R-:W-:Y:S02]  /*0bf0*/  FADD R20, R7, R20 ;  /* 0x0000001407147221 */ /* 0x002fe40000000000 */
[----:B------:R-:W0:Y:S02]  /*0c00*/  LDS.128 R4, [R17+0x1040] ;  /* 0x0010400011047984 */ /* 0x000e240000000c00 */
[----:B------:R-:W-:-:S04]  /*0c10*/  FADD R21, R21, R20 ;  /* 0x0000001415157221 */ /* 0x000fc80000000000 */
[----:B------:R-:W-:-:S04]  /*0c20*/  FADD R22, R22, R21 ;  /* 0x0000001516167221 */ /* 0x000fc80000000000 */
[----:B------:R-:W-:-:S04]  /*0c30*/  FADD R23, R23, R22 ;  /* 0x0000001617177221 */ /* 0x000fc80000000000 */
[----:B--2---:R-:W-:Y:S02]  /*0c40*/  FADD R8, R23, R8 ;  /* 0x0000000817087221 */ /* 0x004fe40000000000 */
[----:B------:R-:W1:Y:S02]  /*0c50*/  LDS.128 R20, [R17+0x1050] ;  /* 0x0010500011147984 */ /* 0x000e640000000c00 */
[----:B------:R-:W-:-:S04]  /*0c60*/  FADD R9, R9, R8 ;  /* 0x0000000809097221 */ /* 0x000fc80000000000 */
[----:B------:R-:W-:-:S04]  /*0c70*/  FADD R10, R10, R9 ;  /* 0x000000090a0a7221 */ /* 0x000fc80000000000 */
[----:B------:R-:W-:-:S04]  /*0c80*/  FADD R11, R11, R10 ;  /* 0x0000000a0b0b7221 */ /* 0x000fc80000000000 */
[----:B---3--:R-:W-:Y:S02]  /*0c90*/  FADD R12, R11, R12 ;  /* 0x0000000c0b0c7221 */ /* 0x008fe40000000000 */
[----:B------:R-:W2:Y:S02]  /*0ca0*/  LDS.128 R8, [R17+0x1060] ;  /* 0x0010600011087984 */ /* 0x000ea40000000c00 */
[----:B------:R-:W-:-:S04]  /*0cb0*/  FADD R13, R13, R12 ;  /* 0x0000000c0d0d7221 */ /* 0x000fc80000000000 */
[----:B------:R-:W-:-:S04]  /*0cc0*/  FADD R14, R14, R13 ;  /* 0x0000000d0e0e7221 */ /* 0x000fc80000000000 */
[----:B------:R-:W-:-:S04]  /*0cd0*/  FADD R15, R15, R14 ;  /* 0x0000000e0f0f7221 */ /* 0x000fc80000000000 */
[----:B0-----:R-:W-:Y:S02]  /*0ce0*/  FADD R4, R15, R4 ;  /* 0x000000040f047221 */ /* 0x001fe40000000000 */
[----:B------:R-:W0:Y:S02]  /*0cf0*/  LDS.128 R12, [R17+0x1070] ;  /* 0x00107000110c7984 */ /* 0x000e240000000c00 */
[----:B------:R-:W-:-:S04]  /*0d00*/  FADD R5, R5, R4 ;  /* 0x0000000405057221 */ /* 0x000fc80000000000 */
[----:B------:R-:W-:-:S04]  /*0d10*/  FADD R6, R6, R5 ;  /* 0x0000000506067221 */ /* 0x000fc80000000000 */
[----:B------:R-:W-:-:S04]  /*0d20*/  FADD R7, R7, R6 ;  /* 0x0000000607077221 */ /* 0x000fc80000000000 */
[----:B-1----:R-:W-:-:S04]  /*0d30*/  FADD R20, R7, R20 ;  /* 0x0000001407147221 */ /* 0x002fc80000000000 */
[----:B------:R-:W-:-:S04]  /*0d40*/  FADD R21, R21, R20 ;  /* 0x0000001415157221 */ /* 0x000fc80000000000 */
[----:B------:R-:W-:-:S04]  /*0d50*/  FADD R22, R22, R21 ;  /* 0x0000001516167221 */ /* 0x000fc80000000000 */
[----:B------:R-:W-:-:S04]  /*0d60*/  FADD R23, R23, R22 ;  /* 0x0000001617177221 */ /* 0x000fc80000000000 */
[----:B--2---:R-:W-:-:S04]  /*0d70*/  FADD R8, R23, R8 ;  /* 0x0000000817087221 */ /* 0x004fc80000000000 */
[----:B------:R-:W-:-:S04]  /*0d80*/  FADD R9, R9, R8 ;  /* 0x0000000809097221 */ /* 0x000fc80000000000 */
[----:B------:R-:W-:-:S04]  /*0d90*/  FADD R10, R10, R9 ;  /* 0x000000090a0a7221 */ /* 0x000fc80000000000 */
[----:B------:R-:W-:-:S04]  /*0da0*/  FADD R11, R11, R10 ;  /* 0x0000000a0b0b7221 */ /* 0x000fc80000000000 */
[----:B0-----:R-:W-:-:S04]  /*0db0*/  FADD R12, R11, R12 ;  /* 0x0000000c0b0c7221 */ /* 0x001fc80000000000 */
[----:B------:R-:W-:-:S04]  /*0dc0*/  FADD R13, R13, R12 ;  /* 0x0000000c0d0d7221 */ /* 0x000fc80000000000 */
[----:B------:R-:W-:-:S04]  /*0dd0*/  FADD R14, R14, R13 ;  /* 0x0000000d0e0e7221 */ /* 0x000fc80000000000 */
[----:B------:R-:W-:-:S05]  /*0de0*/  FADD R14, R15, R14 ;  /* 0x0000000e0f0e7221 */ /* 0x000fca0000000000 */
[----:B------:R2:W-:Y:S02]  /*0df0*/  STS [R3+0x2300], R14 ;  /* 0x0023000e03007388 */ /* 0x0005e40000000800 */
.L_x_72:
[----:B------:R-:W-:Y:S05]  /*0e00*/  BSYNC.RECONVERGENT B0 ;  /* 0x0000000000007941 */ /* 0x000fea0003800200 */
.L_x_71:
[----:B------:R-:W-:Y:S01]  /*0e10*/  BAR.SYNC.DEFER_BLOCKING 0x0 ;  /* 0x0000000000007b1d */ /* 0x000fe20000010000 */
[----:B-----5:R-:W-:-:S05]  /*0e20*/  ISETP.GE.AND P0, PT, R42, 0x1, PT ;  /* 0x000000012a00780c */ /* 0x020fca0003f06270 */
[----:B------:R3:W-:Y:S02]  /*0e30*/  @!P1 STS [R3+0x2400], R24 ;  /* 0x0024001803009388 */ /* 0x0007e40000000800 */
[----:B------:R-:W-:Y:S06]  /*0e40*/  BAR.SYNC.DEFER_BLOCKING 0x0 ;  /* 0x0000000000007b1d */ /* 0x000fec0000010000 */
[----:B------:R-:W-:Y:S05]  /*0e50*/  @!P0 BRA `(.L_x_73) ;  /* 0x0000000400d08947 */ /* 0x000fea0003800000 */
[----:B------:R-:W-:-:S05]  /*0e60*/  UMOV UR4, URZ ;  /* 0x000000ff00047c82 */ /* 0x000fca0008000000 */
.L_x_78:
[----:B------:R-:W-:Y:S04]  /*0e70*/  BSSY.RECONVERGENT B0, `(.L_x_74) ;  /* 0x0000036000007945 */ /* 0x000fe80003800200 */
[----:B0---4-:R-:W-:Y:S05]  /*0e80*/  @P1 BRA `(.L_x_75) ;  /* 0x0000000000d01947 */ /* 0x011fea0003800000 */
[----:B------:R-:W4:Y:S01]  /*0e90*/  S2UR UR8, SR_CgaCtaId ;  /* 0x00000000000879c3 */ /* 0x000f220000008800 */
[----:B------:R-:W-:Y:S01]  /*0ea0*/  UMOV UR5, 0x400 ;  /* 0x0000040000057882 */ /* 0x000fe20000000000 */
[----:B01----:R-:W-:Y:S04]  /*0eb0*/  LDS.128 R4, [R17+0x1000] ;  /* 0x0010000011047984 */ /* 0x003fe80000000c00 */
[----:B------:R-:W-:Y:S04]  /*0ec0*/  LDS.128 R8, [R17+0x1010] ;  /* 0x0010100011087984 */ /* 0x000fe80000000c00 */
[----:B------:R-:W-:Y:S04]  /*0ed0*/  LDS.128 R32, [R17+0x1020] ;  /* 0x0010200011207984 */ /* 0x000fe80000000c00 */
[----:B---3--:R-:W-:Y:S01]  /*0ee0*/  LDS.128 R24, [R17+0x1030] ;  /* 0x0010300011187984 */ /* 0x008fe20000000c00 */
[----:B----4-:R-:W-:-:S09]  /*0ef0*/  ULEA UR5, UR8, UR5, 0x18 ;  /* 0x0000000508057291 */ /* 0x010fd2000f8ec0ff */
[----:B------:R-:W0:Y:S04]  /*0f00*/  LDS.128 R36, [UR5+0x2400] ;  /* 0x00240005ff247984 */ /* 0x000e280008000c00 */
[----:B--2---:R-:W1:Y:S04]  /*0f10*/  LDS.128 R12, [UR5+0x2410] ;  /* 0x00241005ff0c7984 */ /* 0x004e680008000c00 */
[----:B------:R-:W2:Y:S04]  /*0f20*/  LDS.128 R20, [UR5+0x2420] ;  /* 0x00242005ff147984 */ /* 0x000ea80008000c00 */
[----:B------:R-:W3:Y:S01]  /*0f30*/  LDS.128 R28, [UR5+0x2430] ;  /* 0x00243005ff1c7984 */ /* 0x000ee20008000c00 */
[----:B0-----:R-:W-:-:S04]  /*0f40*/  FFMA R4, R4, R36, RZ ;  /* 0x0000002404047223 */ /* 0x001fc800000000ff */
[----:B------:R-:W-:-:S04]  /*0f50*/  FFMA R5, R5, R37, R4 ;  /* 0x0000002505057223 */ /* 0x000fc80000000004 */
[----:B------:R-:W-:-:S04]  /*0f60*/  FFMA R6, R6, R38, R5 ;  /* 0x0000002606067223 */ /* 0x000fc80000000005 */
[----:B------:R-:W-:Y:S02]  /*0f70*/  FFMA R7, R7, R39, R6 ;  /* 0x0000002707077223 */ /* 0x000fe40000000006 */
[----:B------:R-:W-:Y:S02]  /*0f80*/  LDS.128 R36, [R17+0x1040] ;  /* 0x0010400011247984 */ /* 0x000fe40000000c00 */
[----:B-1----:R-:W-:Y:S02]  /*0f90*/  FFMA R8, R8, R12, R7 ;  /* 0x0000000c08087223 */ /* 0x002fe40000000007 */
[----:B------:R-:W0:Y:S02]  /*0fa0*/  LDS.128 R4, [UR5+0x2440] ;  /* 0x00244005ff047984 */ /* 0x000e240008000c00 */
[----:B------:R-:W-:-:S04]  /*0fb0*/  FFMA R9, R9, R13, R8 ;  /* 0x0000000d09097223 */ /* 0x000fc80000000008 */
[----:B------:R-:W-:-:S04]  /*0fc0*/  FFMA R10, R10, R14, R9 ;  /* 0x0000000e0a0a7223 */ /* 0x000fc80000000009 */
[----:B------:R-:W-:Y:S02]  /*0fd0*/  FFMA R11, R11, R15, R10 ;  /* 0x0000000f0b0b7223 */ /* 0x000fe4000000000a */
[----:B------:R-:W-:Y:S02]  /*0fe0*/  LDS.128 R12, [R17+0x1050] ;  /* 0x00105000110c7984 */ /* 0x000fe40000000c00 */
[----:B--2---:R-:W-:Y:S02]  /*0ff0*/  FFMA R20, R32, R20, R11 ;  /* 0x0000001420147223 */ /* 0x004fe4000000000b */
[----:B------:R-:W1:Y:S02]  /*1000*/  LDS.128 R8, [UR5+0x2450] ;  /* 0x00245005ff087984 */ /* 0x000e640008000c00 */
[----:B------:R-:W-:-:S04]  /*1010*/  FFMA R21, R33, R21, R20 ;  /* 0x0000001521157223 */ /* 0x000fc80000000014 */
[----:B------:R-:W-:-:S04]  /*1020*/  FFMA R22, R34, R22, R21 ;  /* 0x0000001622167223 */ /* 0x000fc80000000015 */
[----:B------:R-:W-:Y:S02]  /*1030*/  FFMA R23, R35, R23, R22 ;  /* 0x0000001723177223 */ /* 0x000fe40000000016 */
[----:B------:R-:W-:Y:S02]  /*1040*/  LDS.128 R32, [UR5+0x2460] ;  /* 0x00246005ff207984 */ /* 0x000fe40008000c00 */
[----:B---3--:R-:W-:Y:S02]  /*1050*/  FFMA R24, R24, R28, R23 ;  /* 0x0000001c18187223 */ /* 0x008fe40000000017 */
[----:B------:R-:W2:Y:S02]  /*1060*/  LDS.128 R20, [R17+0x1060] ;  /* 0x0010600011147984 */ /* 0x000ea40000000c00 */
[----:B------:R-:W-:-:S04]  /*1070*/  FFMA R25, R25, R29, R24 ;  /* 0x0000001d19197223 */ /* 0x000fc80000000018 */
[----:B------:R-:W-:-:S04]  /*1080*/  FFMA R26, R26, R30, R25 ;  /* 0x0000001e1a1a7223 */ /* 0x000fc80000000019 */
[----:B------:R-:W-:Y:S02]  /*1090*/  FFMA R27, R27, R31, R26 ;  /* 0x0000001f1b1b7223 */ /* 0x000fe4000000001a */
[----:B------:R-:W-:Y:S02]  /*10a0*/  LDS.128 R28, [UR5+0x2470] ;  /* 0x00247005ff1c7984 */ /* 0x000fe40008000c00 */
[----:B0-----:R-:W-:Y:S02]  /*10b0*/  FFMA R4, R36, R4, R27 ;  /* 0x0000000424047223 */ /* 0x001fe4000000001b */
[----:B------:R-:W0:Y:S02]  /*10c0*/  LDS.128 R24, [R17+0x1070] ;  /* 0x0010700011187984 */ /* 0x000e240000000c00 */
[----:B------:R-:W-:-:S04]  /*10d0*/  FFMA R5, R37, R5, R4 ;  /* 0x0000000525057223 */ /* 0x000fc80000000004 */
[----:B------:R-:W-:-:S04]  /*10e0*/  FFMA R6, R38, R6, R5 ;  /* 0x0000000626067223 */ /* 0x000fc80000000005 */
[----:B------:R-:W-:-:S04]  /*10f0*/  FFMA R7, R39, R7, R6 ;  /* 0x0000000727077223 */ /* 0x000fc80000000006 */
[----:B-1----:R-:W-:-:S04]  /*1100*/  FFMA R8, R12, R8, R7 ;  /* 0x000000080c087223 */ /* 0x002fc80000000007 */
[----:B------:R-:W-:-:S04]  /*1110*/  FFMA R9, R13, R9, R8 ;  /* 0x000000090d097223 */ /* 0x000fc80000000008 */
[----:B------:R-:W-:-:S04]  /*1120*/  FFMA R10, R14, R10, R9 ;  /* 0x0000000a0e0a7223 */ /* 0x000fc80000000009 */
[----:B------:R-:W-:-:S04]  /*1130*/  FFMA R11, R15, R11, R10 ;  /* 0x0000000b0f0b7223 */ /* 0x000fc8000000000a */
[----:B--2---:R-:W-:-:S04]  /*1140*/  FFMA R20, R20, R32, R11 ;  /* 0x0000002014147223 */ /* 0x004fc8000000000b */
[----:B------:R-:W-:-:S04]  /*1150*/  FFMA R21, R21, R33, R20 ;  /* 0x0000002115157223 */ /* 0x000fc80000000014 */
[----:B------:R-:W-:-:S04]  /*1160*/  FFMA R22, R22, R34, R21 ;  /* 0x0000002216167223 */ /* 0x000fc80000000015 */
[----:B------:R-:W-:-:S04]  /*1170*/  FFMA R23, R23, R35, R22 ;  /* 0x0000002317177223 */ /* 0x000fc80000000016 */
[----:B0-----:R-:W-:-:S04]  /*1180*/  FFMA R24, R24, R28, R23 ;  /* 0x0000001c18187223 */ /* 0x001fc80000000017 */
[----:B------:R-:W-:-:S04]  /*1190*/  FFMA R25, R25, R29, R24 ;  /* 0x0000001d19197223 */ /* 0x000fc80000000018 */
[----:B------:R-:W-:-:S04]  /*11a0*/  FFMA R26, R26, R30, R25 ;  /* 0x0000001e1a1a7223 */ /* 0x000fc80000000019 */
[----:B------:R-:W-:-:S05]  /*11b0*/  FFMA R26, R27, R31, R26 ;  /* 0x0000001f1b1a7223 */ /* 0x000fca000000001a */
[----:B------:R4:W-:Y:S02]  /*11c0*/  STS [R3+0x2480], R26 ;  /* 0x0024801a03007388 */ /* 0x0009e40000000800 */
.L_x_75:
[----:B------:R-:W-:Y:S05]  /*11d0*/  BSYNC.RECONVERGENT B0 ;  /* 0x0000000000007941 */ /* 0x000fea0003800200 */
.L_x_74:
[----:B------:R-:W-:Y:S01]  /*11e0*/  BAR.SYNC.DEFER_BLOCKING 0x0 ;  /* 0x0000000000007b1d */ /* 0x000fe20000010000 */
[----:B------:R-:W-:Y:S01]  /*11f0*/  ISETP.GT.U32.AND P1, PT, R2, 0x1f, PT ;  /* 0x0000001f0200780c */ /* 0x000fe20003f24070 */
[----:B------:R-:W-:-:S04]  /*1200*/  UIADD3 UR4, UPT, UPT, UR4, 0x1, URZ ;  /* 0x0000000104047890 */ /* 0x000fc8000fffe0ff */
[----:B------:R-:W-:Y:S02]  /*1210*/  BSSY.RECONVERGENT B0, `(.L_x_76) ;  /* 0x0000036000007945 */ /* 0x000fe40003800200 */
[----:B------:R-:W-:-:S06]  /*1220*/  ISETP.LE.AND P2, PT, R42, UR4, PT ;  /* 0x000000042a007c0c */ /* 0x000fcc000bf43270 */
[----:B------:R-:W-:Y:S07]  /*1230*/  @P1 BRA `(.L_x_77) ;  /* 0x0000000000cc1947 */ /* 0x000fee0003800000 */
[----:B------:R-:W5:Y:S01]  /*1240*/  S2UR UR8, SR_CgaCtaId ;  /* 0x00000000000879c3 */ /* 0x000f620000008800 */
[----:B------:R-:W-:Y:S02]  /*1250*/  UMOV UR5, 0x400 ;  /* 0x0000040000057882 */ /* 0x000fe40000000000 */
[----:B-----5:R-:W-:-:S09]  /*1260*/  ULEA UR5, UR8, UR5, 0x18 ;  /* 0x0000000508057291 */ /* 0x020fd2000f8ec0ff */
[----:B01----:R-:W0:Y:S04]  /*1270*/  LDS.128 R4, [UR5+0x2480] ;  /* 0x00248005ff047984 */ /* 0x003e280008000c00 */
[----:B------:R-:W1:Y:S04]  /*1280*/  LDS.128 R8, [UR5+0x2490] ;  /* 0x00249005ff087984 */ /* 0x000e680008000c00 */
[----:B------:R-:W5:Y:S04]  /*1290*/  LDS.128 R20, [UR5+0x24a0] ;  /* 0x0024a005ff147984 */ /* 0x000f680008000c00 */
[----:B--2---:R-:W2:Y:S01]  /*12a0*/  LDS.128 R12, [UR5+0x24b0] ;  /* 0x0024b005ff0c7984 */ /* 0x004ea20008000c00 */
[----:B0-----:R-:W-:-:S04]  /*12b0*/  FFMA R4, R4, R4, RZ ;  /* 0x0000000404047223 */ /* 0x001fc800000000ff */
[----:B------:R-:W-:-:S04]  /*12c0*/  FFMA R5, R5, R5, R4 ;  /* 0x0000000505057223 */ /* 0x000fc80000000004 */
[----:B------:R-:W-:-:S04]  /*12d0*/  FFMA R6, R6, R6, R5 ;  /* 0x0000000606067223 */ /* 0x000fc80000000005 */
[----:B------:R-:W-:-:S04]  /*12e0*/  FFMA R7, R7, R7, R6 ;  /* 0x0000000707077223 */ /* 0x000fc80000000006 */
[----:B-1----:R-:W-:Y:S02]  /*12f0*/  FFMA R8, R8, R8, R7 ;  /* 0x0000000808087223 */ /* 0x002fe40000000007 */
[----:B------:R-:W0:Y:S02]  /*1300*/  LDS.128 R4, [UR5+0x24c0] ;  /* 0x0024c005ff047984 */ /* 0x000e240008000c00 */
[----:B------:R-:W-:-:S04]  /*1310*/  FFMA R9, R9, R9, R8 ;  /* 0x0000000909097223 */ /* 0x000fc80000000008 */
[----:B------:R-:W-:-:S04]  /*1320*/  FFMA R10, R10, R10, R9 ;  /* 0x0000000a0a0a7223 */ /* 0x000fc80000000009 */
[----:B------:R-:W-:-:S04]  /*1330*/  FFMA R11, R11, R11, R10 ;  /* 0x0000000b0b0b7223 */ /* 0x000fc8000000000a */
[----:B-----5:R-:W-:Y:S02]  /*1340*/  FFMA R20, R20, R20, R11 ;  /* 0x0000001414147223 */ /* 0x020fe4000000000b */
[----:B------:R-:W1:Y:S02]  /*1350*/  LDS.128 R8, [UR5+0x24d0] ;  /* 0x0024d005ff087984 */ /* 0x000e640008000c00 */
[----:B------:R-:W-:-:S04]  /*1360*/  FFMA R21, R21, R21, R20 ;  /* 0x0000001515157223 */ /* 0x000fc80000000014 */
[----:B------:R-:W-:-:S04]  /*1370*/  FFMA R22, R22, R22, R21 ;  /* 0x0000001616167223 */ /* 0x000fc80000000015 */
[----:B------:R-:W-:-:S04]  /*1380*/  FFMA R23, R23, R23, R22 ;  /* 0x0000001717177223 */ /* 0x000fc80000000016 */
[----:B--2---:R-:W-:Y:S02]  /*1390*/  FFMA R12, R12, R12, R23 ;  /* 0x0000000c0c0c7223 */ /* 0x004fe40000000017 */
[----:B------:R-:W2:Y:S02]  /*13a0*/  LDS.128 R20, [UR5+0x24e0] ;  /* 0x0024e005ff147984 */ /* 0x000ea40008000c00 */
[----:B------:R-:W-:-:S04]  /*13b0*/  FFMA R13, R13, R13, R12 ;  /* 0x0000000d0d0d7223 */ /* 0x000fc8000000000c */
[----:B------:R-:W-:-:S04]  /*13c0*/  FFMA R14, R14, R14, R13 ;  /* 0x0000000e0e0e7223 */ /* 0x000fc8000000000d */
[----:B------:R-:W-:-:S04]  /*13d0*/  FFMA R15, R15, R15, R14 ;  /* 0x0000000f0f0f7223 */ /* 0x000fc8000000000e */
[----:B0-----:R-:W-:Y:S02]  /*13e0*/  FFMA R4, R4, R4, R15 ;  /* 0x0000000404047223 */ /* 0x001fe4000000000f */
[----:B------:R-:W0:Y:S02]  /*13f0*/  LDS.128 R12, [UR5+0x24f0] ;  /* 0x0024f005ff0c7984 */ /* 0x000e240008000c00 */
[----:B------:R-:W-:-:S04]  /*1400*/  FFMA R5, R5, R5, R4 ;  /* 0x0000000505057223 */ /* 0x000fc80000000004 */
[----:B------:R-:W-:Y:S02]  /*1410*/  FFMA R6, R6, R6, R5 ;  /* 0x0000000606067223 */ /* 0x000fe40000000005 */
[----:B------:R-:W5:Y:S02]  /*1420*/  LDS R5, [R3+0x2480] ;  /* 0x0024800003057984 */ /* 0x000f640000000800 */
        /* <DEDUP_REMOVED lines=12> */
[----:B------:R-:W-:-:S04]  /*14f0*/  FFMA R14, R15, R15, R14 ;  /* 0x0000000f0f0e7223 */ /* 0x000fc8000000000e */
[----:B------:R-:W-:-:S05]  /*1500*/  FADD R14, R14, 1.00000001335143196e-10 ;  /* 0x2edbe6ff0e0e7421 */ /* 0x000fca0000000000 */
[----:B------:R-:W-:-:S13]  /*1510*/  FSETP.GEU.AND P0, PT, |R14|, 1.175494350822287508e-38, PT ;  /* 0x008000000e00780b */ /* 0x000fda0003f0e200 */
[----:B------:R-:W-:-:S04]  /*1520*/  @!P0 FMUL R14, R14, 16777216 ;  /* 0x4b8000000e0e8820 */ /* 0x000fc80000400000 */
[----:B------:R-:W0:Y:S02]  /*1530*/  MUFU.RSQ R4, R14 ;  /* 0x0000000e00047308 */ /* 0x000e240000001400 */
[----:B0-----:R-:W-:-:S04]  /*1540*/  @!P0 FMUL R4, R4, 4096 ;  /* 0x4580000004048820 */ /* 0x001fc80000400000 */
[----:B-----5:R-:W-:-:S05]  /*1550*/  FMUL R4, R4, R5 ;  /* 0x0000000504047220 */ /* 0x020fca0000400000 */
[----:B------:R0:W-:Y:S02]  /*1560*/  STS [R3+0x2400], R4 ;  /* 0x0024000403007388 */ /* 0x0001e40000000800 */
.L_x_77:
[----:B------:R-:W-:Y:S05]  /*1570*/  BSYNC.RECONVERGENT B0 ;  /* 0x0000000000007941 */ /* 0x000fea0003800200 */
.L_x_76:
[----:B------:R-:W-:Y:S06]  /*1580*/  BAR.SYNC.DEFER_BLOCKING 0x0 ;  /* 0x0000000000007b1d */ /* 0x000fec0000010000 */
[----:B------:R-:W-:Y:S05]  /*1590*/  @!P2 BRA `(.L_x_78) ;  /* 0xfffffff80034a947 */ /* 0x000fea000383ffff */
.L_x_73:
[----:B------:R-:W-:Y:S04]  /*15a0*/  BSSY.RECONVERGENT B0, `(.L_x_79) ;  /* 0x0000034000007945 */ /* 0x000fe80003800200 */
[----:B------:R-:W-:Y:S05]  /*15b0*/  @P1 BRA `(.L_x_80) ;  /* 0x0000000000c81947 */ /* 0x000fea0003800000 */
[----:B------:R-:W5:Y:S01]  /*15c0*/  S2UR UR5, SR_CgaCtaId ;  /* 0x00000000000579c3 */ /* 0x000f620000008800 */
[----:B------:R-:W-:Y:S01]  /*15d0*/  UMOV UR4, 0x400 ;  /* 0x0000040000047882 */ /* 0x000fe20000000000 */
[----:B------:R-:W-:Y:S01]  /*15e0*/  BSSY.RECONVERGENT B3, `(.L_x_81) ;  /* 0x0000028000037945 */ /* 0x000fe20003800200 */
[----:B-----5:R-:W-:-:S09]  /*15f0*/  ULEA UR4, UR5, UR4, 0x18 ;  /* 0x0000000405047291 */ /* 0x020fd2000f8ec0ff */
[----:B------:R-:W5:Y:S04]  /*1600*/  LDS.128 R28, [UR4+0x2300] ;  /* 0x00230004ff1c7984 */ /* 0x000f680008000c00 */
[----:B01----:R-:W0:Y:S04]  /*1610*/  LDS.128 R8, [UR4+0x2310] ;  /* 0x00231004ff087984 */ /* 0x003e280008000c00 */
[----:B--2---:R-:W1:Y:S04]  /*1620*/  LDS.128 R12, [UR4+0x2320] ;  /* 0x00232004ff0c7984 */ /* 0x004e680008000c00 */
[----:B------:R-:W2:Y:S04]  /*1630*/  LDS.128 R20, [UR4+0x2330] ;  /* 0x00233004ff147984 */ /* 0x000ea80008000c00 */
[----:B---34-:R-:W3:Y:S04]  /*1640*/  LDS.128 R24, [UR4+0x2340] ;  /* 0x00234004ff187984 */ /* 0x018ee80008000c00 */
[----:B------:R-:W4:Y:S01]  /*1650*/  LDS.128 R4, [UR4+0x2350] ;  /* 0x00235004ff047984 */ /* 0x000f220008000c00 */
[----:B-----5:R-:W-:-:S04]  /*1660*/  FMNMX3 R28, R28, RZ, R29, !PT ;  /* 0x000000ff1c1c7276 */ /* 0x020fc8000780001d */
[----:B------:R-:W-:-:S04]  /*1670*/  FMNMX3 R28, R28, R30, R31, !PT ;  /* 0x0000001e1c1c7276 */ /* 0x000fc8000780001f */
[----:B0-----:R-:W-:Y:S02]  /*1680*/  FMNMX3 R8, R28, R8, R9, !PT ;  /* 0x000000081c087276 */ /* 0x001fe40007800009 */
[----:B------:R-:W0:Y:S02]  /*1690*/  LDS.128 R28, [UR4+0x2360] ;  /* 0x00236004ff1c7984 */ /* 0x000e240008000c00 */
[----:B------:R-:W-:-:S04]  /*16a0*/  FMNMX3 R8, R8, R10, R11, !PT ;  /* 0x0000000a08087276 */ /* 0x000fc8000780000b */
[----:B-1----:R-:W-:Y:S02]  /*16b0*/  FMNMX3 R12, R8, R12, R13, !PT ;  /* 0x0000000c080c7276 */ /* 0x002fe4000780000d */
[----:B------:R-:W1:Y:S02]  /*16c0*/  LDS.128 R8, [UR4+0x2370] ;  /* 0x00237004ff087984 */ /* 0x000e640008000c00 */
[----:B------:R-:W-:-:S04]  /*16d0*/  FMNMX3 R12, R12, R14, R15, !PT ;  /* 0x0000000e0c0c7276 */ /* 0x000fc8000780000f */
[----:B--2---:R-:W-:-:S04]  /*16e0*/  FMNMX3 R12, R12, R20, R21, !PT ;  /* 0x000000140c0c7276 */ /* 0x004fc80007800015 */
[----:B------:R-:W-:-:S04]  /*16f0*/  FMNMX3 R12, R12, R22, R23, !PT ;  /* 0x000000160c0c7276 */ /* 0x000fc80007800017 */
[----:B---3--:R-:W-:-:S04]  /*1700*/  FMNMX3 R12, R12, R24, R25, !PT ;  /* 0x000000180c0c7276 */ /* 0x008fc80007800019 */
[----:B------:R-:W-:-:S04]  /*1710*/  FMNMX3 R12, R12, R26, R27, !PT ;  /* 0x0000001a0c0c7276 */ /* 0x000fc8000780001b */
[----:B----4-:R-:W-:-:S04]  /*1720*/  FMNMX3 R4, R12, R4, R5, !PT ;  /* 0x000000040c047276 */ /* 0x010fc80007800005 */
[----:B------:R-:W-:-:S04]  /*1730*/  FMNMX3 R4, R4, R6, R7, !PT ;  /* 0x0000000604047276 */ /* 0x000fc80007800007 */
[----:B0-----:R-:W-:-:S04]  /*1740*/  FMNMX3 R4, R4, R28, R29, !PT ;  /* 0x0000001c04047276 */ /* 0x001fc8000780001d */
[----:B------:R-:W-:Y:S02]  /*1750*/  FMNMX3 R30, R4, R30, R31, !PT ;  /* 0x0000001e041e7276 */ /* 0x000fe4000780001f */
[----:B------:R-:W0:Y:S02]  /*1760*/  LDS R4, [R3+0x2300] ;  /* 0x0023000003047984 */ /* 0x000e240000000800 */
[----:B-1----:R-:W-:-:S04]  /*1770*/  FMNMX3 R8, R30, R8, R9, !PT ;  /* 0x000000081e087276 */ /* 0x002fc80007800009 */
[----:B------:R-:W-:-:S05]  /*1780*/  FMNMX3 R8, R8, R10, R11, !PT ;  /* 0x0000000a08087276 */ /* 0x000fca000780000b */
[----:B------:R-:W-:-:S04]  /*1790*/  FADD R9, R8, 1.00000001335143196e-10 ;  /* 0x2edbe6ff08097421 */ /* 0x000fc80000000000 */
[----:B------:R-:W1:Y:S02]  /*17a0*/  MUFU.RCP R6, R9 ;  /* 0x0000000900067308 */ /* 0x000e640000001000 */
[----:B-1----:R-:W-:-:S04]  /*17b0*/  FFMA R5, -R9, R6, 1 ;  /* 0x3f80000009057423 */ /* 0x002fc80000000106 */
[----:B------:R-:W-:Y:S02]  /*17c0*/  FFMA R5, R6, R5, R6 ;  /* 0x0000000506057223 */ /* 0x000fe40000000006 */
[----:B0-----:R-:W0:Y:S02]  /*17d0*/  FCHK P0, R4, R9 ;  /* 0x0000000904007302 */ /* 0x001e240000000000 */
[----:B------:R-:W-:-:S04]  /*17e0*/  FFMA R6, R4, R5, RZ ;  /* 0x0000000504067223 */ /* 0x000fc800000000ff */
[----:B------:R-:W-:-:S04]  /*17f0*/  FFMA R7, -R9, R6, R4 ;  /* 0x0000000609077223 */ /* 0x000fc80000000104 */
[----:B------:R-:W-:Y:S01]  /*1800*/  FFMA R6, R5, R7, R6 ;  /* 0x0000000705067223 */ /* 0x000fe20000000006 */
[----:B0-----:R-:W-:Y:S06]  /*1810*/  @!P0 BRA `(.L_x_82) ;  /* 0x0000000000108947 */ /* 0x001fec0003800000 */
[----:B------:R-:W-:Y:S01]  /*1820*/  IMAD.MOV.U32 R8, RZ, RZ, R4 ;  /* 0x000000ffff087224 */ /* 0x000fe200078e0004 */
[----:B------:R-:W-:-:S07]  /*1830*/  MOV R15, 0x1850 ;  /* 0x00001850000f7802 */ /* 0x000fce0000000f00 */
[----:B------:R-:W-:Y:S05]  /*1840*/  CALL.REL.NOINC `($__internal_5_$__cuda_sm3x_div_rn_noftz_f32_slowpath) ;  /* 0x0000010400d47944 */ /* 0x000fea0003c00000 */
[----:B------:R-:W-:-:S07]  /*1850*/  IMAD.MOV.U32 R6, RZ, RZ, R14 ;  /* 0x000000ffff067224 */ /* 0x000fce00078e000e */
.L_x_82:
[----:B------:R-:W-:Y:S05]  /*1860*/  BSYNC.RECONVERGENT B3 ;  /* 0x0000000000037941 */ /* 0x000fea0003800200 */
.L_x_81:
[----:B------:R-:W0:Y:S01]  /*1870*/  LDC.64 R4, c[0x0][0x430] ;  /* 0x00010c00ff047b82 */ /* 0x000e220000000a00 */
[----:B------:R-:W1:Y:S04]  /*1880*/  LDS R7, [R3+0x2400] ;  /* 0x0024000003077984 */ /* 0x000e680000000800 */
[----:B0-----:R-:W1:Y:S04]  /*1890*/  LDG.E.CONSTANT R8, desc[UR6][R4.64+0x78] ;  /* 0x0000780604087981 */ /* 0x001e68000c1e9900 */
[----:B------:R-:W2:Y:S01]  /*18a0*/  LDG.E.CONSTANT R9, desc[UR6][R4.64+0x74] ;  /* 0x0000740604097981 */ /* 0x000ea2000c1e9900 */
[----:B-1----:R-:W-:-:S04]  /*18b0*/  FMUL R8, |R7|, R8 ;  /* 0x0000000807087220 */ /* 0x002fc80000400200 */
[----:B--2---:R-:W-:-:S05]  /*18c0*/  FFMA R6, R9, R6, R8 ;  /* 0x0000000609067223 */ /* 0x004fca0000000008 */
[----:B------:R0:W-:Y:S02]  /*18d0*/  STS [R3+0x2380], R6 ;  /* 0x0023800603007388 */ /* 0x0001e40000000800 */
.L_x_80:
[----:B------:R-:W-:Y:S05]  /*18e0*/  BSYNC.RECONVERGENT B0 ;  /* 0x0000000000007941 */ /* 0x000fea0003800200 */
.L_x_79:
[----:B------:R-:W-:Y:S01]  /*18f0*/  BAR.SYNC.DEFER_BLOCKING 0x0 ;  /* 0x0000000000007b1d */ /* 0x000fe20000010000 */
[----:B------:R-:W-:-:S05]  /*1900*/  ISETP.GT.U32.AND P0, PT, R2, 0x1f, PT ;  /* 0x0000001f0200780c */ /* 0x000fca0003f04070 */
[----:B------:R-:W-:Y:S08]  /*1910*/  BSSY.RECONVERGENT B0, `(.L_x_83) ;  /* 0x0000d20000007945 */ /* 0x000ff00003800200 */
[----:B------:R-:W-:Y:S05]  /*1920*/  @P0 BRA `(.L_x_84) ;  /* 0x000000d000780947 */ /* 0x000fea0003800000 */
[----:B------:R2:W2:Y:S01]  /*1930*/  LDS R52, [R3+0x2300] ;  /* 0x0023000003347984 */ /* 0x0004a20000000800 */
[C---:B------:R-:W-:Y:S01]  /*1940*/  ISETP.NE.AND P0, PT, R2.reuse, RZ, PT ;  /* 0x000000ff0200720c */ /* 0x040fe20003f05270 */
[----:B------:R-:W-:Y:S01]  /*1950*/  BSSY.RECONVERGENT B1, `(.L_x_85) ;  /* 0x000001f000017945 */ /* 0x000fe20003800200 */
[----:B01----:R-:W-:Y:S01]  /*1960*/  HFMA2 R4, -RZ, RZ, 0, 0 ;  /* 0x00000000ff047431 */ /* 0x003fe200000001ff */
[----:B------:R0:W1:Y:S01]  /*1970*/  LDS R51, [R3+0x2180] ;  /* 0x0021800003337984 */ /* 0x0000620000000800 */
[C---:B------:R-:W-:Y:S02]  /*1980*/  ISETP.NE.AND P5, PT, R2.reuse, 0x1, PT ;  /* 0x000000010200780c */ /* 0x040fe40003fa5270 */
[----:B------:R-:W-:Y:S02]  /*1990*/  CS2R R44, SRZ ;  /* 0x00000000002c7805 */ /* 0x000fe4000001ff00 */
[C---:B------:R-:W-:Y:S01]  /*19a0*/  ISETP.NE.AND P4, PT, R2.reuse, 0x2, PT ;  /* 0x000000020200780c */ /* 0x040fe20003f85270 */
[----:B------:R0:W0:Y:S01]  /*19b0*/  LDS R50, [R3+0x2380] ;  /* 0x0023800003327984 */ /* 0x0000220000000800 */
[----:B------:R-:W-:-:S02]  /*19c0*/  ISETP.NE.AND P3, PT, R2, 0x3, PT ;  /* 0x000000030200780c */ /* 0x000fc40003f65270 */
[----:B------:R-:W-:Y:S02]  /*19d0*/  CS2R R42, SRZ ;  /* 0x00000000002a7805 */ /* 0x000fe4000001ff00 */
[C---:B------:R-:W-:Y:S01]  /*19e0*/  ISETP.NE.AND P2, PT, R2.reuse, 0x4, PT ;  /* 0x000000040200780c */ /* 0x040fe20003f45270 */
[----:B------:R0:W0:Y:S01]  /*19f0*/  LDS R49, [R3+0x2200] ;  /* 0x0022000003317984 */ /* 0x0000220000000800 */
[----:B------:R-:W-:-:S03]  /*1a00*/  ISETP.NE.AND P1, PT, R2, 0x5, PT ;  /* 0x000000050200780c */ /* 0x000fc60003f25270 */
[----:B------:R0:W0:Y:S04]  /*1a10*/  LDS R48, [R3+0x2280] ;  /* 0x0022800003307984 */ /* 0x0000280000000800 */
[----:B------:R0:W0:Y:S04]  /*1a20*/  LDS R47, [R3+0x2400] ;  /* 0x00240000032f7984 */ /* 0x0000280000000800 */
[----:B------:R0:W0:Y:S01]  /*1a30*/  LDS R46, [R17] ;  /* 0x00000000112e7984 */ /* 0x0000220000000800 */
[----:B------:R-:W-:Y:S05]  /*1a40*/  @!P0 BRA `(.L_x_86) ;  /* 0x00000000003c8947 */ /* 0x000fea0003800000 */
[----:B------:R-:W5:Y:S02]  /*1a50*/  LDS R5, [R17+0x1000] ;  /* 0x0010000011057984 */ /* 0x000f640000000800 */
[----:B-----5:R-:W-:-:S13]  /*1a60*/  FSETP.GT.AND P0, PT, R5, 0.10000000149011611938, PT ;  /* 0x3dcccccd0500780b */ /* 0x020fda0003f04000 */
[----:B------:R-:W-:Y:S05]  /*1a70*/  @!P0 BRA `(.L_x_86) ;  /* 0x0000000000308947 */ /* 0x000fea0003800000 */
[----:B------:R-:W5:Y:S01]  /*1a80*/  S2UR UR5, SR_CgaCtaId ;  /* 0x00000000000579c3 */ /* 0x000f620000008800 */
[----:B------:R-:W-:Y:S01]  /*1a90*/  UMOV UR4, 0x400 ;  /* 0x0000040000047882 */ /* 0x000fe20000000000 */
[----:B------:R-:W-:Y:S01]  /*1aa0*/  IMAD.MOV.U32 R4, RZ, RZ, 0x1 ;  /* 0x00000001ff047424 */ /* 0x000fe200078e00ff */
[----:B-----5:R-:W-:-:S09]  /*1ab0*/  ULEA UR4, UR5, UR4, 0x18 ;  /* 0x0000000405047291 */ /* 0x020fd2000f8ec0ff */
[----:B------:R-:W5:Y:S04]  /*1ac0*/  LDS R42, [UR4+0x2300] ;  /* 0x00230004ff2a7984 */ /* 0x000f680008000800 */
[----:B------:R-:W0:Y:S04]  /*1ad0*/  LDS R43, [UR4+0x2180] ;  /* 0x00218004ff2b7984 */ /* 0x000e280008000800 */
[----:B------:R-:W1:Y:S04]  /*1ae0*/  LDS R44, [UR4+0x2380] ;  /* 0x00238004ff2c7984 */ /* 0x000e680008000800 */
[----:B------:R-:W2:Y:S01]  /*1af0*/  LDS R45, [UR4+0x2200] ;  /* 0x00220004ff2d7984 */ /* 0x000ea20008000800 */
[----:B-----5:R-:W-:Y:S01]  /*1b00*/  FADD R42, RZ, R42 ;  /* 0x0000002aff2a7221 */ /* 0x020fe20000000000 */
[----:B0-----:R-:W-:Y:S01]  /*1b10*/  FADD R43, RZ, R43 ;  /* 0x0000002bff2b7221 */ /* 0x001fe20000000000 */
[----:B-1----:R-:W-:Y:S01]  /*1b20*/  FADD R44, RZ, R44 ;  /* 0x0000002cff2c7221 */ /* 0x002fe20000000000 */
[----:B--2---:R-:W-:-:S07]  /*1b30*/  FADD R45, RZ, R45 ;  /* 0x0000002dff2d7221 */ /* 0x004fce0000000000 */
.L_x_86:
[----:B------:R-:W-:Y:S05]  /*1b40*/  BSYNC.RECONVERGENT B1 ;  /* 0x0000000000017941 */ /* 0x000fea0003800200 */
.L_x_85:
[----:B------:R-:W-:Y:S01]  /*1b50*/  BSSY.RECONVERGENT B1, `(.L_x_87) ;  /* 0x0000012000017945 */ /* 0x000fe20003800200 */
[----:B------:R-:W-:-:S03]  /*1b60*/  ISETP.NE.AND P0, PT, R2, 0x6, PT ;  /* 0x000000060200780c */ /* 0x000fc60003f05270 */
[----:B------:R-:W-:Y:S10]  /*1b70*/  @!P5 BRA `(.L_x_88) ;  /* 0x00000000003cd947 */ /* 0x000ff40003800000 */
[----:B------:R-:W5:Y:S02]  /*1b80*/  LDS R5, [R17+0x1004] ;  /* 0x0010040011057984 */ /* 0x000f640000000800 */
[----:B-----5:R-:W-:-:S13]  /*1b90*/  FSETP.GT.AND P5, PT, R5, 0.10000000149011611938, PT ;  /* 0x3dcccccd0500780b */ /* 0x020fda0003fa4000 */
[----:B------:R-:W-:Y:S05]  /*1ba0*/  @!P5 BRA `(.L_x_88) ;  /* 0x000000000030d947 */ /* 0x000fea0003800000 */
[----:B------:R-:W5:Y:S01]  /*1bb0*/  S2UR UR5, SR_CgaCtaId ;  /* 0x00000000000579c3 */ /* 0x000f620000008800 */
[----:B------:R-:W-:Y:S01]  /*1bc0*/  UMOV UR4, 0x400 ;  /* 0x0000040000047882 */ /* 0x000fe20000000000 */
[----:B------:R-:W-:Y:S01]  /*1bd0*/  VIADD R4, R4, 0x1 ;  /* 0x0000000104047836 */ /* 0x000fe20000000000 */
[----:B-----5:R-:W-:-:S09]  /*1be0*/  ULEA UR4, UR5, UR4, 0x18 ;  /* 0x0000000405047291 */ /* 0x020fd2000f8ec0ff */
[----:B------:R-:W5:Y:S04]  /*1bf0*/  LDS R5, [UR4+0x2304] ;  /* 0x00230404ff057984 */ /* 0x000f680008000800 */
[----:B------:R-:W0:Y:S04]  /*1c00*/  LDS R6, [UR4+0x2184] ;  /* 0x00218404ff067984 */ /* 0x000e280008000800 */
[----:B------:R-:W1:Y:S04]  /*1c10*/  LDS R7, [UR4+0x2384] ;  /* 0x00238404ff077984 */ /* 0x000e680008000800 */
[----:B------:R-:W2:Y:S01]  /*1c20*/  LDS R8, [UR4+0x2204] ;  /* 0x00220404ff087984 */ /* 0x000ea20008000800 */
[----:B-----5:R-:W-:Y:S01]  /*1c30*/  FADD R42, R42, R5 ;  /* 0x000000052a2a7221 */ /* 0x020fe20000000000 */
[----:B0-----:R-:W-:Y:S01]  /*1c40*/  FADD R43, R43, R6 ;  /* 0x000000062b2b7221 */ /* 0x001fe20000000000 */
[----:B-1----:R-:W-:Y:S01]  /*1c50*/  FADD R44, R44, R7 ;  /* 0x000000072c2c7221 */ /* 0x002fe20000000000 */
[----:B--2---:R-:W-:-:S07]  /*1c60*/  FADD R45, R45, R8 ;  /* 0x000000082d2d7221 */ /* 0x004fce0000000000 */
.L_x_88:
[----:B------:R-:W-:Y:S05]  /*1c70*/  BSYNC.RECONVERGENT B1 ;  /* 0x0000000000017941 */ /* 0x000fea0003800200 */
.L_x_87:
        /* <DEDUP_REMOVED lines=18> */
.L_x_90:
[----:B------:R-:W-:Y:S05]  /*1da0*/  BSYNC.RECONVERGENT B1 ;  /* 0x0000000000017941 */ /* 0x000fea0003800200 */
.L_x_89:
        /* <DEDUP_REMOVED lines=8> */
[----:B------:R-:W-:Y:S01]  /*1e30*/  IADD3 R4, PT, PT, R4, 0x1, RZ ;  /* 0x0000000104047810 */ /* 0x000fe20007ffe0ff */
        /* <DEDUP_REMOVED lines=9> */
.L_x_92:
[----:B------:R-:W-:Y:S05]  /*1ed0*/  BSYNC.RECONVERGENT B1 ;  /* 0x0000000000017941 */ /* 0x000fea0003800200 */
.L_x_91:
        /* <DEDUP_REMOVED lines=18> */
.L_x_94:
[----:B------:R-:W-:Y:S05]  /*2000*/  BSYNC.RECONVERGENT B1 ;  /* 0x0000000000017941 */ /* 0x000fea0003800200 */
.L_x_93:
        /* <DEDUP_REMOVED lines=18> */
.L_x_96:
[----:B------:R-:W-:Y:S05]  /*2130*/  BSYNC.RECONVERGENT B1 ;  /* 0x0000000000017941 */ /* 0x000fea0003800200 */
.L_x_95:
        /* <DEDUP_REMOVED lines=18> */
.L_x_98:
[----:B------:R-:W-:Y:S05]  /*2260*/  BSYNC.RECONVERGENT B1 ;  /* 0x0000000000017941 */ /* 0x000fea0003800200 */
.L_x_97:
        /* <DEDUP_REMOVED lines=18> */
.L_x_100:
[----:B------:R-:W-:Y:S05]  /*2390*/  BSYNC.RECONVERGENT B1 ;  /* 0x0000000000017941 */ /* 0x000fea0003800200 */
.L_x_99:
        /* <DEDUP_REMOVED lines=18> */
.L_x_102:
[----:B------:R-:W-:Y:S05]  /*24c0*/  BSYNC.RECONVERGENT B1 ;  /* 0x0000000000017941 */ /* 0x000fea0003800200 */
.L_x_101:
        /* <DEDUP_REMOVED lines=18> */
.L_x_104:
[----:B------:R-:W-:Y:S05]  /*25f0*/  BSYNC.RECONVERGENT B1 ;  /* 0x0000000000017941 */ /* 0x000fea0003800200 */
.L_x_103:
        /* <DEDUP_REMOVED lines=18> */
.L_x_106:
[----:B------:R-:W-:Y:S05]  /*2720*/  BSYNC.RECONVERGENT B1 ;  /* 0x0000000000017941 */ /* 0x000fea0003800200 */
.L_x_105:
        /* <DEDUP_REMOVED lines=18> */
.L_x_108:
[----:B------:R-:W-:Y:S05]  /*2850*/  BSYNC.RECONVERGENT B1 ;  /* 0x0000000000017941 */ /* 0x000fea0003800200 */
.L_x_107:
        /* <DEDUP_REMOVED lines=18> */
.L_x_110:
[----:B------:R-:W-:Y:S05]  /*2980*/  BSYNC.RECONVERGENT B1 ;  /* 0x0000000000017941 */ /* 0x000fea0003800200 */
.L_x_109:
        /* <DEDUP_REMOVED lines=18> */
.L_x_112:
[----:B------:R-:W-:Y:S05]  /*2ab0*/  BSYNC.RECONVERGENT B1 ;  /* 0x0000000000017941 */ /* 0x000fea0003800200 */
.L_x_111:
        /* <DEDUP_REMOVED lines=18> */
.L_x_114:
[----:B------:R-:W-:Y:S05]  /*2be0*/  BSYNC.RECONVERGENT B1 ;  /* 0x0000000000017941 */ /* 0x000fea0003800200 */
.L_x_113:
        /* <DEDUP_REMOVED lines=18> */
.L_x_116:
[----:B------:R-:W-:Y:S05]  /*2d10*/  BSYNC.RECONVERGENT B1 ;  /* 0x0000000000017941 */ /* 0x000fea0003800200 */
.L_x_115:
        /* <DEDUP_REMOVED lines=18> */
.L_x_118:
[----:B------:R-:W-:Y:S05]  /*2e40*/  BSYNC.RECONVERGENT B1 ;  /* 0x0000000000017941 */ /* 0x000fea0003800200 */
.L_x_117:
        /* <DEDUP_REMOVED lines=18> */
.L_x_120:
[----:B------:R-:W-:Y:S05]  /*2f70*/  BSYNC.RECONVERGENT B1 ;  /* 0x0000000000017941 */ /* 0x000fea0003800200 */
.L_x_119:
        /* <DEDUP_REMOVED lines=18> */
.L_x_122:
[----:B------:R-:W-:Y:S05]  /*30a0*/  BSYNC.RECONVERGENT B1 ;  /* 0x0000000000017941 */ /* 0x000fea0003800200 */
.L_x_121:
        /* <DEDUP_REMOVED lines=18> */
.L_x_124:
[----:B------:R-:W-:Y:S05]  /*31d0*/  BSYNC.RECONVERGENT B1 ;  /* 0x0000000000017941 */ /* 0x000fea0003800200 */
.L_x_123:
        /* <DEDUP_REMOVED lines=18> */
.L_x_126:
[----:B------:R-:W-:Y:S05]  /*3300*/  BSYNC.RECONVERGENT B1 ;  /* 0x0000000000017941 */ /* 0x000fea0003800200 */
.L_x_125:
        /* <DEDUP_REMOVED lines=18> */
.L_x_128:
[----:B------:R-:W-:Y:S05]  /*3430*/  BSYNC.RECONVERGENT B1 ;  /* 0x0000000000017941 */ /* 0x000fea0003800200 */
.L_x_127:
        /* <DEDUP_REMOVED lines=18> */
.L_x_130:
[----:B------:R-:W-:Y:S05]  /*3560*/  BSYNC.RECONVERGENT B1 ;  /* 0x0000000000017941 */ /* 0x000fea0003800200 */
.L_x_129:
        /* <DEDUP_REMOVED lines=18> */
.L_x_132:
[----:B------:R-:W-:Y:S05]  /*3690*/  BSYNC.RECONVERGENT B1 ;  /* 0x0000000000017941 */ /* 0x000fea0003800200 */
.L_x_131:
        /* <DEDUP_REMOVED lines=18> */
.L_x_134:
[----:B------:R-:W-:Y:S05]  /*37c0*/  BSYNC.RECONVERGENT B1 ;  /* 0x0000000000017941 */ /* 0x000fea0003800200 */
.L_x_133:
        /* <DEDUP_REMOVED lines=18> */
.L_x_136:
[----:B------:R-:W-:Y:S05]  /*38f0*/  BSYNC.RECONVERGENT B1 ;  /* 0x0000000000017941 */ /* 0x000fea0003800200 */
.L_x_135:
        /* <DEDUP_REMOVED lines=18> */
.L_x_138:
[----:B------:R-:W-:Y:S05]  /*3a20*/  BSYNC.RECONVERGENT B1 ;  /* 0x0000000000017941 */ /* 0x000fea0003800200 */
.L_x_137:
[----:B------:R-:W-:Y:S04]  /*3a30*/  BSSY.RECONVERGENT B1, `(.L_x_139) ;  /* 0x0000011000017945 */ /* 0x000fe80003800200 */
[----:B------:R-:W-:Y:S05]  /*3a40*/  @!P3 BRA `(.L_x_140) ;  /* 0x00000000003cb947 */ /* 0x000fea0003800000 */
        /* <DEDUP_REMOVED lines=15> */
.L_x_140:
[----:B------:R-:W-:Y:S05]  /*3b40*/  BSYNC.RECONVERGENT B1 ;  /* 0x0000000000017941 */ /* 0x000fea0003800200 */
.L_x_139:
[----:B------:R-:W-:Y:S04]  /*3b50*/  BSSY.RECONVERGENT B1, `(.L_x_141) ;  /* 0x0000011000017945 */ /* 0x000fe80003800200 */
[----:B------:R-:W-:Y:S05]  /*3b60*/  @!P2 BRA `(.L_x_142) ;  /* 0x00000000003ca947 */ /* 0x000fea0003800000 */
        /* <DEDUP_REMOVED lines=15> */
.L_x_142:
[----:B------:R-:W-:Y:S05]  /*3c60*/  BSYNC.RECONVERGENT B1 ;  /* 0x0000000000017941 */ /* 0x000fea0003800200 */
.L_x_141:
        /* <DEDUP_REMOVED lines=17> */
.L_x_144:
[----:B------:R-:W-:Y:S05]  /*3d80*/  BSYNC.RECONVERGENT B1 ;  /* 0x0000000000017941 */ /* 0x000fea0003800200 */
.L_x_143:
        /* <DEDUP_REMOVED lines=17> */
.L_x_146:
[----:B------:R-:W-:Y:S05]  /*3ea0*/  BSYNC.RECONVERGENT B1 ;  /* 0x0000000000017941 */ /* 0x000fea0003800200 */
.L_x_145:
        /* <DEDUP_REMOVED lines=17> */
.L_x_148:
[----:B------:R-:W-:Y:S05]  /*3fc0*/  BSYNC.RECONVERGENT B1 ;  /* 0x0000000000017941 */ /* 0x000fea0003800200 */
.L_x_147:
[----:B------:R-:W-:Y:S01]  /*3fd0*/  ISETP.NE.AND P0, PT, R4, RZ, PT ;  /* 0x000000ff0400720c */ /* 0x000fe20003f05270 */
[----:B------:R-:W-:-:S12]  /*3fe0*/  BSSY.RECONVERGENT B3, `(.L_x_149) ;  /* 0x0000043000037945 */ /* 0x000fd80003800200 */
[----:B------:R-:W-:Y:S05]  /*3ff0*/  @!P0 BRA `(.L_x_150) ;  /* 0x0000000400048947 */ /* 0x000fea0003800000 */
[----:B------:R-:W-:Y:S01]  /*4000*/  I2FP.F32.U32 R4, R4 ;  /* 0x0000000400047245 */ /* 0x000fe20000201000 */
[----:B------:R-:W-:Y:S03]  /*4010*/  BSSY.RECONVERGENT B4, `(.L_x_151) ;  /* 0x000000e000047945 */ /* 0x000fe60003800200 */
[----:B------:R-:W5:Y:S08]  /*4020*/  MUFU.RCP R5, R4 ;  /* 0x0000000400057308 */ /* 0x000f700000001000 */
[----:B------:R-:W0:Y:S01]  /*4030*/  FCHK P0, R42, R4 ;  /* 0x000000042a007302 */ /* 0x000e220000000000 */
[----:B-----5:R-:W-:-:S04]  /*4040*/  FFMA R6, -R4, R5, 1 ;  /* 0x3f80000004067423 */ /* 0x020fc80000000105 */
[----:B------:R-:W-:-:S04]  /*4050*/  FFMA R5, R5, R6, R5 ;  /* 0x0000000605057223 */ /* 0x000fc80000000005 */
[----:B------:R-:W-:-:S04]  /*4060*/  FFMA R6, R42, R5, RZ ;  /* 0x000000052a067223 */ /* 0x000fc800000000ff */
[----:B------:R-:W-:-:S04]  /*4070*/  FFMA R7, -R4, R6, R42 ;  /* 0x0000000604077223 */ /* 0x000fc8000000012a */
[----:B------:R-:W-:Y:S01]  /*4080*/  FFMA R5, R5, R7, R6 ;  /* 0x0000000705057223 */ /* 0x000fe20000000006 */
[----:B0-----:R-:W-:Y:S06]  /*4090*/  @!P0 BRA `(.L_x_152) ;  /* 0x0000000000148947 */ /* 0x001fec0003800000 */
[----:B------:R-:W-:Y:S01]  /*40a0*/  IMAD.MOV.U32 R8, RZ, RZ, R42 ;  /* 0x000000ffff087224 */ /* 0x000fe200078e002a */
[----:B------:R-:W-:Y:S01]  /*40b0*/  MOV R15, 0x40e0 ;  /* 0x000040e0000f7802 */ /* 0x000fe20000000f00 */
[----:B------:R-:W-:-:S07]  /*40c0*/  IMAD.MOV.U32 R9, RZ, RZ, R4 ;  /* 0x000000ffff097224 */ /* 0x000fce00078e0004 */
[----:B-1234-:R-:W-:Y:S05]  /*40d0*/  CALL.REL.NOINC `($__internal_5_$__cuda_sm3x_div_rn_noftz_f32_slowpath) ;  /* 0x000000dc00b07944 */ /* 0x01efea0003c00000 */
[----:B------:R-:W-:-:S07]  /*40e0*/  IMAD.MOV.U32 R5, RZ, RZ, R14 ;  /* 0x000000ffff057224 */ /* 0x000fce00078e000e */
.L_x_152:
[----:B------:R-:W-:Y:S05]  /*40f0*/  BSYNC.RECONVERGENT B4 ;  /* 0x0000000000047941 */ /* 0x000fea0003800200 */
.L_x_151:
[----:B------:R-:W0:Y:S01]  /*4100*/  MUFU.RCP R7, R4 ;  /* 0x0000000400077308 */ /* 0x000e220000001000 */
[----:B------:R-:W-:Y:S01]  /*4110*/  BSSY.RECONVERGENT B4, `(.L_x_153) ;  /* 0x000000e000047945 */ /* 0x000fe20003800200 */
[----:B------:R-:W-:-:S06]  /*4120*/  MOV R42, R5 ;  /* 0x00000005002a7202 */ /* 0x000fcc0000000f00 */
[----:B------:R-:W5:Y:S01]  /*4130*/  FCHK P0, R43, R4 ;  /* 0x000000042b007302 */ /* 0x000f620000000000 */
[----:B0-----:R-:W-:-:S04]  /*4140*/  FFMA R6, -R4, R7, 1 ;  /* 0x3f80000004067423 */ /* 0x001fc80000000107 */
[----:B------:R-:W-:-:S04]  /*4150*/  FFMA R9, R7, R6, R7 ;  /* 0x0000000607097223 */ /* 0x000fc80000000007 */
[----:B------:R-:W-:-:S04]  /*4160*/  FFMA R6, R43, R9, RZ ;  /* 0x000000092b067223 */ /* 0x000fc800000000ff */
[----:B------:R-:W-:-:S04]  /*4170*/  FFMA R7, -R4, R6, R43 ;  /* 0x0000000604077223 */ /* 0x000fc8000000012b */
[----:B------:R-:W-:Y:S01]  /*4180*/  FFMA R6, R9, R7, R6 ;  /* 0x0000000709067223 */ /* 0x000fe20000000006 */
[----:B-----5:R-:W-:Y:S06]  /*4190*/  @!P0 BRA `(.L_x_154) ;  /* 0x0000000000148947 */ /* 0x020fec0003800000 */
[----:B------:R-:W-:Y:S01]  /*41a0*/  IMAD.MOV.U32 R8, RZ, RZ, R43 ;  /* 0x000000ffff087224 */ /* 0x000fe200078e002b */
[----:B------:R-:W-:Y:S01]  /*41b0*/  MOV R15, 0x41e0 ;  /* 0x000041e0000f7802 */ /* 0x000fe20000000f00 */
[----:B------:R-:W-:-:S07]  /*41c0*/  IMAD.MOV.U32 R9, RZ, RZ, R4 ;  /* 0x000000ffff097224 */ /* 0x000fce00078e0004 */
[----:B-1234-:R-:W-:Y:S05]  /*41d0*/  CALL.REL.NOINC `($__internal_5_$__cuda_sm3x_div_rn_noftz_f32_slowpath) ;  /* 0x000000dc00707944 */ /* 0x01efea0003c00000 */
[----:B------:R-:W-:-:S07]  /*41e0*/  IMAD.MOV.U32 R6, RZ, RZ, R14 ;  /* 0x000000ffff067224 */ /* 0x000fce00078e000e */
.L_x_154:
[----:B------:R-:W-:Y:S05]  /*41f0*/  BSYNC.RECONVERGENT B4 ;  /* 0x0000000000047941 */ /* 0x000fea0003800200 */
.L_x_153:
        /* <DEDUP_REMOVED lines=15> */
.L_x_156:
[----:B------:R-:W-:Y:S05]  /*42f0*/  BSYNC.RECONVERGENT B4 ;  /* 0x0000000000047941 */ /* 0x000fea0003800200 */
.L_x_155:
        /* <DEDUP_REMOVED lines=15> */
.L_x_158:
[----:B------:R-:W-:Y:S05]  /*43f0*/  BSYNC.RECONVERGENT B4 ;  /* 0x0000000000047941 */ /* 0x000fea0003800200 */
.L_x_157:
[----:B------:R-:W-:-:S07]  /*4400*/  MOV R45, R6 ;  /* 0x00000006002d7202 */ /* 0x000fce0000000f00 */
.L_x_150:
[----:B------:R-:W-:Y:S05]  /*4410*/  BSYNC.RECONVERGENT B3 ;  /* 0x0000000000037941 */ /* 0x000fea0003800200 */
.L_x_149:
[----:B------:R-:W5:Y:S01]  /*4420*/  S2UR UR5, SR_CgaCtaId ;  /* 0x00000000000579c3 */ /* 0x000f620000008800 */
[----:B------:R-:W-:Y:S01]  /*4430*/  UMOV UR4, 0x400 ;  /* 0x0000040000047882 */ /* 0x000fe20000000000 */
[----:B------:R-:W-:Y:S01]  /*4440*/  BSSY.RECONVERGENT B1, `(.L_x_159) ;  /* 0x00000b8000017945 */ /* 0x000fe20003800200 */
[----:B-----5:R-:W-:-:S09]  /*4450*/  ULEA UR4, UR5, UR4, 0x18 ;  /* 0x0000000405047291 */ /* 0x020fd2000f8ec0ff */
[----:B------:R-:W5:Y:S04]  /*4460*/  LDS.128 R4, [UR4+0x2180] ;  /* 0x00218004ff047984 */ /* 0x000f680008000c00 */
[----:B------:R-:W0:Y:S04]  /*4470*/  LDS.128 R8, [UR4+0x2380] ;  /* 0x00238004ff087984 */ /* 0x000e280008000c00 */
[----:B------:R-:W1:Y:S04]  /*4480*/  LDS.128 R32, [UR4+0x2190] ;  /* 0x00219004ff207984 */ /* 0x000e680008000c00 */
[----:B------:R-:W1:Y:S04]  /*4490*/  LDS.128 R36, [UR4+0x2390] ;  /* 0x00239004ff247984 */ /* 0x000e680008000c00 */
[----:B--2---:R-:W2:Y:S04]  /*44a0*/  LDS.128 R12, [UR4+0x21a0] ;  /* 0x0021a004ff0c7984 */ /* 0x004ea80008000c00 */
[----:B------:R-:W2:Y:S04]  /*44b0*/  LDS.128 R20, [UR4+0x23a0] ;  /* 0x0023a004ff147984 */ /* 0x000ea80008000c00 */
[----:B---34-:R-:W3:Y:S04]  /*44c0*/  LDS.128 R24, [UR4+0x21b0] ;  /* 0x0021b004ff187984 */ /* 0x018ee80008000c00 */
[----:B------:R-:W4:Y:S01]  /*44d0*/  LDS.128 R28, [UR4+0x23b0] ;  /* 0x0023b004ff1c7984 */ /* 0x000f220008000c00 */
[----:B-----5:R-:W-:Y:S01]  /*44e0*/  FADD R4, RZ, R4 ;  /* 0x00000004ff047221 */ /* 0x020fe20000000000 */
[----:B0-----:R-:W-:-:S03]  /*44f0*/  FADD R8, RZ, R8 ;  /* 0x00000008ff087221 */ /* 0x001fc60000000000 */
[----:B------:R-:W-:Y:S01]  /*4500*/  FADD R5, R5, R4 ;  /* 0x0000000405057221 */ /* 0x000fe20000000000 */
[----:B------:R-:W-:-:S03]  /*4510*/  FADD R9, R9, R8 ;  /* 0x0000000809097221 */ /* 0x000fc60000000000 */
[----:B------:R-:W-:Y:S01]  /*4520*/  FADD R6, R6, R5 ;  /* 0x0000000506067221 */ /* 0x000fe20000000000 */
[----:B------:R-:W-:-:S03]  /*4530*/  FADD R10, R10, R9 ;  /* 0x000000090a0a7221 */ /* 0x000fc60000000000 */
[----:B------:R-:W-:Y:S01]  /*4540*/  FADD R7, R7, R6 ;  /* 0x0000000607077221 */ /* 0x000fe20000000000 */
[----:B------:R-:W-:-:S03]  /*4550*/  FADD R11, R11, R10 ;  /* 0x0000000a0b0b7221 */ /* 0x000fc60000000000 */
[----:B-1----:R-:W-:Y:S02]  /*4560*/  FADD R32, R7, R32 ;  /* 0x0000002007207221 */ /* 0x002fe40000000000 */
[----:B------:R-:W0:Y:S01]  /*4570*/  LDS.128 R4, [UR4+0x21c0] ;  /* 0x0021c004ff047984 */ /* 0x000e220008000c00 */
[----:B------:R-:W-:Y:S01]  /*4580*/  FADD R36, R11, R36 ;  /* 0x000000240b247221 */ /* 0x000fe20000000000 */
[----:B------:R-:W-:Y:S02]  /*4590*/  FADD R33, R33, R32 ;  /* 0x0000002021217221 */ /* 0x000fe40000000000 */
[----:B------:R-:W1:Y:S01]  /*45a0*/  LDS.128 R8, [UR4+0x23c0] ;  /* 0x0023c004ff087984 */ /* 0x000e620008000c00 */
[----:B------:R-:W-:Y:S01]  /*45b0*/  FADD R37, R37, R36 ;  /* 0x0000002425257221 */ /* 0x000fe20000000000 */
[----:B------:R-:W-:-:S03]  /*45c0*/  FADD R34, R34, R33 ;  /* 0x0000002122227221 */ /* 0x000fc60000000000 */
[----:B------:R-:W-:Y:S01]  /*45d0*/  FADD R38, R38, R37 ;  /* 0x0000002526267221 */ /* 0x000fe20000000000 */
[----:B------:R-:W-:-:S03]  /*45e0*/  FADD R35, R35, R34 ;  /* 0x0000002223237221 */ /* 0x000fc60000000000 */
[----:B------:R-:W-:Y:S01]  /*45f0*/  FADD R39, R39, R38 ;  /* 0x0000002627277221 */ /* 0x000fe20000000000 */
[----:B--2---:R-:W-:Y:S02]  /*4600*/  FADD R12, R35, R12 ;  /* 0x0000000c230c7221 */ /* 0x004fe40000000000 */
[----:B------:R-:W2:Y:S01]  /*4610*/  LDS.128 R32, [UR4+0x21d0] ;  /* 0x0021d004ff207984 */ /* 0x000ea20008000c00 */
[----:B------:R-:W-:Y:S01]  /*4620*/  FADD R20, R39, R20 ;  /* 0x0000001427147221 */ /* 0x000fe20000000000 */
[----:B------:R-:W-:Y:S02]  /*4630*/  FADD R13, R13, R12 ;  /* 0x0000000c0d0d7221 */ /* 0x000fe40000000000 */
[----:B------:R-:W5:Y:S01]  /*4640*/  LDS.128 R36, [UR4+0x23d0] ;  /* 0x0023d004ff247984 */ /* 0x000f620008000c00 */
[----:B------:R-:W-:Y:S01]  /*4650*/  FADD R21, R21, R20 ;  /* 0x0000001415157221 */ /* 0x000fe20000000000 */
[----:B------:R-:W-:-:S03]  /*4660*/  FADD R14, R14, R13 ;  /* 0x0000000d0e0e7221 */ /* 0x000fc60000000000 */
[----:B------:R-:W-:Y:S01]  /*4670*/  FADD R22, R22, R21 ;  /* 0x0000001516167221 */ /* 0x000fe20000000000 */
[----:B------:R-:W-:-:S03]  /*4680*/  FADD R15, R15, R14 ;  /* 0x0000000e0f0f7221 */ /* 0x000fc60000000000 */
[----:B------:R-:W-:Y:S01]  /*4690*/  FADD R23, R23, R22 ;  /* 0x0000001617177221 */ /* 0x000fe20000000000 */
[----:B---3--:R-:W-:Y:S02]  /*46a0*/  FADD R24, R15, R24 ;  /* 0x000000180f187221 */ /* 0x008fe40000000000 */
[----:B------:R-:W3:Y:S01]  /*46b0*/  LDS.128 R12, [UR4+0x21e0] ;  /* 0x0021e004ff0c7984 */ /* 0x000ee20008000c00 */
[----:B----4-:R-:W-:Y:S01]  /*46c0*/  FADD R28, R23, R28 ;  /* 0x0000001c171c7221 */ /* 0x010fe20000000000 */
[----:B------:R-:W-:Y:S02]  /*46d0*/  FADD R25, R25, R24 ;  /* 0x0000001819197221 */ /* 0x000fe40000000000 */
[----:B------:R-:W4:Y:S01]  /*46e0*/  LDS.128 R20, [UR4+0x23e0] ;  /* 0x0023e004ff147984 */ /* 0x000f220008000c00 */
[----:B------:R-:W-:Y:S01]  /*46f0*/  FADD R29, R29, R28 ;  /* 0x0000001c1d1d7221 */ /* 0x000fe20000000000 */
[----:B------:R-:W-:-:S03]  /*4700*/  FADD R26, R26, R25 ;  /* 0x000000191a1a7221 */ /* 0x000fc60000000000 */
[----:B------:R-:W-:Y:S01]  /*4710*/  FADD R30, R30, R29 ;  /* 0x0000001d1e1e7221 */ /* 0x000fe20000000000 */
[----:B------:R-:W-:-:S03]  /*4720*/  FADD R27, R27, R26 ;  /* 0x0000001a1b1b7221 */ /* 0x000fc60000000000 */
[----:B------:R-:W-:Y:S01]  /*4730*/  FADD R31, R31, R30 ;  /* 0x0000001e1f1f7221 */ /* 0x000fe20000000000 */
[----:B0-----:R-:W-:Y:S02]  /*4740*/  FADD R4, R27, R4 ;  /* 0x000000041b047221 */ /* 0x001fe40000000000 */
[----:B------:R-:W0:Y:S01]  /*4750*/  LDS.128 R24, [UR4+0x21f0] ;  /* 0x0021f004ff187984 */ /* 0x000e220008000c00 */
[----:B-1----:R-:W-:Y:S01]  /*4760*/  FADD R8, R31, R8 ;  /* 0x000000081f087221 */ /* 0x002fe20000000000 */
[----:B------:R-:W-:Y:S01]  /*4770*/  FADD R5, R5, R4 ;  /* 0x0000000405057221 */ /* 0x000fe20000000000 */
[----:B------:R-:W-:Y:S01]  /*4780*/  IMAD.SHL.U32 R4, R2, 0x8, RZ ;  /* 0x0000000802047824 */ /* 0x000fe200078e00ff */
[----:B------:R-:W1:Y:S01]  /*4790*/  LDS.128 R28, [UR4+0x23f0] ;  /* 0x0023f004ff1c7984 */ /* 0x000e620008000c00 */
[----:B------:R-:W-:Y:S01]  /*47a0*/  FADD R9, R9, R8 ;  /* 0x0000000809097221 */ /* 0x000fe20000000000 */
[----:B------:R-:W-:Y:S02]  /*47b0*/  FADD R6, R6, R5 ;  /* 0x0000000506067221 */ /* 0x000fe40000000000 */
[----:B------:R-:W-:Y:S01]  /*47c0*/  I2FP.F32.U32 R5, R4 ;  /* 0x0000000400057245 */ /* 0x000fe20000201000 */
[----:B------:R-:W-:Y:S01]  /*47d0*/  FADD R10, R10, R9 ;  /* 0x000000090a0a7221 */ /* 0x000fe20000000000 */
[----:B------:R-:W-:-:S03]  /*47e0*/  FADD R7, R7, R6 ;  /* 0x0000000607077221 */ /* 0x000fc60000000000 */
[----:B------:R-:W-:Y:S01]  /*47f0*/  FADD R11, R11, R10 ;  /* 0x0000000a0b0b7221 */ /* 0x000fe20000000000 */
[----:B--2---:R-:W-:Y:S01]  /*4800*/  FADD R32, R7, R32 ;  /* 0x0000002007207221 */ /* 0x004fe20000000000 */
[----:B------:R-:W-:Y:S02]  /*4810*/  FMUL R5, R5, 0.00048828125 ;  /* 0x3a00000005057820 */ /* 0x000fe40000400000 */
[----:B-----5:R-:W-:Y:S01]  /*4820*/  FADD R36, R11, R36 ;  /* 0x000000240b247221 */ /* 0x020fe20000000000 */
[----:B------:R-:W-:Y:S01]  /*4830*/  FADD R33, R33, R32 ;  /* 0x0000002021217221 */ /* 0x000fe20000000000 */
[----:B------:R-:W-:Y:S02]  /*4840*/  FMUL R5, R5, 6.2831854820251464844 ;  /* 0x40c90fdb05057820 */ /* 0x000fe40000400000 */
[----:B------:R-:W-:Y:S01]  /*4850*/  FADD R37, R37, R36 ;  /* 0x0000002425257221 */ /* 0x000fe20000000000 */
[----:B------:R-:W-:Y:S01]  /*4860*/  FADD R34, R34, R33 ;  /* 0x0000002122227221 */ /* 0x000fe20000000000 */
[C---:B------:R-:W-:Y:S01]  /*4870*/  FMUL R6, R5.reuse, 0.63661974668502807617 ;  /* 0x3f22f98305067820 */ /* 0x040fe20000400000 */
[----:B------:R-:W-:Y:S01]  /*4880*/  FSETP.GE.AND P0, PT, |R5|, 105615, PT ;  /* 0x47ce47800500780b */ /* 0x000fe20003f06200 */
[----:B------:R-:W-:Y:S01]  /*4890*/  FADD R38, R38, R37 ;  /* 0x0000002526267221 */ /* 0x000fe20000000000 */
[----:B------:R-:W-:-:S03]  /*48a0*/  FADD R35, R35, R34 ;  /* 0x0000002223237221 */ /* 0x000fc60000000000 */
[----:B------:R-:W-:Y:S01]  /*48b0*/  FADD R39, R39, R38 ;  /* 0x0000002627277221 */ /* 0x000fe20000000000 */
[----:B------:R-:W2:Y:S01]  /*48c0*/  F2I.NTZ R6, R6 ;  /* 0x0000000600067305 */ /* 0x000ea20000203100 */
[----:B---3--:R-:W-:Y:S02]  /*48d0*/  FADD R12, R35, R12 ;  /* 0x0000000c230c7221 */ /* 0x008fe40000000000 */
[----:B----4-:R-:W-:Y:S02]  /*48e0*/  FADD R20, R39, R20 ;  /* 0x0000001427147221 */ /* 0x010fe40000000000 */
[----:B------:R-:W-:Y:S02]  /*48f0*/  FADD R13, R13, R12 ;  /* 0x0000000c0d0d7221 */ /* 0x000fe40000000000 */
[----:B------:R-:W-:Y:S02]  /*4900*/  FADD R21, R21, R20 ;  /* 0x0000001415157221 */ /* 0x000fe40000000000 */
[----:B------:R-:W-:-:S02]  /*4910*/  FADD R14, R14, R13 ;  /* 0x0000000d0e0e7221 */ /* 0x000fc40000000000 */
[----:B------:R-:W-:Y:S02]  /*4920*/  FADD R22, R22, R21 ;  /* 0x0000001516167221 */ /* 0x000fe40000000000 */
[----:B------:R-:W-:Y:S02]  /*4930*/  FADD R15, R15, R14 ;  /* 0x0000000e0f0f7221 */ /* 0x000fe40000000000 */
[----:B------:R-:W-:Y:S01]  /*4940*/  FADD R23, R23, R22 ;  /* 0x0000001617177221 */ /* 0x000fe20000000000 */
[----:B--2---:R-:W-:Y:S01]  /*4950*/  I2FP.F32.S32 R8, R6 ;  /* 0x0000000600087245 */ /* 0x004fe20000201400 */
[----:B0-----:R-:W-:Y:S02]  /*4960*/  FADD R24, R15, R24 ;  /* 0x000000180f187221 */ /* 0x001fe40000000000 */
[----:B-1----:R-:W-:Y:S02]  /*4970*/  FADD R28, R23, R28 ;  /* 0x0000001c171c7221 */ /* 0x002fe40000000000 */
[----:B------:R-:W-:Y:S01]  /*4980*/  FFMA R7, R8, -1.5707962512969970703, R5 ;  /* 0xbfc90fda08077823 */ /* 0x000fe20000000005 */
[----:B------:R-:W-:Y:S01]  /*4990*/  FADD R25, R25, R24 ;  /* 0x0000001819197221 */ /* 0x000fe20000000000 */
[----:B------:R-:W-:-:S02]  /*49a0*/  FADD R29, R29, R28 ;  /* 0x0000001c1d1d7221 */ /* 0x000fc40000000000 */
[----:B------:R-:W-:Y:S01]  /*49b0*/  FFMA R7, R8, -7.5497894158615963534e-08, R7 ;  /* 0xb3a2216808077823 */ /* 0x000fe20000000007 */
[----:B------:R-:W-:Y:S01]  /*49c0*/  FADD R26, R26, R25 ;  /* 0x000000191a1a7221 */ /* 0x000fe20000000000 */
[----:B------:R-:W-:Y:S02]  /*49d0*/  FADD R30, R30, R29 ;  /* 0x0000001d1e1e7221 */ /* 0x000fe40000000000 */
[----:B------:R-:W-:Y:S01]  /*49e0*/  FFMA R24, R8, -5.3903029534742383927e-15, R7 ;  /* 0xa7c234c508187823 */ /* 0x000fe20000000007 */
[----:B------:R-:W-:Y:S01]  /*49f0*/  FADD R27, R27, R26 ;  /* 0x0000001a1b1b7221 */ /* 0x000fe20000000000 */
[----:B------:R-:W-:Y:S01]  /*4a00*/  FADD R31, R31, R30 ;  /* 0x0000001e1f1f7221 */ /* 0x000fe20000000000 */
[----:B------:R-:W-:Y:S06]  /*4a10*/  @!P0 BRA `(.L_x_160) ;  /* 0x0000000400688947 */ /* 0x000fec0003800000 */
[----:B------:R-:W-:-:S13]  /*4a20*/  FSETP.NEU.AND P0, PT, |R5|, +INF , PT ;  /* 0x7f8000000500780b */ /* 0x000fda0003f0d200 */
[----:B------:R-:W-:Y:S01]  /*4a30*/  @!P0 FMUL R24, RZ, R5 ;  /* 0x00000005ff188220 */ /* 0x000fe20000400000 */
[----:B------:R-:W-:Y:S01]  /*4a40*/  @!P0 IMAD.MOV.U32 R6, RZ, RZ, RZ ;  /* 0x000000ffff068224 */ /* 0x000fe200078e00ff */
[----:B------:R-:W-:Y:S06]  /*4a50*/  @!P0 BRA `(.L_x_160) ;  /* 0x0000000400588947 */ /* 0x000fec0003800000 */
[----:B------:R-:W-:Y:S02]  /*4a60*/  IMAD.SHL.U32 R6, R5, 0x100, RZ ;  /* 0x0000010005067824 */ /* 0x000fe400078e00ff */
[----:B------:R-:W-:Y:S02]  /*4a70*/  HFMA2 R23, -RZ, RZ, 0, 0 ;  /* 0x00000000ff177431 */ /* 0x000fe400000001ff */
[----:B------:R-:W-:Y:S01]  /*4a80*/  IMAD.MOV.U32 R21, RZ, RZ, RZ ;  /* 0x000000ffff157224 */ /* 0x000fe200078e00ff */
[----:B------:R-:W0:Y:S01]  /*4a90*/  LDCU.64 UR8, c[0x4][URZ] ;  /* 0x01000000ff0877ac */ /* 0x000e220008000a00 */
[----:B------:R-:W-:Y:S01]  /*4aa0*/  LOP3.LUT R6, R6, 0x80000000, RZ, 0xfc, !PT ;  /* 0x8000000006067812 */ /* 0x000fe200078efcff */
[----:B------:R-:W-:Y:S01]  /*4ab0*/  UMOV UR5, URZ ;  /* 0x000000ff00057c82 */ /* 0x000fe20008000000 */
[----:B------:R-:W-:-:S05]  /*4ac0*/  UMOV UR4, URZ ;  /* 0x000000ff00047c82 */ /* 0x000fca0008000000 */
.L_x_161:
[----:B0-----:R-:W-:Y:S02]  /*4ad0*/  IMAD.U32 R9, RZ, RZ, UR9 ;  /* 0x00000009ff097e24 */ /* 0x001fe4000f8e00ff */
[----:B------:R-:W-:-:S05]  /*4ae0*/  IMAD.U32 R8, RZ, RZ, UR8 ;  /* 0x00000008ff087e24 */ /* 0x000fca000f8e00ff */
[----:B------:R-:W2:Y:S01]  /*4af0*/  LDG.E.CONSTANT R9, desc[UR6][R8.64] ;  /* 0x0000000608097981 */ /* 0x000ea2000c1e9900 */
[----:B------:R-:W-:Y:S01]  /*4b00*/  UIADD3 UR4, UPT, UPT, UR4, 0x1, URZ ;  /* 0x0000000104047890 */ /* 0x000fe2000fffe0ff */
[C---:B------:R-:W-:Y:S01]  /*4b10*/  ISETP.EQ.AND P0, PT, R21.reuse, RZ, PT ;  /* 0x000000ff1500720c */ /* 0x040fe20003f02270 */
[----:B------:R-:W-:Y:S01]  /*4b20*/  UIADD3 UR8, UP1, UPT, UR8, 0x4, URZ ;  /* 0x0000000408087890 */ /* 0x000fe2000ff3e0ff */
[C---:B------:R-:W-:Y:S01]  /*4b30*/  ISETP.EQ.AND P1, PT, R21.reuse, 0x4, PT ;  /* 0x000000041500780c */ /* 0x040fe20003f22270 */
[----:B------:R-:W-:Y:S01]  /*4b40*/  UISETP.NE.AND UP0, UPT, UR4, 0x6, UPT ;  /* 0x000000060400788c */ /* 0x000fe2000bf05270 */
[C---:B------:R-:W-:Y:S01]  /*4b50*/  ISETP.EQ.AND P3, PT, R21.reuse, 0xc, PT ;  /* 0x0000000c1500780c */ /* 0x040fe20003f62270 */
[----:B------:R-:W-:Y:S01]  /*4b60*/  UIADD3.X UR9, UPT, UPT, URZ, UR9, URZ, UP1, !UPT ;  /* 0x00000009ff097290 */ /* 0x000fe20008ffe4ff */
[C---:B------:R-:W-:Y:S02]  /*4b70*/  ISETP.EQ.AND P4, PT, R21.reuse, 0x10, PT ;  /* 0x000000101500780c */ /* 0x040fe40003f82270 */
[----:B------:R-:W-:Y:S01]  /*4b80*/  ISETP.EQ.AND P5, PT, R21, 0x14, PT ;  /* 0x000000141500780c */ /* 0x000fe20003fa2270 */
[----:B--2---:R-:W-:-:S03]  /*4b90*/  IMAD.WIDE.U32 R14, R9, R6, RZ ;  /* 0x00000006090e7225 */ /* 0x004fc600078e00ff */
[----:B------:R-:W-:-:S04]  /*4ba0*/  IADD3 R14, P2, PT, R14, R23, RZ ;  /* 0x000000170e0e7210 */ /* 0x000fc80007f5e0ff */
[----:B------:R-:W-:Y:S01]  /*4bb0*/  IADD3.X R23, PT, PT, R15, UR5, RZ, P2, !PT ;  /* 0x000000050f177c10 */ /* 0x000fe200097fe4ff */
[--C-:B------:R-:W-:Y:S01]  /*4bc0*/  @P1 IMAD.MOV.U32 R10, RZ, RZ, R14.reuse ;  /* 0x000000ffff0a1224 */ /* 0x100fe200078e000e */
[C---:B------:R-:W-:Y:S01]  /*4bd0*/  ISETP.EQ.AND P2, PT, R21.reuse, 0x8, PT ;  /* 0x000000081500780c */ /* 0x040fe20003f42270 */
[--C-:B------:R-:W-:Y:S01]  /*4be0*/  @P3 IMAD.MOV.U32 R12, RZ, RZ, R14.reuse ;  /* 0x000000ffff0c3224 */ /* 0x100fe200078e000e */
[-C--:B------:R-:W-:Y:S01]  /*4bf0*/  @P0 MOV R7, R14.reuse ;  /* 0x0000000e00070202 */ /* 0x080fe20000000f00 */
[----:B------:R-:W-:Y:S01]  /*4c00*/  @P5 IMAD.MOV.U32 R20, RZ, RZ, R14 ;  /* 0x000000ffff145224 */ /* 0x000fe200078e000e */
[----:B------:R-:W-:Y:S01]  /*4c10*/  @P4 MOV R13, R14 ;  /* 0x0000000e000d4202 */ /* 0x000fe20000000f00 */
[----:B------:R-:W-:-:S08]  /*4c20*/  VIADD R21, R21, 0x4 ;  /* 0x0000000415157836 */ /* 0x000fd00000000000 */
[----:B------:R-:W-:Y:S01]  /*4c30*/  @P2 IMAD.MOV.U32 R11, RZ, RZ, R14 ;  /* 0x000000ffff0b2224 */ /* 0x000fe200078e000e */
[----:B------:R-:W-:Y:S06]  /*4c40*/  BRA.U UP0, `(.L_x_161) ;  /* 0xfffffffd00a07547 */ /* 0x000fec000b83ffff */
[----:B------:R-:W-:Y:S01]  /*4c50*/  SHF.R.U32.HI R6, RZ, 0x17, R5 ;  /* 0x00000017ff067819 */ /* 0x000fe20000011605 */
[----:B------:R-:W-:Y:S04]  /*4c60*/  BSSY.RECONVERGENT B2, `(.L_x_162) ;  /* 0x0000027000027945 */ /* 0x000fe80003800200 */
[C---:B------:R-:W-:Y:S01]  /*4c70*/  VIADD R8, R6.reuse, 0xffffff80 ;  /* 0xffffff8006087836 */ /* 0x040fe20000000000 */
[----:B------:R-:W-:-:S04]  /*4c80*/  LOP3.LUT P6, R6, R6, 0x1f, RZ, 0xc0, !PT ;  /* 0x0000001f06067812 */ /* 0x000fc800078cc0ff */
[----:B------:R-:W-:-:S04]  /*4c90*/  SHF.R.U32.HI R8, RZ, 0x5, R8 ;  /* 0x00000005ff087819 */ /* 0x000fc80000011608 */
[----:B------:R-:W-:-:S04]  /*4ca0*/  LEA R14, -R8, RZ, 0x2 ;  /* 0x000000ff080e7211 */ /* 0x000fc800078e11ff */
[C---:B------:R-:W-:Y:S02]  /*4cb0*/  ISETP.EQ.AND P3, PT, R14.reuse, -0x18, PT ;  /* 0xffffffe80e00780c */ /* 0x040fe40003f62270 */
[C---:B------:R-:W-:Y:S02]  /*4cc0*/  ISETP.EQ.AND P4, PT, R14.reuse, -0x14, PT ;  /* 0xffffffec0e00780c */ /* 0x040fe40003f82270 */
[C---:B------:R-:W-:Y:S02]  /*4cd0*/  ISETP.EQ.AND P0, PT, R14.reuse, -0x10, PT ;  /* 0xfffffff00e00780c */ /* 0x040fe40003f02270 */
[C---:B------:R-:W-:Y:S02]  /*4ce0*/  ISETP.EQ.AND P1, PT, R14.reuse, -0xc, PT ;  /* 0xfffffff40e00780c */ /* 0x040fe40003f22270 */
[C---:B------:R-:W-:Y:S02]  /*4cf0*/  ISETP.EQ.AND P2, PT, R14.reuse, -0x8, PT ;  /* 0xfffffff80e00780c */ /* 0x040fe40003f42270 */
[----:B------:R-:W-:-:S03]  /*4d00*/  ISETP.EQ.AND P5, PT, R14, 0x4, PT ;  /* 0x000000040e00780c */ /* 0x000fc60003fa2270 */
[--C-:B------:R-:W-:Y:S01]  /*4d10*/  @P3 IMAD.MOV.U32 R8, RZ, RZ, R7.reuse ;  /* 0x000000ffff083224 */ /* 0x100fe200078e0007 */
[C---:B------:R-:W-:Y:S01]  /*4d20*/  ISETP.EQ.AND P3, PT, R14.reuse, -0x4, PT ;  /* 0xfffffffc0e00780c */ /* 0x040fe20003f62270 */
[----:B------:R-:W-:Y:S02]  /*4d30*/  @P4 IMAD.MOV.U32 R9, RZ, RZ, R7 ;  /* 0x000000ffff094224 */ /* 0x000fe400078e0007 */
[----:B------:R-:W-:Y:S01]  /*4d40*/  @P4 IMAD.MOV.U32 R8, RZ, RZ, R10 ;  /* 0x000000ffff084224 */ /* 0x000fe200078e000a */
[----:B------:R-:W-:Y:S01]  /*4d50*/  ISETP.EQ.AND P4, PT, R14, RZ, PT ;  /* 0x000000ff0e00720c */ /* 0x000fe20003f82270 */
[----:B------:R-:W-:Y:S01]  /*4d60*/  @P0 IMAD.MOV.U32 R8, RZ, RZ, R11 ;  /* 0x000000ffff080224 */ /* 0x000fe200078e000b */
[----:B------:R-:W-:Y:S01]  /*4d70*/  @P0 MOV R9, R10 ;  /* 0x0000000a00090202 */ /* 0x000fe20000000f00 */
[----:B------:R-:W-:Y:S02]  /*4d80*/  @P1 IMAD.MOV.U32 R8, RZ, RZ, R12 ;  /* 0x000000ffff081224 */ /* 0x000fe400078e000c */
[----:B------:R-:W-:-:S02]  /*4d90*/  @P2 IMAD.MOV.U32 R8, RZ, RZ, R13 ;  /* 0x000000ffff082224 */ /* 0x000fc400078e000d */
[----:B------:R-:W-:Y:S01]  /*4da0*/  @P1 IMAD.MOV.U32 R9, RZ, RZ, R11 ;  /* 0x000000ffff091224 */ /* 0x000fe200078e000b */
[----:B------:R-:W-:Y:S01]  /*4db0*/  @P2 MOV R9, R12 ;  /* 0x0000000c00092202 */ /* 0x000fe20000000f00 */
[----:B------:R-:W-:Y:S02]  /*4dc0*/  @P3 IMAD.MOV.U32 R8, RZ, RZ, R20 ;  /* 0x000000ffff083224 */ /* 0x000fe400078e0014 */
[----:B------:R-:W-:Y:S02]  /*4dd0*/  @P3 IMAD.MOV.U32 R9, RZ, RZ, R13 ;  /* 0x000000ffff093224 */ /* 0x000fe400078e000d */
[--C-:B------:R-:W-:Y:S01]  /*4de0*/  @P4 IMAD.MOV.U32 R8, RZ, RZ, R23.reuse ;  /* 0x000000ffff084224 */ /* 0x100fe200078e0017 */
[----:B------:R-:W-:Y:S01]  /*4df0*/  @P4 MOV R9, R20 ;  /* 0x0000001400094202 */ /* 0x000fe20000000f00 */
[----:B------:R-:W-:Y:S02]  /*4e00*/  @P5 IMAD.MOV.U32 R9, RZ, RZ, R23 ;  /* 0x000000ffff095224 */ /* 0x000fe400078e0017 */
[----:B------:R-:W-:Y:S01]  /*4e10*/  IMAD.MOV.U32 R21, RZ, RZ, R8 ;  /* 0x000000ffff157224 */ /* 0x000fe200078e0008 */
[----:B------:R-:W-:Y:S06]  /*4e20*/  @!P6 BRA `(.L_x_163) ;  /* 0x000000000028e947 */ /* 0x000fec0003800000 */
[----:B------:R-:W-:Y:S01]  /*4e30*/  @P0 MOV R8, R7 ;  /* 0x0000000700080202 */ /* 0x000fe20000000f00 */
[----:B------:R-:W-:Y:S01]  /*4e40*/  @P1 IMAD.MOV.U32 R8, RZ, RZ, R10 ;  /* 0x000000ffff081224 */ /* 0x000fe200078e000a */
[----:B------:R-:W-:Y:S01]  /*4e50*/  ISETP.EQ.AND P0, PT, R14, 0x8, PT ;  /* 0x000000080e00780c */ /* 0x000fe20003f02270 */
[----:B------:R-:W-:Y:S01]  /*4e60*/  @P2 IMAD.MOV.U32 R8, RZ, RZ, R11 ;  /* 0x000000ffff082224 */ /* 0x000fe200078e000b */
[----:B------:R-:W-:Y:S01]  /*4e70*/  SHF.L.W.U32.HI R21, R9, R6, R21 ;  /* 0x0000000609157219 */ /* 0x000fe20000010e15 */
[----:B------:R-:W-:Y:S01]  /*4e80*/  @P3 IMAD.MOV.U32 R8, RZ, RZ, R12 ;  /* 0x000000ffff083224 */ /* 0x000fe200078e000c */
[----:B------:R-:W-:Y:S01]  /*4e90*/  @P4 MOV R8, R13 ;  /* 0x0000000d00084202 */ /* 0x000fe20000000f00 */
[----:B------:R-:W-:-:S08]  /*4ea0*/  @P5 IMAD.MOV.U32 R8, RZ, RZ, R20 ;  /* 0x000000ffff085224 */ /* 0x000fd000078e0014 */
[----:B------:R-:W-:-:S05]  /*4eb0*/  @P0 IMAD.MOV.U32 R8, RZ, RZ, R23 ;  /* 0x000000ffff080224 */ /* 0x000fca00078e0017 */
[----:B------:R-:W-:-:S07]  /*4ec0*/  SHF.L.W.U32.HI R9, R8, R6, R9 ;  /* 0x0000000608097219 */ /* 0x000fce0000010e09 */
.L_x_163:
[----:B------:R-:W-:Y:S05]  /*4ed0*/  BSYNC.RECONVERGENT B2 ;  /* 0x0000000000027941 */ /* 0x000fea0003800200 */
.L_x_162:
[C---:B------:R-:W-:Y:S01]  /*4ee0*/  SHF.L.W.U32.HI R23, R9.reuse, 0x2, R21 ;  /* 0x0000000209177819 */ /* 0x040fe20000010e15 */
[----:B------:R-:W-:Y:S01]  /*4ef0*/  IMAD.SHL.U32 R9, R9, 0x4, RZ ;  /* 0x0000000409097824 */ /* 0x000fe200078e00ff */
[----:B------:R-:W-:Y:S01]  /*4f00*/  UMOV UR4, 0x54442d19 ;  /* 0x54442d1900047882 */ /* 0x000fe20000000000 */
[----:B------:R-:W-:Y:S01]  /*4f10*/  UMOV UR5, 0x3bf921fb ;  /* 0x3bf921fb00057882 */ /* 0x000fe20000000000 */
[----:B------:R-:W-:Y:S02]  /*4f20*/  SHF.R.S32.HI R6, RZ, 0x1f, R23 ;  /* 0x0000001fff067819 */ /* 0x000fe40000011417 */
[----:B------:R-:W-:Y:S02]  /*4f30*/  ISETP.GE.AND P0, PT, R23, RZ, PT ;  /* 0x000000ff1700720c */ /* 0x000fe40003f06270 */
[C---:B------:R-:W-:Y:S02]  /*4f40*/  LOP3.LUT R8, R6.reuse, R9, RZ, 0x3c, !PT ;  /* 0x0000000906087212 */ /* 0x040fe400078e3cff */
[----:B------:R-:W-:-:S02]  /*4f50*/  LOP3.LUT R9, R6, R23, RZ, 0x3c, !PT ;  /* 0x0000001706097212 */ /* 0x000fc400078e3cff */
[----:B------:R-:W-:-:S04]  /*4f60*/  SHF.R.U32.HI R6, RZ, 0x1e, R21 ;  /* 0x0000001eff067819 */ /* 0x000fc80000011615 */
[----:B------:R-:W0:Y:S01]  /*4f70*/  I2F.F64.S64 R8, R8 ;  /* 0x0000000800087312 */ /* 0x000e220000301c00 */
[----:B------:R-:W-:Y:S01]  /*4f80*/  LEA.HI R6, R23, R6, RZ, 0x1 ;  /* 0x0000000617067211 */ /* 0x000fe200078f08ff */
[----:B0-----:R-:W-:-:S10]  /*4f90*/  DMUL R14, R8, UR4 ;  /* 0x00000004080e7c28 */ /* 0x001fd40008000000 */
[----:B------:R-:W0:Y:S02]  /*4fa0*/  F2F.F32.F64 R14, R14 ;  /* 0x0000000e000e7310 */ /* 0x000e240000301000 */
[----:B0-----:R-:W-:-:S07]  /*4fb0*/  FSEL R24, -R14, R14, !P0 ;  /* 0x0000000e0e187208 */ /* 0x001fce0004000100 */
.L_x_160:
[----:B------:R-:W-:Y:S05]  /*4fc0*/  BSYNC.RECONVERGENT B1 ;  /* 0x0000000000017941 */ /* 0x000fea0003800200 */
.L_x_159:
[----:B------:R-:W-:Y:S01]  /*4fd0*/  FMUL R22, R5, 1.618000030517578125 ;  /* 0x3fcf1aa005167820 */ /* 0x000fe20000400000 */
[----:B------:R-:W-:Y:S01]  /*4fe0*/  MOV R21, 0x37cbac00 ;  /* 0x37cbac0000157802 */ /* 0x000fe20000000f00 */
[----:B------:R-:W-:Y:S01]  /*4ff0*/  FMUL R8, R24, R24 ;  /* 0x0000001818087220 */ /* 0x000fe20000400000 */
[----:B------:R-:W-:Y:S01]  /*5000*/  LOP3.LUT R9, R6, 0x1, RZ, 0xc0, !PT ;  /* 0x0000000106097812 */ /* 0x000fe200078ec0ff */
[----:B------:R-:W-:Y:S01]  /*5010*/  FMUL R23, R22, 0.63661974668502807617 ;  /* 0x3f22f98316177820 */ /* 0x000fe20000400000 */
[----:B------:R-:W-:Y:S02]  /*5020*/  IMAD.MOV.U32 R15, RZ, RZ, 0x3effffff ;  /* 0x3effffffff0f7424 */ /* 0x000fe400078e00ff */
[----:B------:R-:W-:Y:S01]  /*5030*/  FFMA R5, R8, R21, -0.0013887860113754868507 ;  /* 0xbab607ed08057423 */ /* 0x000fe20000000015 */
[----:B------:R-:W-:Y:S01]  /*5040*/  ISETP.NE.U32.AND P0, PT, R9, 0x1, PT ;  /* 0x000000010900780c */ /* 0x000fe20003f05070 */
[----:B------:R-:W-:Y:S01]  /*5050*/  IMAD.MOV.U32 R9, RZ, RZ, 0x3d2aaabb ;  /* 0x3d2aaabbff097424 */ /* 0x000fe200078e00ff */
[----:B------:R-:W-:Y:S01]  /*5060*/  LOP3.LUT P1, RZ, R6, 0x2, RZ, 0xc0, !PT ;  /* 0x0000000206ff7812 */ /* 0x000fe2000782c0ff */
[----:B------:R-:W0:Y:S01]  /*5070*/  F2I.NTZ R23, R23 ;  /* 0x0000001700177305 */ /* 0x000e220000203100 */
[----:B------:R-:W-:Y:S01]  /*5080*/  FSEL R5, R5, -0.00019574658654164522886, !P0 ;  /* 0xb94d415305057808 */ /* 0x000fe20004000000 */
[----:B------:R-:W-:Y:S01]  /*5090*/  BSSY.RECONVERGENT B1, `(.L_x_164) ;  /* 0x000006a000017945 */ /* 0x000fe20003800200 */
[----:B------:R-:W-:-:S02]  /*50a0*/  FSEL R9, R9, 0.0083327032625675201416, !P0 ;  /* 0x3c0885e409097808 */ /* 0x000fc40004000000 */
[----:B------:R-:W-:-:S03]  /*50b0*/  FSEL R15, -R15, -0.16666662693023681641, !P0 ;  /* 0xbe2aaaa80f0f7808 */ /* 0x000fc60004000100 */
[----:B------:R-:W-:Y:S01]  /*50c0*/  FFMA R9, R8, R5, R9 ;  /* 0x0000000508097223 */ /* 0x000fe20000000009 */
[----:B------:R-:W-:Y:S02]  /*50d0*/  FSEL R5, R24, 1, P0 ;  /* 0x3f80000018057808 */ /* 0x000fe40000000000 */
[----:B------:R-:W-:Y:S01]  /*50e0*/  FSETP.GE.AND P0, PT, |R22|, 105615, PT ;  /* 0x47ce47801600780b */ /* 0x000fe20003f06200 */
[C---:B------:R-:W-:Y:S02]  /*50f0*/  FFMA R9, R8.reuse, R9, R15 ;  /* 0x0000000908097223 */ /* 0x040fe4000000000f */
[----:B------:R-:W-:Y:S01]  /*5100*/  FFMA R6, R8, R5, RZ ;  /* 0x0000000508067223 */ /* 0x000fe200000000ff */
[----:B0-----:R-:W-:-:S03]  /*5110*/  I2FP.F32.S32 R25, R23 ;  /* 0x0000001700197245 */ /* 0x001fc60000201400 */
[----:B------:R-:W-:Y:S02]  /*5120*/  FFMA R6, R6, R9, R5 ;  /* 0x0000000906067223 */ /* 0x000fe40000000005 */
[C---:B------:R-:W-:Y:S02]  /*5130*/  FFMA R14, R25.reuse, -1.5707962512969970703, R22 ;  /* 0xbfc90fda190e7823 */ /* 0x040fe40000000016 */
[----:B------:R-:W-:Y:S02]  /*5140*/  @P1 FADD R6, RZ, -R6 ;  /* 0x80000006ff061221 */ /* 0x000fe40000000000 */
[----:B------:R-:W-:-:S04]  /*5150*/  FFMA R14, R25, -7.5497894158615963534e-08, R14 ;  /* 0xb3a22168190e7823 */ /* 0x000fc8000000000e */
[----:B------:R-:W-:Y:S01]  /*5160*/  FFMA R5, R25, -5.3903029534742383927e-15, R14 ;  /* 0xa7c234c519057823 */ /* 0x000fe2000000000e */
[----:B------:R-:W-:Y:S06]  /*5170*/  @!P0 BRA `(.L_x_165) ;  /* 0x00000004006c8947 */ /* 0x000fec0003800000 */
[----:B------:R-:W-:-:S13]  /*5180*/  FSETP.NEU.AND P0, PT, |R22|, +INF , PT ;  /* 0x7f8000001600780b */ /* 0x000fda0003f0d200 */
[----:B------:R-:W-:Y:S01]  /*5190*/  @!P0 FMUL R5, RZ, R22 ;  /* 0x00000016ff058220 */ /* 0x000fe20000400000 */
[----:B------:R-:W-:Y:S01]  /*51a0*/  @!P0 IMAD.MOV.U32 R23, RZ, RZ, RZ ;  /* 0x000000ffff178224 */ /* 0x000fe200078e00ff */
[----:B------:R-:W-:Y:S06]  /*51b0*/  @!P0 BRA `(.L_x_165) ;  /* 0x00000004005c8947 */ /* 0x000fec0003800000 */
[----:B------:R-:W-:Y:S01]  /*51c0*/  SHF.L.U32 R5, R22, 0x8, RZ ;  /* 0x0000000816057819 */ /* 0x000fe200000006ff */
[----:B------:R-:W-:Y:S01]  /*51d0*/  IMAD.MOV.U32 R23, RZ, RZ, RZ ;  /* 0x000000ffff177224 */ /* 0x000fe200078e00ff */
[----:B------:R-:W0:Y:S01]  /*51e0*/  LDCU.64 UR8, c[0x4][URZ] ;  /* 0x01000000ff0877ac */ /* 0x000e220008000a00 */
[----:B------:R-:W-:Y:S01]  /*51f0*/  IMAD.MOV.U32 R24, RZ, RZ, RZ ;  /* 0x000000ffff187224 */ /* 0x000fe200078e00ff */
[----:B------:R-:W-:Y:S01]  /*5200*/  LOP3.LUT R5, R5, 0x80000000, RZ, 0xfc, !PT ;  /* 0x8000000005057812 */ /* 0x000fe200078efcff */
[----:B------:R-:W-:Y:S01]  /*5210*/  UMOV UR5, URZ ;  /* 0x000000ff00057c82 */ /* 0x000fe20008000000 */
[----:B------:R-:W-:-:S05]  /*5220*/  UMOV UR4, URZ ;  /* 0x000000ff00047c82 */ /* 0x000fca0008000000 */
.L_x_166:
[----:B0-----:R-:W-:Y:S01]  /*5230*/  IMAD.U32 R8, RZ, RZ, UR8 ;  /* 0x00000008ff087e24 */ /* 0x001fe2000f8e00ff */
[----:B------:R-:W-:-:S05]  /*5240*/  MOV R9, UR9 ;  /* 0x0000000900097c02 */ /* 0x000fca0008000f00 */
        /* <DEDUP_REMOVED lines=16> */
[----:B------:R-:W-:Y:S01]  /*5350*/  @P3 MOV R12, R14 ;  /* 0x0000000e000c3202 */ /* 0x000fe20000000f00 */
[--C-:B------:R-:W-:Y:S02]  /*5360*/  @P4 IMAD.MOV.U32 R13, RZ, RZ, R14.reuse ;  /* 0x000000ffff0d4224 */ /* 0x100fe400078e000e */
[----:B------:R-:W-:Y:S02]  /*5370*/  @P5 IMAD.MOV.U32 R20, RZ, RZ, R14 ;  /* 0x000000ffff145224 */ /* 0x000fe400078e000e */
[----:B------:R-:W-:-:S06]  /*5380*/  VIADD R24, R24, 0x4 ;  /* 0x0000000418187836 */ /* 0x000fcc0000000000 */
[----:B------:R-:W-:Y:S01]  /*5390*/  @P2 IMAD.MOV.U32 R11, RZ, RZ, R14 ;  /* 0x000000ffff0b2224 */ /* 0x000fe200078e000e */
[----:B------:R-:W-:Y:S06]  /*53a0*/  BRA.U UP0, `(.L_x_166) ;  /* 0xfffffffd00a07547 */ /* 0x000fec000b83ffff */
[----:B------:R-:W-:Y:S01]  /*53b0*/  SHF.R.U32.HI R22, RZ, 0x17, R22 ;  /* 0x00000017ff167819 */ /* 0x000fe20000011616 */
[----:B------:R-:W-:Y:S03]  /*53c0*/  BSSY.RECONVERGENT B2, `(.L_x_167) ;  /* 0x0000028000027945 */ /* 0x000fe60003800200 */
[C---:B------:R-:W-:Y:S02]  /*53d0*/  LOP3.LUT R5, R22.reuse, 0xe0, RZ, 0xc0, !PT ;  /* 0x000000e016057812 */ /* 0x040fe400078ec0ff */
[----:B------:R-:W-:Y:S02]  /*53e0*/  LOP3.LUT P6, RZ, R22, 0x1f, RZ, 0xc0, !PT ;  /* 0x0000001f16ff7812 */ /* 0x000fe400078cc0ff */
[----:B------:R-:W-:-:S04]  /*53f0*/  IADD3 R5, PT, PT, R5, -0x80, RZ ;  /* 0xffffff8005057810 */ /* 0x000fc80007ffe0ff */
[----:B------:R-:W-:-:S05]  /*5400*/  SHF.R.U32.HI R5, RZ, 0x5, R5 ;  /* 0x00000005ff057819 */ /* 0x000fca0000011605 */
[----:B------:R-:W-:-:S05]  /*5410*/  IMAD.U32 R14, R5, -0x4, RZ ;  /* 0xfffffffc050e7824 */ /* 0x000fca00078e00ff */
        /* <DEDUP_REMOVED lines=8> */
[----:B------:R-:W-:Y:S01]  /*54a0*/  @P4 IMAD.MOV.U32 R8, RZ, RZ, R7 ;  /* 0x000000ffff084224 */ /* 0x000fe200078e0007 */
[----:B------:R-:W-:Y:S01]  /*54b0*/  @P4 MOV R5, R10 ;  /* 0x0000000a00054202 */ /* 0x000fe20000000f00 */
[----:B------:R-:W-:Y:S01]  /*54c0*/  @P0 IMAD.MOV.U32 R8, RZ, RZ, R10 ;  /* 0x000000ffff080224 */ /* 0x000fe200078e000a */
[----:B------:R-:W-:Y:S01]  /*54d0*/  ISETP.EQ.AND P4, PT, R14, RZ, PT ;  /* 0x000000ff0e00720c */ /* 0x000fe20003f82270 */
[--C-:B------:R-:W-:Y:S01]  /*54e0*/  @P0 IMAD.MOV.U32 R5, RZ, RZ, R11.reuse ;  /* 0x000000ffff050224 */ /* 0x100fe200078e000b */
[----:B------:R-:W-:Y:S01]  /*54f0*/  @P1 MOV R5, R12 ;  /* 0x0000000c00051202 */ /* 0x000fe20000000f00 */
[----:B------:R-:W-:Y:S02]  /*5500*/  @P1 IMAD.MOV.U32 R8, RZ, RZ, R11 ;  /* 0x000000ffff081224 */ /* 0x000fe400078e000b */
[----:B------:R-:W-:-:S02]  /*5510*/  @P2 IMAD.MOV.U32 R8, RZ, RZ, R12 ;  /* 0x000000ffff082224 */ /* 0x000fc400078e000c */
[--C-:B------:R-:W-:Y:S02]  /*5520*/  @P2 IMAD.MOV.U32 R5, RZ, RZ, R13.reuse ;  /* 0x000000ffff052224 */ /* 0x100fe400078e000d */
[----:B------:R-:W-:Y:S01]  /*5530*/  @P3 IMAD.MOV.U32 R8, RZ, RZ, R13 ;  /* 0x000000ffff083224 */ /* 0x000fe200078e000d */
[----:B------:R-:W-:-:S03]  /*5540*/  @P3 MOV R5, R20 ;  /* 0x0000001400053202 */ /* 0x000fc60000000f00 */
[----:B------:R-:W-:Y:S02]  /*5550*/  @P4 IMAD.MOV.U32 R8, RZ, RZ, R20 ;  /* 0x000000ffff084224 */ /* 0x000fe400078e0014 */
[--C-:B------:R-:W-:Y:S02]  /*5560*/  @P4 IMAD.MOV.U32 R5, RZ, RZ, R23.reuse ;  /* 0x000000ffff054224 */ /* 0x100fe400078e0017 */
[----:B------:R-:W-:Y:S01]  /*5570*/  @P5 IMAD.MOV.U32 R8, RZ, RZ, R23 ;  /* 0x000000ffff085224 */ /* 0x000fe200078e0017 */
[----:B------:R-:W-:Y:S06]  /*5580*/  @!P6 BRA `(.L_x_168) ;  /* 0x00000000002ce947 */ /* 0x000fec0003800000 */
[----:B------:R-:W-:Y:S01]  /*5590*/  @P0 MOV R9, R7 ;  /* 0x0000000700090202 */ /* 0x000fe20000000f00 */
[----:B------:R-:W-:Y:S01]  /*55a0*/  @P1 IMAD.MOV.U32 R9, RZ, RZ, R10 ;  /* 0x000000ffff091224 */ /* 0x000fe200078e000a */
[----:B------:R-:W-:Y:S01]  /*55b0*/  ISETP.EQ.AND P0, PT, R14, 0x8, PT ;  /* 0x000000080e00780c */ /* 0x000fe20003f02270 */
[----:B------:R-:W-:Y:S01]  /*55c0*/  @P2 IMAD.MOV.U32 R9, RZ, RZ, R11 ;  /* 0x000000ffff092224 */ /* 0x000fe200078e000b */
[----:B------:R-:W-:Y:S01]  /*55d0*/  LOP3.LUT R22, R22, 0x1f, RZ, 0xc0, !PT ;  /* 0x0000001f16167812 */ /* 0x000fe200078ec0ff */
[----:B------:R-:W-:Y:S01]  /*55e0*/  @P3 IMAD.MOV.U32 R9, RZ, RZ, R12 ;  /* 0x000000ffff093224 */ /* 0x000fe200078e000c */
[----:B------:R-:W-:Y:S01]  /*55f0*/  @P4 MOV R9, R13 ;  /* 0x0000000d00094202 */ /* 0x000fe20000000f00 */
[----:B------:R-:W-:Y:S01]  /*5600*/  @P5 IMAD.MOV.U32 R9, RZ, RZ, R20 ;  /* 0x000000ffff095224 */ /* 0x000fe200078e0014 */
[----:B------:R-:W-:-:S07]  /*5610*/  SHF.L.W.U32.HI R5, R8, R22, R5 ;  /* 0x0000001608057219 */ /* 0x000fce0000010e05 */
[----:B------:R-:W-:-:S05]  /*5620*/  @P0 IMAD.MOV.U32 R9, RZ, RZ, R23 ;  /* 0x000000ffff090224 */ /* 0x000fca00078e0017 */
[----:B------:R-:W-:-:S07]  /*5630*/  SHF.L.W.U32.HI R8, R9, R22, R8 ;  /* 0x0000001609087219 */ /* 0x000fce0000010e08 */
.L_x_168:
[----:B------:R-:W-:Y:S05]  /*5640*/  BSYNC.RECONVERGENT B2 ;  /* 0x0000000000027941 */ /* 0x000fea0003800200 */
.L_x_167:
[C-C-:B------:R-:W-:Y:S01]  /*5650*/  SHF.L.W.U32.HI R22, R8.reuse, 0x2, R5.reuse ;  /* 0x0000000208167819 */ /* 0x140fe20000010e05 */
[----:B------:R-:W-:Y:S01]  /*5660*/  IMAD.SHL.U32 R8, R8, 0x4, RZ ;  /* 0x0000000408087824 */ /* 0x000fe200078e00ff */
[----:B------:R-:W-:Y:S01]  /*5670*/  UMOV UR4, 0x54442d19 ;  /* 0x54442d1900047882 */ /* 0x000fe20000000000 */
[----:B------:R-:W-:Y:S01]  /*5680*/  UMOV UR5, 0x3bf921fb ;  /* 0x3bf921fb00057882 */ /* 0x000fe20000000000 */
[----:B------:R-:W-:Y:S02]  /*5690*/  SHF.R.S32.HI R9, RZ, 0x1f, R22 ;  /* 0x0000001fff097819 */ /* 0x000fe40000011416 */
[----:B------:R-:W-:Y:S02]  /*56a0*/  SHF.R.U32.HI R5, RZ, 0x1e, R5 ;  /* 0x0000001eff057819 */ /* 0x000fe40000011605 */
[C---:B------:R-:W-:Y:S02]  /*56b0*/  LOP3.LUT R8, R9.reuse, R8, RZ, 0x3c, !PT ;  /* 0x0000000809087212 */ /* 0x040fe400078e3cff */
[----:B------:R-:W-:-:S02]  /*56c0*/  LOP3.LUT R9, R9, R22, RZ, 0x3c, !PT ;  /* 0x0000001609097212 */ /* 0x000fc400078e3cff */
[C---:B------:R-:W-:Y:S02]  /*56d0*/  ISETP.GE.AND P0, PT, R22.reuse, RZ, PT ;  /* 0x000000ff1600720c */ /* 0x040fe40003f06270 */
[----:B------:R-:W-:Y:S02]  /*56e0*/  LEA.HI R23, R22, R5, RZ, 0x1 ;  /* 0x0000000516177211 */ /* 0x000fe400078f08ff */
[----:B------:R-:W0:Y:S02]  /*56f0*/  I2F.F64.S64 R8, R8 ;  /* 0x0000000800087312 */ /* 0x000e240000301c00 */
[----:B0-----:R-:W-:-:S10]  /*5700*/  DMUL R14, R8, UR4 ;  /* 0x00000004080e7c28 */ /* 0x001fd40008000000 */
[----:B------:R-:W0:Y:S02]  /*5710*/  F2F.F32.F64 R14, R14 ;  /* 0x0000000e000e7310 */ /* 0x000e240000301000 */
[----:B0-----:R-:W-:-:S07]  /*5720*/  FSEL R5, -R14, R14, !P0 ;  /* 0x0000000e0e057208 */ /* 0x001fce0004000100 */
.L_x_165:
[----:B------:R-:W-:Y:S05]  /*5730*/  BSYNC.RECONVERGENT B1 ;  /* 0x0000000000017941 */ /* 0x000fea0003800200 */
.L_x_164:
[----:B------:R-:W-:Y:S01]  /*5740*/  FMUL R8, R5, R5 ;  /* 0x0000000505087220 */ /* 0x000fe20000400000 */
[----:B------:R-:W-:Y:S01]  /*5750*/  LOP3.LUT R9, R23, 0x1, RZ, 0xc0, !PT ;  /* 0x0000000117097812 */ /* 0x000fe200078ec0ff */
[----:B------:R-:W-:Y:S02]  /*5760*/  IMAD.MOV.U32 R15, RZ, RZ, 0x3e2aaaa8 ;  /* 0x3e2aaaa8ff0f7424 */ /* 0x000fe400078e00ff */
[----:B------:R-:W-:Y:S02]  /*5770*/  HFMA2 R14, -RZ, RZ, 2.8125, 0 ;  /* 0x41a00000ff0e7431 */ /* 0x000fe400000001ff */
[----:B------:R-:W-:Y:S01]  /*5780*/  FFMA R21, R8, R21, -0.0013887860113754868507 ;  /* 0xbab607ed08157423 */ /* 0x000fe20000000015 */
[----:B------:R-:W-:Y:S01]  /*5790*/  ISETP.NE.U32.AND P0, PT, R9, 0x1, PT ;  /* 0x000000010900780c */ /* 0x000fe20003f05070 */
[----:B------:R-:W-:Y:S01]  /*57a0*/  VIADD R23, R23, 0x1 ;  /* 0x0000000117177836 */ /* 0x000fe20000000000 */
[----:B------:R-:W-:Y:S01]  /*57b0*/  MOV R9, 0x3c0885e4 ;  /* 0x3c0885e400097802 */ /* 0x000fe20000000f00 */
[----:B------:R-:W-:Y:S01]  /*57c0*/  BSSY.RECONVERGENT B3, `(.L_x_169) ;  /* 0x000001a000037945 */ /* 0x000fe20003800200 */
[----:B------:R-:W-:-:S02]  /*57d0*/  FSEL R21, R21, -0.00019574658654164522886, P0 ;  /* 0xb94d415315157808 */ /* 0x000fc40000000000 */
[----:B------:R-:W-:Y:S02]  /*57e0*/  FSEL R9, R9, 0.041666727513074874878, !P0 ;  /* 0x3d2aaabb09097808 */ /* 0x000fe40004000000 */
[----:B------:R-:W-:Y:S02]  /*57f0*/  FSEL R15, -R15, -0.4999999701976776123, !P0 ;  /* 0xbeffffff0f0f7808 */ /* 0x000fe40004000100 */
[----:B------:R-:W-:Y:S01]  /*5800*/  LOP3.LUT P1, RZ, R23, 0x2, RZ, 0xc0, !PT ;  /* 0x0000000217ff7812 */ /* 0x000fe2000782c0ff */
[C---:B------:R-:W-:Y:S01]  /*5810*/  FFMA R9, R8.reuse, R21, R9 ;  /* 0x0000001508097223 */ /* 0x040fe20000000009 */
[----:B------:R-:W-:Y:S01]  /*5820*/  FSEL R5, R5, 1, !P0 ;  /* 0x3f80000005057808 */ /* 0x000fe20004000000 */
[----:B------:R-:W-:Y:S01]  /*5830*/  IMAD.MOV.U32 R21, RZ, RZ, 0x3d4ccccd ;  /* 0x3d4ccccdff157424 */ /* 0x000fe200078e00ff */
[----:B------:R-:W0:Y:S01]  /*5840*/  FCHK P0, R52, 20 ;  /* 0x41a0000034007902 */ /* 0x000e220000000000 */
[C---:B------:R-:W-:Y:S02]  /*5850*/  FFMA R9, R8.reuse, R9, R15 ;  /* 0x0000000908097223 */ /* 0x040fe4000000000f */
[----:B------:R-:W-:Y:S01]  /*5860*/  FFMA R14, R21, -R14, 1 ;  /* 0x3f800000150e7423 */ /* 0x000fe2000000080e */
[----:B------:R-:W-:-:S03]  /*5870*/  FFMA R8, R8, R5, RZ ;  /* 0x0000000508087223 */ /* 0x000fc600000000ff */
[----:B------:R-:W-:Y:S01]  /*5880*/  FFMA R15, R14, R21, 0.050000000745058059692 ;  /* 0x3d4ccccd0e0f7423 */ /* 0x000fe20000000015 */
[----:B------:R-:W-:-:S03]  /*5890*/  FFMA R5, R8, R9, R5 ;  /* 0x0000000908057223 */ /* 0x000fc60000000005 */
[----:B------:R-:W-:Y:S01]  /*58a0*/  FFMA R8, R52, R15, RZ ;  /* 0x0000000f34087223 */ /* 0x000fe200000000ff */
[----:B------:R-:W-:-:S03]  /*58b0*/  @P1 FADD R5, RZ, -R5 ;  /* 0x80000005ff051221 */ /* 0x000fc60000000000 */
[----:B------:R-:W-:Y:S01]  /*58c0*/  FFMA R9, R8, -20, R52 ;  /* 0xc1a0000008097823 */ /* 0x000fe20000000034 */
[----:B------:R-:W-:-:S03]  /*58d0*/  FADD R24, R6, R5 ;  /* 0x0000000506187221 */ /* 0x000fc60000000000 */
[----:B------:R-:W-:Y:S01]  /*58e0*/  FFMA R9, R15, R9, R8 ;  /* 0x000000090f097223 */ /* 0x000fe20000000008 */
[----:B------:R-:W-:Y:S01]  /*58f0*/  FMUL R24, R24, 0.47499999403953552246 ;  /* 0x3ef3333318187820 */ /* 0x000fe20000400000 */
[----:B0-----:R-:W-:Y:S06]  /*5900*/  @!P0 BRA `(.L_x_170) ;  /* 0x0000000000148947 */ /* 0x001fec0003800000 */
[----:B------:R-:W-:Y:S01]  /*5910*/  IMAD.MOV.U32 R8, RZ, RZ, R52 ;  /* 0x000000ffff087224 */ /* 0x000fe200078e0034 */
[----:B------:R-:W-:Y:S01]  /*5920*/  MOV R15, 0x5950 ;  /* 0x00005950000f7802 */ /* 0x000fe20000000f00 */
[----:B------:R-:W-:-:S07]  /*5930*/  IMAD.MOV.U32 R9, RZ, RZ, 0x41a00000 ;  /* 0x41a00000ff097424 */ /* 0x000fce00078e00ff */
[----:B------:R-:W-:Y:S05]  /*5940*/  CALL.REL.NOINC `($__internal_5_$__cuda_sm3x_div_rn_noftz_f32_slowpath) ;  /* 0x000000c400947944 */ /* 0x000fea0003c00000 */
[----:B------:R-:W-:-:S07]  /*5950*/  IMAD.MOV.U32 R9, RZ, RZ, R14 ;  /* 0x000000ffff097224 */ /* 0x000fce00078e000e */
.L_x_170:
[----:B------:R-:W-:Y:S05]  /*5960*/  BSYNC.RECONVERGENT B3 ;  /* 0x0000000000037941 */ /* 0x000fea0003800200 */
.L_x_169:
[----:B------:R-:W-:Y:S01]  /*5970*/  IADD3 R5, PT, PT, R4, 0x1, RZ ;  /* 0x0000000104057810 */ /* 0x000fe20007ffe0ff */
[----:B------:R-:W-:Y:S01]  /*5980*/  BSSY.RECONVERGENT B1, `(.L_x_171) ;  /* 0x0000068000017945 */ /* 0x000fe20003800200 */
[----:B------:R-:W-:Y:S02]  /*5990*/  FFMA R24, R24, R9, RZ ;  /* 0x0000000918187223 */ /* 0x000fe400000000ff */
[----:B------:R-:W-:-:S05]  /*59a0*/  I2FP.F32.U32 R5, R5 ;  /* 0x0000000500057245 */ /* 0x000fca0000201000 */
[----:B------:R-:W-:-:S04]  /*59b0*/  FMUL R5, R5, 0.00048828125 ;  /* 0x3a00000005057820 */ /* 0x000fc80000400000 */
[----:B------:R-:W-:-:S04]  /*59c0*/  FMUL R5, R5, 6.2831854820251464844 ;  /* 0x40c90fdb05057820 */ /* 0x000fc80000400000 */
[C---:B------:R-:W-:Y:S01]  /*59d0*/  FMUL R6, R5.reuse, 0.63661974668502807617 ;  /* 0x3f22f98305067820 */ /* 0x040fe20000400000 */
[----:B------:R-:W-:-:S03]  /*59e0*/  FSETP.GE.AND P0, PT, |R5|, 105615, PT ;  /* 0x47ce47800500780b */ /* 0x000fc60003f06200 */
[----:B------:R-:W0:Y:S02]  /*59f0*/  F2I.NTZ R25, R6 ;  /* 0x0000000600197305 */ /* 0x000e240000203100 */
[----:B0-----:R-:W-:-:S05]  /*5a00*/  I2FP.F32.S32 R8, R25 ;  /* 0x0000001900087245 */ /* 0x001fca0000201400 */
[----:B------:R-:W-:-:S04]  /*5a10*/  FFMA R15, R8, -1.5707962512969970703, R5 ;  /* 0xbfc90fda080f7823 */ /* 0x000fc80000000005 */
[----:B------:R-:W-:-:S04]  /*5a20*/  FFMA R15, R8, -7.5497894158615963534e-08, R15 ;  /* 0xb3a22168080f7823 */ /* 0x000fc8000000000f */
[----:B------:R-:W-:Y:S01]  /*5a30*/  FFMA R26, R8, -5.3903029534742383927e-15, R15 ;  /* 0xa7c234c5081a7823 */ /* 0x000fe2000000000f */
[----:B------:R-:W-:Y:S06]  /*5a40*/  @!P0 BRA `(.L_x_172) ;  /* 0x00000004006c8947 */ /* 0x000fec0003800000 */
[----:B------:R-:W-:-:S13]  /*5a50*/  FSETP.NEU.AND P0, PT, |R5|, +INF , PT ;  /* 0x7f8000000500780b */ /* 0x000fda0003f0d200 */
[----:B------:R-:W-:Y:S05]  /*5a60*/  @!P0 BRA `(.L_x_173) ;  /* 0x00000004005c8947 */ /* 0x000fea0003800000 */
[----:B------:R-:W-:Y:S01]  /*5a70*/  IMAD.SHL.U32 R6, R5, 0x100, RZ ;  /* 0x0000010005067824 */ /* 0x000fe200078e00ff */
[----:B------:R-:W0:Y:S01]  /*5a80*/  LDCU.64 UR8, c[0x4][URZ] ;  /* 0x01000000ff0877ac */ /* 0x000e220008000a00 */
[----:B------:R-:W-:Y:S02]  /*5a90*/  IMAD.MOV.U32 R23, RZ, RZ, RZ ;  /* 0x000000ffff177224 */ /* 0x000fe400078e00ff */
[----:B------:R-:W-:Y:S01]  /*5aa0*/  IMAD.MOV.U32 R21, RZ, RZ, RZ ;  /* 0x000000ffff157224 */ /* 0x000fe200078e00ff */
[----:B------:R-:W-:Y:S01]  /*5ab0*/  LOP3.LUT R6, R6, 0x80000000, RZ, 0xfc, !PT ;  /* 0x8000000006067812 */ /* 0x000fe200078efcff */
[----:B------:R-:W-:Y:S01]  /*5ac0*/  UMOV UR5, URZ ;  /* 0x000000ff00057c82 */ /* 0x000fe20008000000 */
[----:B------:R-:W-:-:S05]  /*5ad0*/  UMOV UR4, URZ ;  /* 0x000000ff00047c82 */ /* 0x000fca0008000000 */
.L_x_174:
        /* <DEDUP_REMOVED lines=18> */
[----:B------:R-:W-:Y:S01]  /*5c00*/  IADD3 R21, PT, PT, R21, 0x4, RZ ;  /* 0x0000000415157810 */ /* 0x000fe20007ffe0ff */
[--C-:B------:R-:W-:Y:S02]  /*5c10*/  @P3 IMAD.MOV.U32 R12, RZ, RZ, R14.reuse ;  /* 0x000000ffff0c3224 */ /* 0x100fe400078e000e */
[--C-:B------:R-:W-:Y:S02]  /*5c20*/  @P4 IMAD.MOV.U32 R13, RZ, RZ, R14.reuse ;  /* 0x000000ffff0d4224 */ /* 0x100fe400078e000e */
[----:B------:R-:W-:-:S06]  /*5c30*/  @P5 IMAD.MOV.U32 R20, RZ, RZ, R14 ;  /* 0x000000ffff145224 */ /* 0x000fcc00078e000e */
[----:B------:R-:W-:Y:S01]  /*5c40*/  @P2 MOV R11, R14 ;  /* 0x0000000e000b2202 */ /* 0x000fe20000000f00 */
[----:B------:R-:W-:Y:S06]  /*5c50*/  BRA.U UP0, `(.L_x_174) ;  /* 0xfffffffd00a07547 */ /* 0x000fec000b83ffff */
[----:B------:R-:W-:Y:S01]  /*5c60*/  SHF.R.U32.HI R6, RZ, 0x17, R5 ;  /* 0x00000017ff067819 */ /* 0x000fe20000011605 */
[----:B------:R-:W-:Y:S04]  /*5c70*/  BSSY.RECONVERGENT B2, `(.L_x_175) ;  /* 0x0000027000027945 */ /* 0x000fe80003800200 */
[C---:B------:R-:W-:Y:S01]  /*5c80*/  VIADD R8, R6.reuse, 0xffffff80 ;  /* 0xffffff8006087836 */ /* 0x040fe20000000000 */
[----:B------:R-:W-:-:S04]  /*5c90*/  LOP3.LUT P6, R6, R6, 0x1f, RZ, 0xc0, !PT ;  /* 0x0000001f06067812 */ /* 0x000fc800078cc0ff */
        /* <DEDUP_REMOVED lines=8> */
[----:B------:R-:W-:Y:S01]  /*5d20*/  @P3 IMAD.MOV.U32 R8, RZ, RZ, R7 ;  /* 0x000000ffff083224 */ /* 0x000fe200078e0007 */
[C---:B------:R-:W-:Y:S01]  /*5d30*/  ISETP.EQ.AND P3, PT, R14.reuse, -0x4, PT ;  /* 0xfffffffc0e00780c */ /* 0x040fe20003f62270 */
[----:B------:R-:W-:Y:S01]  /*5d40*/  @P4 IMAD.MOV.U32 R8, RZ, RZ, R10 ;  /* 0x000000ffff084224 */ /* 0x000fe200078e000a */
[----:B------:R-:W-:Y:S01]  /*5d50*/  @P4 MOV R9, R7 ;  /* 0x0000000700094202 */ /* 0x000fe20000000f00 */
[----:B------:R-:W-:Y:S01]  /*5d60*/  @P0 IMAD.MOV.U32 R8, RZ, RZ, R11 ;  /* 0x000000ffff080224 */ /* 0x000fe200078e000b */
[----:B------:R-:W-:Y:S01]  /*5d70*/  ISETP.EQ.AND P4, PT, R14, RZ, PT ;  /* 0x000000ff0e00720c */ /* 0x000fe20003f82270 */
[----:B------:R-:W-:Y:S02]  /*5d80*/  @P1 IMAD.MOV.U32 R8, RZ, RZ, R12 ;  /* 0x000000ffff081224 */ /* 0x000fe400078e000c */
[----:B------:R-:W-:Y:S02]  /*5d90*/  @P2 IMAD.MOV.U32 R8, RZ, RZ, R13 ;  /* 0x000000ffff082224 */ /* 0x000fe400078e000d */
[----:B------:R-:W-:Y:S01]  /*5da0*/  @P0 IMAD.MOV.U32 R9, RZ, RZ, R10 ;  /* 0x000000ffff090224 */ /* 0x000fe200078e000a */
[----:B------:R-:W-:Y:S01]  /*5db0*/  @P1 MOV R9, R11 ;  /* 0x0000000b00091202 */ /* 0x000fe20000000f00 */
[----:B------:R-:W-:-:S02]  /*5dc0*/  @P2 IMAD.MOV.U32 R9, RZ, RZ, R12 ;  /* 0x000000ffff092224 */ /* 0x000fc400078e000c */
[----:B------:R-:W-:Y:S01]  /*5dd0*/  @P3 IMAD.MOV.U32 R8, RZ, RZ, R20 ;  /* 0x000000ffff083224 */ /* 0x000fe200078e0014 */
[----:B------:R-:W-:-:S03]  /*5de0*/  @P3 MOV R9, R13 ;  /* 0x0000000d00093202 */ /* 0x000fc60000000f00 */
[----:B------:R-:W-:Y:S02]  /*5df0*/  @P4 IMAD.MOV.U32 R8, RZ, RZ, R23 ;  /* 0x000000ffff084224 */ /* 0x000fe400078e0017 */
[----:B------:R-:W-:Y:S01]  /*5e00*/  @P4 IMAD.MOV.U32 R9, RZ, RZ, R20 ;  /* 0x000000ffff094224 */ /* 0x000fe200078e0014 */
[----:B------:R-:W-:Y:S01]  /*5e10*/  @P5 MOV R9, R23 ;  /* 0x0000001700095202 */ /* 0x000fe20000000f00 */
[----:B------:R-:W-:Y:S01]  /*5e20*/  IMAD.MOV.U32 R21, RZ, RZ, R8 ;  /* 0x000000ffff157224 */ /* 0x000fe200078e0008 */
[----:B------:R-:W-:Y:S06]  /*5e30*/  @!P6 BRA `(.L_x_176) ;  /* 0x000000000028e947 */ /* 0x000fec0003800000 */
[----:B------:R-:W-:Y:S01]  /*5e40*/  @P0 IMAD.MOV.U32 R8, RZ, RZ, R7 ;  /* 0x000000ffff080224 */ /* 0x000fe200078e0007 */
[----:B------:R-:W-:Y:S01]  /*5e50*/  ISETP.EQ.AND P0, PT, R14, 0x8, PT ;  /* 0x000000080e00780c */ /* 0x000fe20003f02270 */
[----:B------:R-:W-:Y:S01]  /*5e60*/  @P1 IMAD.MOV.U32 R8, RZ, RZ, R10 ;  /* 0x000000ffff081224 */ /* 0x000fe200078e000a */
[----:B------:R-:W-:Y:S01]  /*5e70*/  @P2 MOV R8, R11 ;  /* 0x0000000b00082202 */ /* 0x000fe20000000f00 */
[----:B------:R-:W-:Y:S01]  /*5e80*/  @P3 IMAD.MOV.U32 R8, RZ, RZ, R12 ;  /* 0x000000ffff083224 */ /* 0x000fe200078e000c */
[----:B------:R-:W-:Y:S01]  /*5e90*/  SHF.L.W.U32.HI R21, R9, R6, R21 ;  /* 0x0000000609157219 */ /* 0x000fe20000010e15 */
[----:B------:R-:W-:Y:S02]  /*5ea0*/  @P4 IMAD.MOV.U32 R8, RZ, RZ, R13 ;  /* 0x000000ffff084224 */ /* 0x000fe400078e000d */
[----:B------:R-:W-:-:S06]  /*5eb0*/  @P5 IMAD.MOV.U32 R8, RZ, RZ, R20 ;  /* 0x000000ffff085224 */ /* 0x000fcc00078e0014 */
[----:B------:R-:W-:-:S04]  /*5ec0*/  @P0 MOV R8, R23 ;  /* 0x0000001700080202 */ /* 0x000fc80000000f00 */
[----:B------:R-:W-:-:S07]  /*5ed0*/  SHF.L.W.U32.HI R9, R8, R6, R9 ;  /* 0x0000000608097219 */ /* 0x000fce0000010e09 */
.L_x_176:
[----:B------:R-:W-:Y:S05]  /*5ee0*/  BSYNC.RECONVERGENT B2 ;  /* 0x0000000000027941 */ /* 0x000fea0003800200 */
.L_x_175:
        /* <DEDUP_REMOVED lines=13> */
[----:B0-----:R-:W-:Y:S01]  /*5fc0*/  FSEL R26, -R14, R14, !P0 ;  /* 0x0000000e0e1a7208 */ /* 0x001fe20004000100 */
[----:B------:R-:W-:Y:S06]  /*5fd0*/  BRA `(.L_x_172) ;  /* 0x0000000000087947 */ /* 0x000fec0003800000 */
.L_x_173:
[----:B------:R-:W-:Y:S01]  /*5fe0*/  FMUL R26, RZ, R5 ;  /* 0x00000005ff1a7220 */ /* 0x000fe20000400000 */
[----:B------:R-:W-:-:S07]  /*5ff0*/  IMAD.MOV.U32 R25, RZ, RZ, RZ ;  /* 0x000000ffff197224 */ /* 0x000fce00078e00ff */
.L_x_172:
[----:B------:R-:W-:Y:S05]  /*6000*/  BSYNC.RECONVERGENT B1 ;  /* 0x0000000000017941 */ /* 0x000fea0003800200 */
.L_x_171:
[----:B------:R-:W-:Y:S01]  /*6010*/  FMUL R22, R5, 1.618000030517578125 ;  /* 0x3fcf1aa005167820 */ /* 0x000fe20000400000 */
[----:B------:R-:W-:Y:S02]  /*6020*/  IMAD.MOV.U32 R5, RZ, RZ, 0x37cbac00 ;  /* 0x37cbac00ff057424 */ /* 0x000fe400078e00ff */
[----:B------:R-:W-:Y:S01]  /*6030*/  FMUL R9, R26, R26 ;  /* 0x0000001a1a097220 */ /* 0x000fe20000400000 */
[----:B------:R-:W-:Y:S01]  /*6040*/  LOP3.LUT R6, R25, 0x1, RZ, 0xc0, !PT ;  /* 0x0000000119067812 */ /* 0x000fe200078ec0ff */
[----:B------:R-:W-:Y:S01]  /*6050*/  FMUL R23, R22, 0.63661974668502807617 ;  /* 0x3f22f98316177820 */ /* 0x000fe20000400000 */
[----:B------:R-:W-:Y:S02]  /*6060*/  IMAD.MOV.U32 R21, RZ, RZ, 0x3effffff ;  /* 0x3effffffff157424 */ /* 0x000fe400078e00ff */
[----:B------:R-:W-:Y:S01]  /*6070*/  FFMA R8, R9, R5, -0.0013887860113754868507 ;  /* 0xbab607ed09087423 */ /* 0x000fe20000000005 */
[----:B------:R-:W-:Y:S01]  /*6080*/  ISETP.NE.U32.AND P0, PT, R6, 0x1, PT ;  /* 0x000000010600780c */ /* 0x000fe20003f05070 */
[----:B------:R-:W-:Y:S01]  /*6090*/  BSSY.RECONVERGENT B1, `(.L_x_177) ;  /* 0x0000070000017945 */ /* 0x000fe20003800200 */
[----:B------:R-:W-:Y:S01]  /*60a0*/  MOV R6, 0x3d2aaabb ;  /* 0x3d2aaabb00067802 */ /* 0x000fe20000000f00 */
[----:B------:R-:W0:Y:S01]  /*60b0*/  F2I.NTZ R23, R23 ;  /* 0x0000001700177305 */ /* 0x000e220000203100 */
[----:B------:R-:W-:-:S02]  /*60c0*/  FSEL R8, R8, -0.00019574658654164522886, !P0 ;  /* 0xb94d415308087808 */ /* 0x000fc40004000000 */
[----:B------:R-:W-:Y:S02]  /*60d0*/  FSEL R14, R6, 0.0083327032625675201416, !P0 ;  /* 0x3c0885e4060e7808 */ /* 0x000fe40004000000 */
[----:B------:R-:W-:Y:S02]  /*60e0*/  FSEL R28, -R21, -0.16666662693023681641, !P0 ;  /* 0xbe2aaaa8151c7808 */ /* 0x000fe40004000100 */
[----:B------:R-:W-:Y:S01]  /*60f0*/  LOP3.LUT P1, RZ, R25, 0x2, RZ, 0xc0, !PT ;  /* 0x0000000219ff7812 */ /* 0x000fe2000782c0ff */
[C---:B------:R-:W-:Y:S01]  /*6100*/  FFMA R14, R9.reuse, R8, R14 ;  /* 0x00000008090e7223 */ /* 0x040fe2000000000e */
        /* <DEDUP_REMOVED lines=12> */
[----:B------:R-:W-:Y:S05]  /*61d0*/  @!P0 BRA `(.L_x_179) ;  /* 0x0000000400648947 */ /* 0x000fea0003800000 */
[----:B------:R-:W-:Y:S02]  /*61e0*/  IMAD.SHL.U32 R8, R22, 0x100, RZ ;  /* 0x0000010016087824 */ /* 0x000fe400078e00ff */
[----:B------:R-:W-:Y:S02]  /*61f0*/  HFMA2 R28, -RZ, RZ, 0, 0 ;  /* 0x00000000ff1c7431 */ /* 0x000fe400000001ff */
[----:B------:R-:W-:Y:S01]  /*6200*/  IMAD.MOV.U32 R23, RZ, RZ, RZ ;  /* 0x000000ffff177224 */ /* 0x000fe200078e00ff */
[----:B------:R-:W0:Y:S01]  /*6210*/  LDCU.64 UR8, c[0x4][URZ] ;  /* 0x01000000ff0877ac */ /* 0x000e220008000a00 */
[----:B------:R-:W-:Y:S01]  /*6220*/  LOP3.LUT R26, R8, 0x80000000, RZ, 0xfc, !PT ;  /* 0x80000000081a7812 */ /* 0x000fe200078efcff */
[----:B------:R-:W-:Y:S01]  /*6230*/  UMOV UR5, URZ ;  /* 0x000000ff00057c82 */ /* 0x000fe20008000000 */
[----:B------:R-:W-:-:S05]  /*6240*/  UMOV UR4, URZ ;  /* 0x000000ff00047c82 */ /* 0x000fca0008000000 */
.L_x_180:
        /* <DEDUP_REMOVED lines=25> */
[----:B------:R-:W-:Y:S03]  /*63e0*/  BSSY.RECONVERGENT B2, `(.L_x_181) ;  /* 0x0000029000027945 */ /* 0x000fe60003800200 */
[C---:B------:R-:W-:Y:S02]  /*63f0*/  LOP3.LUT R8, R22.reuse, 0xe0, RZ, 0xc0, !PT ;  /* 0x000000e016087812 */ /* 0x040fe400078ec0ff */
[----:B------:R-:W-:-:S03]  /*6400*/  LOP3.LUT P6, RZ, R22, 0x1f, RZ, 0xc0, !PT ;  /* 0x0000001f16ff7812 */ /* 0x000fc600078cc0ff */
[----:B------:R-:W-:-:S05]  /*6410*/  VIADD R8, R8, 0xffffff80 ;  /* 0xffffff8008087836 */ /* 0x000fca0000000000 */
        /* <DEDUP_REMOVED lines=8> */
[----:B------:R-:W-:Y:S02]  /*64a0*/  @P3 MOV R8, R7 ;  /* 0x0000000700083202 */ /* 0x000fe40000000f00 */
[----:B------:R-:W-:Y:S01]  /*64b0*/  @P4 IMAD.MOV.U32 R9, RZ, RZ, R7 ;  /* 0x000000ffff094224 */ /* 0x000fe200078e0007 */
[C---:B------:R-:W-:Y:S01]  /*64c0*/  ISETP.EQ.AND P3, PT, R14.reuse, -0x4, PT ;  /* 0xfffffffc0e00780c */ /* 0x040fe20003f62270 */
[--C-:B------:R-:W-:Y:S01]  /*64d0*/  @P4 IMAD.MOV.U32 R8, RZ, RZ, R10.reuse ;  /* 0x000000ffff084224 */ /* 0x100fe200078e000a */
[----:B------:R-:W-:Y:S01]  /*64e0*/  ISETP.EQ.AND P4, PT, R14, RZ, PT ;  /* 0x000000ff0e00720c */ /* 0x000fe20003f82270 */
[----:B------:R-:W-:Y:S01]  /*64f0*/  @P0 IMAD.MOV.U32 R9, RZ, RZ, R10 ;  /* 0x000000ffff090224 */ /* 0x000fe200078e000a */
[----:B------:R-:W-:Y:S01]  /*6500*/  @P0 MOV R8, R11 ;  /* 0x0000000b00080202 */ /* 0x000fe20000000f00 */
[----:B------:R-:W-:Y:S01]  /*6510*/  @P1 IMAD.MOV.U32 R8, RZ, RZ, R12 ;  /* 0x000000ffff081224 */ /* 0x000fe200078e000c */
[----:B------:R-:W-:Y:S01]  /*6520*/  @P2 MOV R8, R13 ;  /* 0x0000000d00082202 */ /* 0x000fe20000000f00 */
[----:B------:R-:W-:-:S02]  /*6530*/  @P1 IMAD.MOV.U32 R9, RZ, RZ, R11 ;  /* 0x000000ffff091224 */ /* 0x000fc400078e000b */
[----:B------:R-:W-:-:S04]  /*6540*/  @P2 IMAD.MOV.U32 R9, RZ, RZ, R12 ;  /* 0x000000ffff092224 */ /* 0x000fc800078e000c */
[--C-:B------:R-:W-:Y:S02]  /*6550*/  @P3 IMAD.MOV.U32 R8, RZ, RZ, R20.reuse ;  /* 0x000000ffff083224 */ /* 0x100fe400078e0014 */
[----:B------:R-:W-:Y:S01]  /*6560*/  @P4 MOV R8, R23 ;  /* 0x0000001700084202 */ /* 0x000fe20000000f00 */
[----:B------:R-:W-:Y:S02]  /*6570*/  @P3 IMAD.MOV.U32 R9, RZ, RZ, R13 ;  /* 0x000000ffff093224 */ /* 0x000fe400078e000d */
[----:B------:R-:W-:Y:S02]  /*6580*/  @P4 IMAD.MOV.U32 R9, RZ, RZ, R20 ;  /* 0x000000ffff094224 */ /* 0x000fe400078e0014 */
[----:B------:R-:W-:Y:S02]  /*6590*/  @P5 IMAD.MOV.U32 R9, RZ, RZ, R23 ;  /* 0x000000ffff095224 */ /* 0x000fe400078e0017 */
[----:B------:R-:W-:Y:S01]  /*65a0*/  IMAD.MOV.U32 R29, RZ, RZ, R8 ;  /* 0x000000ffff1d7224 */ /* 0x000fe200078e0008 */
[----:B------:R-:W-:Y:S06]  /*65b0*/  @!P6 BRA `(.L_x_182) ;  /* 0x00000000002ce947 */ /* 0x000fec0003800000 */
[----:B------:R-:W-:Y:S01]  /*65c0*/  @P0 IMAD.MOV.U32 R8, RZ, RZ, R7 ;  /* 0x000000ffff080224 */ /* 0x000fe200078e0007 */
[----:B------:R-:W-:Y:S02]  /*65d0*/  ISETP.EQ.AND P0, PT, R14, 0x8, PT ;  /* 0x000000080e00780c */ /* 0x000fe40003f02270 */
[----:B------:R-:W-:Y:S01]  /*65e0*/  @P1 MOV R8, R10 ;  /* 0x0000000a00081202 */ /* 0x000fe20000000f00 */
[----:B------:R-:W-:Y:S01]  /*65f0*/  @P2 IMAD.MOV.U32 R8, RZ, RZ, R11 ;  /* 0x000000ffff082224 */ /* 0x000fe200078e000b */
[----:B------:R-:W-:Y:S01]  /*6600*/  LOP3.LUT R22, R22, 0x1f, RZ, 0xc0, !PT ;  /* 0x0000001f16167812 */ /* 0x000fe200078ec0ff */
[----:B------:R-:W-:Y:S02]  /*6610*/  @P3 IMAD.MOV.U32 R8, RZ, RZ, R12 ;  /* 0x000000ffff083224 */ /* 0x000fe400078e000c */
[----:B------:R-:W-:Y:S01]  /*6620*/  @P4 IMAD.MOV.U32 R8, RZ, RZ, R13 ;  /* 0x000000ffff084224 */ /* 0x000fe200078e000d */
[----:B------:R-:W-:Y:S02]  /*6630*/  @P5 MOV R8, R20 ;  /* 0x0000001400085202 */ /* 0x000fe40000000f00 */
[----:B------:R-:W-:-:S03]  /*6640*/  SHF.L.W.U32.HI R29, R9, R22, R29 ;  /* 0x00000016091d7219 */ /* 0x000fc60000010e1d */
[----:B------:R-:W-:-:S05]  /*6650*/  @P0 IMAD.MOV.U32 R8, RZ, RZ, R23 ;  /* 0x000000ffff080224 */ /* 0x000fca00078e0017 */
[----:B------:R-:W-:-:S07]  /*6660*/  SHF.L.W.U32.HI R9, R8, R22, R9 ;  /* 0x0000001608097219 */ /* 0x000fce0000010e09 */
.L_x_182:
[----:B------:R-:W-:Y:S05]  /*6670*/  BSYNC.RECONVERGENT B2 ;  /* 0x0000000000027941 */ /* 0x000fea0003800200 */
.L_x_181:
        /* <DEDUP_REMOVED lines=15> */
.L_x_179:
[----:B------:R-:W-:Y:S01]  /*6770*/  FMUL R29, RZ, R22 ;  /* 0x00000016ff1d7220 */ /* 0x000fe20000400000 */
[----:B------:R-:W-:-:S07]  /*6780*/  IMAD.MOV.U32 R23, RZ, RZ, RZ ;  /* 0x000000ffff177224 */ /* 0x000fce00078e00ff */
.L_x_178:
[----:B------:R-:W-:Y:S05]  /*6790*/  BSYNC.RECONVERGENT B1 ;  /* 0x0000000000017941 */ /* 0x000fea0003800200 */
.L_x_177:
[----:B------:R-:W-:Y:S01]  /*67a0*/  IADD3 R8, PT, PT, R4, 0x2, RZ ;  /* 0x0000000204087810 */ /* 0x000fe20007ffe0ff */
[----:B------:R-:W-:Y:S01]  /*67b0*/  FMUL R9, R29, R29 ;  /* 0x0000001d1d097220 */ /* 0x000fe20000400000 */
[----:B------:R-:W-:Y:S01]  /*67c0*/  LOP3.LUT R15, R23, 0x1, RZ, 0xc0, !PT ;  /* 0x00000001170f7812 */ /* 0x000fe200078ec0ff */
[----:B------:R-:W-:Y:S01]  /*67d0*/  IMAD.MOV.U32 R22, RZ, RZ, 0x3c0885e4 ;  /* 0x3c0885e4ff167424 */ /* 0x000fe200078e00ff */
[----:B------:R-:W-:Y:S01]  /*67e0*/  I2FP.F32.U32 R8, R8 ;  /* 0x0000000800087245 */ /* 0x000fe20000201000 */
[----:B------:R-:W-:Y:S01]  /*67f0*/  FFMA R14, R9, R5, -0.0013887860113754868507 ;  /* 0xbab607ed090e7423 */ /* 0x000fe20000000005 */
[----:B------:R-:W-:Y:S01]  /*6800*/  ISETP.NE.U32.AND P0, PT, R15, 0x1, PT ;  /* 0x000000010f00780c */ /* 0x000fe20003f05070 */
[----:B------:R-:W-:Y:S02]  /*6810*/  BSSY.RECONVERGENT B1, `(.L_x_183) ;  /* 0x0000075000017945 */ /* 0x000fe40003800200 */
[----:B------:R-:W-:Y:S01]  /*6820*/  FMUL R26, R8, 0.00048828125 ;  /* 0x3a000000081a7820 */ /* 0x000fe20000400000 */
[----:B------:R-:W-:Y:S01]  /*6830*/  FSEL R14, R14, -0.00019574658654164522886, P0 ;  /* 0xb94d41530e0e7808 */ /* 0x000fe20000000000 */
[----:B------:R-:W-:Y:S01]  /*6840*/  VIADD R8, R23, 0x1 ;  /* 0x0000000117087836 */ /* 0x000fe20000000000 */
[----:B------:R-:W-:Y:S01]  /*6850*/  FSEL R28, R22, 0.041666727513074874878, !P0 ;  /* 0x3d2aaabb161c7808 */ /* 0x000fe20004000000 */
[----:B------:R-:W-:Y:S01]  /*6860*/  FMUL R26, R26, 6.2831854820251464844 ;  /* 0x40c90fdb1a1a7820 */ /* 0x000fe20000400000 */
[----:B------:R-:W-:-:S02]  /*6870*/  IMAD.MOV.U32 R23, RZ, RZ, 0x3e2aaaa8 ;  /* 0x3e2aaaa8ff177424 */ /* 0x000fc400078e00ff */
[----:B------:R-:W-:Y:S01]  /*6880*/  LOP3.LUT P1, RZ, R8, 0x2, RZ, 0xc0, !PT ;  /* 0x0000000208ff7812 */ /* 0x000fe2000782c0ff */
[C---:B------:R-:W-:Y:S01]  /*6890*/  FMUL R15, R26.reuse, 0.63661974668502807617 ;  /* 0x3f22f9831a0f7820 */ /* 0x040fe20000400000 */
[----:B------:R-:W-:Y:S01]  /*68a0*/  FFMA R14, R9, R14, R28 ;  /* 0x0000000e090e7223 */ /* 0x000fe2000000001c */
[----:B------:R-:W-:Y:S02]  /*68b0*/  FSEL R30, -R23, -0.4999999701976776123, !P0 ;  /* 0xbeffffff171e7808 */ /* 0x000fe40004000100 */
[----:B------:R-:W0:Y:S01]  /*68c0*/  F2I.NTZ R28, R15 ;  /* 0x0000000f001c7305 */ /* 0x000e220000203100 */
[----:B------:R-:W-:Y:S02]  /*68d0*/  FSEL R8, R29, 1, !P0 ;  /* 0x3f8000001d087808 */ /* 0x000fe40004000000 */
[C---:B------:R-:W-:Y:S01]  /*68e0*/  FFMA R14, R9.reuse, R14, R30 ;  /* 0x0000000e090e7223 */ /* 0x040fe2000000001e */
[----:B------:R-:W-:Y:S02]  /*68f0*/  FSETP.GE.AND P0, PT, |R26|, 105615, PT ;  /* 0x47ce47801a00780b */ /* 0x000fe40003f06200 */
[----:B------:R-:W-:-:S04]  /*6900*/  FFMA R9, R9, R8, RZ ;  /* 0x0000000809097223 */ /* 0x000fc800000000ff */
[----:B------:R-:W-:-:S04]  /*6910*/  FFMA R8, R9, R14, R8 ;  /* 0x0000000e09087223 */ /* 0x000fc80000000008 */
[----:B------:R-:W-:Y:S01]  /*6920*/  @P1 FADD R8, RZ, -R8 ;  /* 0x80000008ff081221 */ /* 0x000fe20000000000 */
[----:B0-----:R-:W-:-:S03]  /*6930*/  I2FP.F32.S32 R9, R28 ;  /* 0x0000001c00097245 */ /* 0x001fc60000201400 */
[----:B------:R-:W-:Y:S02]  /*6940*/  FADD R8, R25, R8 ;  /* 0x0000000819087221 */ /* 0x000fe40000000000 */
[C---:B------:R-:W-:Y:S02]  /*6950*/  FFMA R14, R9.reuse, -1.5707962512969970703, R26 ;  /* 0xbfc90fda090e7823 */ /* 0x040fe4000000001a */
[----:B------:R-:W-:Y:S02]  /*6960*/  FMUL R8, R8, 0.47499999403953552246 ;  /* 0x3ef3333308087820 */ /* 0x000fe40000400000 */
[----:B------:R-:W-:Y:S02]  /*6970*/  FFMA R14, R9, -7.5497894158615963534e-08, R14 ;  /* 0xb3a22168090e7823 */ /* 0x000fe4000000000e */
[----:B------:R-:W-:Y:S02]  /*6980*/  FFMA R51, R51, R8, R24 ;  /* 0x0000000833337223 */ /* 0x000fe40000000018 */
[----:B------:R-:W-:Y:S01]  /*6990*/  FFMA R24, R9, -5.3903029534742383927e-15, R14 ;  /* 0xa7c234c509187823 */ /* 0x000fe2000000000e */
[----:B------:R-:W-:Y:S06]  /*69a0*/  @!P0 BRA `(.L_x_184) ;  /* 0x00000004006c8947 */ /* 0x000fec0003800000 */
[----:B------:R-:W-:-:S13]  /*69b0*/  FSETP.NEU.AND P0, PT, |R26|, +INF , PT ;  /* 0x7f8000001a00780b */ /* 0x000fda0003f0d200 */
[----:B------:R-:W-:Y:S05]  /*69c0*/  @!P0 BRA `(.L_x_185) ;  /* 0x00000004005c8947 */ /* 0x000fea0003800000 */
[----:B------:R-:W-:Y:S01]  /*69d0*/  SHF.L.U32 R8, R26, 0x8, RZ ;  /* 0x000000081a087819 */ /* 0x000fe200000006ff */
[----:B------:R-:W-:Y:S01]  /*69e0*/  IMAD.MOV.U32 R25, RZ, RZ, RZ ;  /* 0x000000ffff197224 */ /* 0x000fe200078e00ff */
[----:B------:R-:W0:Y:S01]  /*69f0*/  LDCU.64 UR8, c[0x4][URZ] ;  /* 0x01000000ff0877ac */ /* 0x000e220008000a00 */
[----:B------:R-:W-:Y:S01]  /*6a00*/  IMAD.MOV.U32 R28, RZ, RZ, RZ ;  /* 0x000000ffff1c7224 */ /* 0x000fe200078e00ff */
[----:B------:R-:W-:Y:S01]  /*6a10*/  LOP3.LUT R24, R8, 0x80000000, RZ, 0xfc, !PT ;  /* 0x8000000008187812 */ /* 0x000fe200078efcff */
[----:B------:R-:W-:Y:S01]  /*6a20*/  UMOV UR5, URZ ;  /* 0x000000ff00057c82 */ /* 0x000fe20008000000 */
[----:B------:R-:W-:-:S05]  /*6a30*/  UMOV UR4, URZ ;  /* 0x000000ff00047c82 */ /* 0x000fca0008000000 */
.L_x_186:
[----:B0-----:R-:W-:Y:S01]  /*6a40*/  MOV R9, UR9 ;  /* 0x0000000900097c02 */ /* 0x001fe20008000f00 */
        /* <DEDUP_REMOVED lines=25> */
[C---:B------:R-:W-:Y:S02]  /*6be0*/  IADD3 R9, PT, PT, R8.reuse, -0x80, RZ ;  /* 0xffffff8008097810 */ /* 0x040fe40007ffe0ff */
[----:B------:R-:W-:Y:S02]  /*6bf0*/  LOP3.LUT P6, R8, R8, 0x1f, RZ, 0xc0, !PT ;  /* 0x0000001f08087812 */ /* 0x000fe400078cc0ff */
        /* <DEDUP_REMOVED lines=14> */
[----:B------:R-:W-:Y:S01]  /*6ce0*/  @P0 IMAD.MOV.U32 R14, RZ, RZ, R10 ;  /* 0x000000ffff0e0224 */ /* 0x000fe200078e000a */
[----:B------:R-:W-:Y:S01]  /*6cf0*/  @P1 MOV R9, R12 ;  /* 0x0000000c00091202 */ /* 0x000fe20000000f00 */
[----:B------:R-:W-:Y:S02]  /*6d00*/  @P2 IMAD.MOV.U32 R9, RZ, RZ, R13 ;  /* 0x000000ffff092224 */ /* 0x000fe400078e000d */
[----:B------:R-:W-:-:S02]  /*6d10*/  @P1 IMAD.MOV.U32 R14, RZ, RZ, R11 ;  /* 0x000000ffff0e1224 */ /* 0x000fc400078e000b */
[----:B------:R-:W-:Y:S02]  /*6d20*/  @P2 IMAD.MOV.U32 R14, RZ, RZ, R12 ;  /* 0x000000ffff0e2224 */ /* 0x000fe400078e000c */
[----:B------:R-:W-:Y:S01]  /*6d30*/  @P3 MOV R9, R20 ;  /* 0x0000001400093202 */ /* 0x000fe20000000f00 */
[----:B------:R-:W-:-:S03]  /*6d40*/  @P3 IMAD.MOV.U32 R14, RZ, RZ, R13 ;  /* 0x000000ffff0e3224 */ /* 0x000fc600078e000d */
[--C-:B------:R-:W-:Y:S02]  /*6d50*/  @P4 IMAD.MOV.U32 R9, RZ, RZ, R25.reuse ;  /* 0x000000ffff094224 */ /* 0x100fe400078e0019 */
[----:B------:R-:W-:Y:S02]  /*6d60*/  @P4 IMAD.MOV.U32 R14, RZ, RZ, R20 ;  /* 0x000000ffff0e4224 */ /* 0x000fe400078e0014 */
[----:B------:R-:W-:Y:S01]  /*6d70*/  @P5 IMAD.MOV.U32 R14, RZ, RZ, R25 ;  /* 0x000000ffff0e5224 */ /* 0x000fe200078e0019 */
[----:B------:R-:W-:Y:S01]  /*6d80*/  MOV R29, R9 ;  /* 0x00000009001d7202 */ /* 0x000fe20000000f00 */
[----:B------:R-:W-:Y:S06]  /*6d90*/  @!P6 BRA `(.L_x_188) ;  /* 0x000000000028e947 */ /* 0x000fec0003800000 */
[----:B------:R-:W-:Y:S01]  /*6da0*/  @P0 IMAD.MOV.U32 R9, RZ, RZ, R7 ;  /* 0x000000ffff090224 */ /* 0x000fe200078e0007 */
[----:B------:R-:W-:Y:S01]  /*6db0*/  ISETP.EQ.AND P0, PT, R15, 0x8, PT ;  /* 0x000000080f00780c */ /* 0x000fe20003f02270 */
[----:B------:R-:W-:Y:S01]  /*6dc0*/  @P1 IMAD.MOV.U32 R9, RZ, RZ, R10 ;  /* 0x000000ffff091224 */ /* 0x000fe200078e000a */
[----:B------:R-:W-:Y:S01]  /*6dd0*/  SHF.L.W.U32.HI R29, R14, R8, R29 ;  /* 0x000000080e1d7219 */ /* 0x000fe20000010e1d */
[----:B------:R-:W-:Y:S01]  /*6de0*/  @P2 IMAD.MOV.U32 R9, RZ, RZ, R11 ;  /* 0x000000ffff092224 */ /* 0x000fe200078e000b */
[----:B------:R-:W-:Y:S01]  /*6df0*/  @P3 MOV R9, R12 ;  /* 0x0000000c00093202 */ /* 0x000fe20000000f00 */
[----:B------:R-:W-:Y:S02]  /*6e00*/  @P4 IMAD.MOV.U32 R9, RZ, RZ, R13 ;  /* 0x000000ffff094224 */ /* 0x000fe400078e000d */
[----:B------:R-:W-:-:S06]  /*6e10*/  @P5 IMAD.MOV.U32 R9, RZ, RZ, R20 ;  /* 0x000000ffff095224 */ /* 0x000fcc00078e0014 */
[----:B------:R-:W-:-:S05]  /*6e20*/  @P0 IMAD.MOV.U32 R9, RZ, RZ, R25 ;  /* 0x000000ffff090224 */ /* 0x000fca00078e0019 */
[----:B------:R-:W-:-:S07]  /*6e30*/  SHF.L.W.U32.HI R14, R9, R8, R14 ;  /* 0x00000008090e7219 */ /* 0x000fce0000010e0e */
.L_x_188:
[----:B------:R-:W-:Y:S05]  /*6e40*/  BSYNC.RECONVERGENT B2 ;  /* 0x0000000000027941 */ /* 0x000fea0003800200 */
.L_x_187:
[C---:B------:R-:W-:Y:S01]  /*6e50*/  SHF.L.W.U32.HI R25, R14.reuse, 0x2, R29 ;  /* 0x000000020e197819 */ /* 0x040fe20000010e1d */
[----:B------:R-:W-:Y:S01]  /*6e60*/  UMOV UR4, 0x54442d19 ;  /* 0x54442d1900047882 */ /* 0x000fe20000000000 */
[----:B------:R-:W-:Y:S01]  /*6e70*/  SHF.L.U32 R8, R14, 0x2, RZ ;  /* 0x000000020e087819 */ /* 0x000fe200000006ff */
        /* <DEDUP_REMOVED lines=12> */
.L_x_185:
[----:B------:R-:W-:Y:S01]  /*6f40*/  FMUL R24, RZ, R26 ;  /* 0x0000001aff187220 */ /* 0x000fe20000400000 */
[----:B------:R-:W-:-:S07]  /*6f50*/  IMAD.MOV.U32 R28, RZ, RZ, RZ ;  /* 0x000000ffff1c7224 */ /* 0x000fce00078e00ff */
.L_x_184:
[----:B------:R-:W-:Y:S05]  /*6f60*/  BSYNC.RECONVERGENT B1 ;  /* 0x0000000000017941 */ /* 0x000fea0003800200 */
.L_x_183:
[----:B------:R-:W-:Y:S01]  /*6f70*/  FMUL R26, R26, 1.618000030517578125 ;  /* 0x3fcf1aa01a1a7820 */ /* 0x000fe20000400000 */
[----:B------:R-:W-:Y:S01]  /*6f80*/  FMUL R9, R24, R24 ;  /* 0x0000001818097220 */ /* 0x000fe20000400000 */
[----:B------:R-:W-:Y:S01]  /*6f90*/  LOP3.LUT R14, R28, 0x1, RZ, 0xc0, !PT ;  /* 0x000000011c0e7812 */ /* 0x000fe200078ec0ff */
[----:B------:R-:W-:Y:S01]  /*6fa0*/  BSSY.RECONVERGENT B1, `(.L_x_189) ;  /* 0x0000072000017945 */ /* 0x000fe20003800200 */
[----:B------:R-:W-:Y:S01]  /*6fb0*/  FMUL R25, R26, 0.63661974668502807617 ;  /* 0x3f22f9831a197820 */ /* 0x000fe20000400000 */
[----:B------:R-:W-:Y:S01]  /*6fc0*/  FFMA R8, R9, R5, -0.0013887860113754868507 ;  /* 0xbab607ed09087423 */ /* 0x000fe20000000005 */
[----:B------:R-:W-:Y:S02]  /*6fd0*/  ISETP.NE.U32.AND P0, PT, R14, 0x1, PT ;  /* 0x000000010e00780c */ /* 0x000fe40003f05070 */
[----:B------:R-:W-:Y:S02]  /*6fe0*/  LOP3.LUT P1, RZ, R28, 0x2, RZ, 0xc0, !PT ;  /* 0x000000021cff7812 */ /* 0x000fe4000782c0ff */
[----:B------:R-:W0:Y:S01]  /*6ff0*/  F2I.NTZ R25, R25 ;  /* 0x0000001900197305 */ /* 0x000e220000203100 */
[----:B------:R-:W-:-:S02]  /*7000*/  FSEL R8, R8, -0.00019574658654164522886, !P0 ;  /* 0xb94d415308087808 */ /* 0x000fc40004000000 */
[----:B------:R-:W-:Y:S02]  /*7010*/  FSEL R14, R6, 0.0083327032625675201416, !P0 ;  /* 0x3c0885e4060e7808 */ /* 0x000fe40004000000 */
[----:B------:R-:W-:-:S03]  /*7020*/  FSEL R28, -R21, -0.16666662693023681641, !P0 ;  /* 0xbe2aaaa8151c7808 */ /* 0x000fc60004000100 */
[C---:B------:R-:W-:Y:S01]  /*7030*/  FFMA R14, R9.reuse, R8, R14 ;  /* 0x00000008090e7223 */ /* 0x040fe2000000000e */
[----:B------:R-:W-:Y:S02]  /*7040*/  FSEL R8, R24, 1, P0 ;  /* 0x3f80000018087808 */ /* 0x000fe40000000000 */
[----:B------:R-:W-:Y:S01]  /*7050*/  FSETP.GE.AND P0, PT, |R26|, 105615, PT ;  /* 0x47ce47801a00780b */ /* 0x000fe20003f06200 */
[C---:B------:R-:W-:Y:S02]  /*7060*/  FFMA R14, R9.reuse, R14, R28 ;  /* 0x0000000e090e7223 */ /* 0x040fe4000000001c */
[----:B------:R-:W-:Y:S01]  /*7070*/  FFMA R9, R9, R8, RZ ;  /* 0x0000000809097223 */ /* 0x000fe200000000ff */
[----:B0-----:R-:W-:-:S05]  /*7080*/  I2FP.F32.S32 R15, R25 ;  /* 0x00000019000f7245 */ /* 0x001fca0000201400 */
[----:B------:R-:W-:-:S04]  /*7090*/  FFMA R24, R15, -1.5707962512969970703, R26 ;  /* 0xbfc90fda0f187823 */ /* 0x000fc8000000001a */
[----:B------:R-:W-:Y:S01]  /*70a0*/  FFMA R28, R15, -7.5497894158615963534e-08, R24 ;  /* 0xb3a221680f1c7823 */ /* 0x000fe20000000018 */
[----:B------:R-:W-:-:S03]  /*70b0*/  FFMA R24, R9, R14, R8 ;  /* 0x0000000e09187223 */ /* 0x000fc60000000008 */
[----:B------:R-:W-:Y:S01]  /*70c0*/  FFMA R28, R15, -5.3903029534742383927e-15, R28 ;  /* 0xa7c234c50f1c7823 */ /* 0x000fe2000000001c */
[----:B------:R-:W-:Y:S01]  /*70d0*/  @P1 FADD R24, RZ, -R24 ;  /* 0x80000018ff181221 */ /* 0x000fe20000000000 */
[----:B------:R-:W-:Y:S06]  /*70e0*/  @!P0 BRA `(.L_x_190) ;  /* 0x0000000400748947 */ /* 0x000fec0003800000 */
[----:B------:R-:W-:-:S13]  /*70f0*/  FSETP.NEU.AND P0, PT, |R26|, +INF , PT ;  /* 0x7f8000001a00780b */ /* 0x000fda0003f0d200 */
[----:B------:R-:W-:Y:S05]  /*7100*/  @!P0 BRA `(.L_x_191) ;  /* 0x0000000400648947 */ /* 0x000fea0003800000 */
[----:B------:R-:W-:Y:S01]  /*7110*/  IMAD.SHL.U32 R8, R26, 0x100, RZ ;  /* 0x000001001a087824 */ /* 0x000fe200078e00ff */
[----:B------:R-:W-:Y:S01]  /*7120*/  MOV R29, RZ ;  /* 0x000000ff001d7202 */ /* 0x000fe20000000f00 */
[----:B------:R-:W-:Y:S01]  /*7130*/  IMAD.MOV.U32 R25, RZ, RZ, RZ ;  /* 0x000000ffff197224 */ /* 0x000fe200078e00ff */
[----:B------:R-:W0:Y:S02]  /*7140*/  LDCU.64 UR8, c[0x4][URZ] ;  /* 0x01000000ff0877ac */ /* 0x000e240008000a00 */
[----:B------:R-:W-:Y:S01]  /*7150*/  LOP3.LUT R28, R8, 0x80000000, RZ, 0xfc, !PT ;  /* 0x80000000081c7812 */ /* 0x000fe200078efcff */
[----:B------:R-:W-:Y:S01]  /*7160*/  UMOV UR5, URZ ;  /* 0x000000ff00057c82 */ /* 0x000fe20008000000 */
[----:B------:R-:W-:-:S05]  /*7170*/  UMOV UR4, URZ ;  /* 0x000000ff00047c82 */ /* 0x000fca0008000000 */
.L_x_192:
        /* <DEDUP_REMOVED lines=66> */
.L_x_194:
[----:B------:R-:W-:Y:S05]  /*75a0*/  BSYNC.RECONVERGENT B2 ;  /* 0x0000000000027941 */ /* 0x000fea0003800200 */
.L_x_193:
        /* <DEDUP_REMOVED lines=15> */
.L_x_191:
[----:B------:R-:W-:Y:S01]  /*76a0*/  FMUL R28, RZ, R26 ;  /* 0x0000001aff1c7220 */ /* 0x000fe20000400000 */
[----:B------:R-:W-:-:S07]  /*76b0*/  IMAD.MOV.U32 R25, RZ, RZ, RZ ;  /* 0x000000ffff197224 */ /* 0x000fce00078e00ff */
.L_x_190:
[----:B------:R-:W-:Y:S05]  /*76c0*/  BSYNC.RECONVERGENT B1 ;  /* 0x0000000000017941 */ /* 0x000fea0003800200 */
.L_x_189:
[----:B------:R-:W-:Y:S01]  /*76d0*/  IADD3 R8, PT, PT, R4, 0x3, RZ ;  /* 0x0000000304087810 */ /* 0x000fe20007ffe0ff */
[----:B------:R-:W-:Y:S01]  /*76e0*/  FMUL R9, R28, R28 ;  /* 0x0000001c1c097220 */ /* 0x000fe20000400000 */
[----:B------:R-:W-:Y:S01]  /*76f0*/  LOP3.LUT R15, R25, 0x1, RZ, 0xc0, !PT ;  /* 0x00000001190f7812 */ /* 0x000fe200078ec0ff */
[----:B------:R-:W-:Y:S01]  /*7700*/  BSSY.RECONVERGENT B1, `(.L_x_195) ;  /* 0x0000077000017945 */ /* 0x000fe20003800200 */
[----:B------:R-:W-:Y:S01]  /*7710*/  I2FP.F32.U32 R8, R8 ;  /* 0x0000000800087245 */ /* 0x000fe20000201000 */
[----:B------:R-:W-:Y:S01]  /*7720*/  FFMA R14, R9, R5, -0.0013887860113754868507 ;  /* 0xbab607ed090e7423 */ /* 0x000fe20000000005 */
[----:B------:R-:W-:-:S03]  /*7730*/  ISETP.NE.U32.AND P0, PT, R15, 0x1, PT ;  /* 0x000000010f00780c */ /* 0x000fc60003f05070 */
[----:B------:R-:W-:Y:S01]  /*7740*/  FMUL R15, R8, 0.00048828125 ;  /* 0x3a000000080f7820 */ /* 0x000fe20000400000 */
[----:B------:R-:W-:Y:S01]  /*7750*/  VIADD R8, R25, 0x1 ;  /* 0x0000000119087836 */ /* 0x000fe20000000000 */
[----:B------:R-:W-:Y:S02]  /*7760*/  FSEL R14, R14, -0.00019574658654164522886, P0 ;  /* 0xb94d41530e0e7808 */ /* 0x000fe40000000000 */
[----:B------:R-:W-:Y:S01]  /*7770*/  FMUL R25, R15, 6.2831854820251464844 ;  /* 0x40c90fdb0f197820 */ /* 0x000fe20000400000 */
[----:B------:R-:W-:Y:S02]  /*7780*/  FSEL R26, R22, 0.041666727513074874878, !P0 ;  /* 0x3d2aaabb161a7808 */ /* 0x000fe40004000000 */
[----:B------:R-:W-:Y:S01]  /*7790*/  LOP3.LUT P1, RZ, R8, 0x2, RZ, 0xc0, !PT ;  /* 0x0000000208ff7812 */ /* 0x000fe2000782c0ff */
[----:B------:R-:W-:Y:S01]  /*77a0*/  FMUL R15, R25, 0.63661974668502807617 ;  /* 0x3f22f983190f7820 */ /* 0x000fe20000400000 */
[----:B------:R-:W-:Y:S01]  /*77b0*/  FSEL R30, -R23, -0.4999999701976776123, !P0 ;  /* 0xbeffffff171e7808 */ /* 0x000fe20004000100 */
[----:B------:R-:W-:Y:S01]  /*77c0*/  FFMA R14, R9, R14, R26 ;  /* 0x0000000e090e7223 */ /* 0x000fe2000000001a */
[----:B------:R-:W-:Y:S01]  /*77d0*/  FSEL R8, R28, 1, !P0 ;  /* 0x3f8000001c087808 */ /* 0x000fe20004000000 */
[----:B------:R-:W0:Y:S01]  /*77e0*/  F2I.NTZ R26, R15 ;  /* 0x0000000f001a7305 */ /* 0x000e220000203100 */
[----:B------:R-:W-:Y:S01]  /*77f0*/  FSETP.GE.AND P0, PT, |R25|, 105615, PT ;  /* 0x47ce47801900780b */ /* 0x000fe20003f06200 */
[----:B------:R-:W-:-:S02]  /*7800*/  FFMA R14, R9, R14, R30 ;  /* 0x0000000e090e7223 */ /* 0x000fc4000000001e */
        /* <DEDUP_REMOVED lines=20> */
.L_x_198:
        /* <DEDUP_REMOVED lines=58> */
[----:B------:R-:W-:Y:S01]  /*7cf0*/  SHF.L.W.U32.HI R29, R14, R8, R29 ;  /* 0x000000080e1d7219 */ /* 0x000fe20000010e1d */
[----:B------:R-:W-:Y:S02]  /*7d00*/  @P3 IMAD.MOV.U32 R9, RZ, RZ, R12 ;  /* 0x000000ffff093224 */ /* 0x000fe400078e000c */
[----:B------:R-:W-:Y:S01]  /*7d10*/  @P4 IMAD.MOV.U32 R9, RZ, RZ, R13 ;  /* 0x000000ffff094224 */ /* 0x000fe200078e000d */
[----:B------:R-:W-:-:S05]  /*7d20*/  @P5 MOV R9, R20 ;  /* 0x0000001400095202 */ /* 0x000fca0000000f00 */
[----:B------:R-:W-:-:S05]  /*7d30*/  @P0 IMAD.MOV.U32 R9, RZ, RZ, R33 ;  /* 0x000000ffff090224 */ /* 0x000fca00078e0021 */
[----:B------:R-:W-:-:S07]  /*7d40*/  SHF.L.W.U32.HI R14, R9, R8, R14 ;  /* 0x00000008090e7219 */ /* 0x000fce0000010e0e */
.L_x_200:
[----:B------:R-:W-:Y:S05]  /*7d50*/  BSYNC.RECONVERGENT B2 ;  /* 0x0000000000027941 */ /* 0x000fea0003800200 */
.L_x_199:
        /* <DEDUP_REMOVED lines=15> */
.L_x_197:
[----:B------:R-:W-:Y:S01]  /*7e50*/  FMUL R29, RZ, R25 ;  /* 0x00000019ff1d7220 */ /* 0x000fe20000400000 */
[----:B------:R-:W-:-:S07]  /*7e60*/  IMAD.MOV.U32 R26, RZ, RZ, RZ ;  /* 0x000000ffff1a7224 */ /* 0x000fce00078e00ff */
.L_x_196:
[----:B------:R-:W-:Y:S05]  /*7e70*/  BSYNC.RECONVERGENT B1 ;  /* 0x0000000000017941 */ /* 0x000fea0003800200 */
.L_x_195:
        /* <DEDUP_REMOVED lines=26> */
[----:B------:R-:W-:Y:S02]  /*8020*/  SHF.L.U32 R8, R25, 0x8, RZ ;  /* 0x0000000819087819 */ /* 0x000fe400000006ff */
[----:B------:R-:W-:Y:S01]  /*8030*/  CS2R R28, SRZ ;  /* 0x00000000001c7805 */ /* 0x000fe2000001ff00 */
[----:B------:R-:W0:Y:S01]  /*8040*/  LDCU.64 UR8, c[0x4][URZ] ;  /* 0x01000000ff0877ac */ /* 0x000e220008000a00 */
[----:B------:R-:W-:Y:S01]  /*8050*/  LOP3.LUT R26, R8, 0x80000000, RZ, 0xfc, !PT ;  /* 0x80000000081a7812 */ /* 0x000fe200078efcff */
[----:B------:R-:W-:Y:S01]  /*8060*/  UMOV UR5, URZ ;  /* 0x000000ff00057c82 */ /* 0x000fe20008000000 */
[----:B------:R-:W-:-:S05]  /*8070*/  UMOV UR4, URZ ;  /* 0x000000ff00047c82 */ /* 0x000fca0008000000 */
.L_x_204:
        /* <DEDUP_REMOVED lines=66> */
.L_x_206:
[----:B------:R-:W-:Y:S05]  /*84a0*/  BSYNC.RECONVERGENT B2 ;  /* 0x0000000000027941 */ /* 0x000fea0003800200 */
.L_x_205:
        /* <DEDUP_REMOVED lines=15> */
.L_x_203:
[----:B------:R-:W-:Y:S01]  /*85a0*/  FMUL R29, RZ, R25 ;  /* 0x00000019ff1d7220 */ /* 0x000fe20000400000 */
[----:B------:R-:W-:-:S07]  /*85b0*/  IMAD.MOV.U32 R28, RZ, RZ, RZ ;  /* 0x000000ffff1c7224 */ /* 0x000fce00078e00ff */
.L_x_202:
[----:B------:R-:W-:Y:S05]  /*85c0*/  BSYNC.RECONVERGENT B1 ;  /* 0x0000000000017941 */ /* 0x000fea0003800200 */
.L_x_201:
[----:B------:R-:W-:Y:S01]  /*85d0*/  IADD3 R8, PT, PT, R4, 0x4, RZ ;  /* 0x0000000404087810 */ /* 0x000fe20007ffe0ff */
[----:B------:R-:W-:Y:S01]  /*85e0*/  FMUL R9, R29, R29 ;  /* 0x0000001d1d097220 */ /* 0x000fe20000400000 */
[C---:B------:R-:W-:Y:S01]  /*85f0*/  LOP3.LUT R15, R28.reuse, 0x1, RZ, 0xc0, !PT ;  /* 0x000000011c0f7812 */ /* 0x040fe200078ec0ff */
[----:B------:R-:W-:Y:S01]  /*8600*/  VIADD R28, R28, 0x1 ;  /* 0x000000011c1c7836 */ /* 0x000fe20000000000 */
[----:B------:R-:W-:Y:S01]  /*8610*/  I2FP.F32.U32 R14, R8 ;  /* 0x00000008000e7245 */ /* 0x000fe20000201000 */
[----:B------:R-:W-:Y:S01]  /*8620*/  FFMA R8, R9, R5, -0.0013887860113754868507 ;  /* 0xbab607ed09087423 */ /* 0x000fe20000000005 */
[----:B------:R-:W-:Y:S01]  /*8630*/  ISETP.NE.U32.AND P0, PT, R15, 0x1, PT ;  /* 0x000000010f00780c */ /* 0x000fe20003f05070 */
[----:B------:R-:W-:Y:S01]  /*8640*/  BSSY.RECONVERGENT B1, `(.L_x_207) ;  /* 0x0000073000017945 */ /* 0x000fe20003800200 */
[----:B------:R-:W-:Y:S01]  /*8650*/  LOP3.LUT P1, RZ, R28, 0x2, RZ, 0xc0, !PT ;  /* 0x000000021cff7812 */ /* 0x000fe2000782c0ff */
[----:B------:R-:W-:Y:S01]  /*8660*/  FMUL R14, R14, 0.00048828125 ;  /* 0x3a0000000e0e7820 */ /* 0x000fe20000400000 */
[----:B------:R-:W-:-:S02]  /*8670*/  FSEL R8, R8, -0.00019574658654164522886, P0 ;  /* 0xb94d415308087808 */ /* 0x000fc40000000000 */
[----:B------:R-:W-:Y:S01]  /*8680*/  FSEL R28, -R23, -0.4999999701976776123, !P0 ;  /* 0xbeffffff171c7808 */ /* 0x000fe20004000100 */
[----:B------:R-:W-:Y:S01]  /*8690*/  FMUL R25, R14, 6.2831854820251464844 ;  /* 0x40c90fdb0e197820 */ /* 0x000fe20000400000 */
[----:B------:R-:W-:-:S03]  /*86a0*/  FSEL R14, R22, 0.041666727513074874878, !P0 ;  /* 0x3d2aaabb160e7808 */ /* 0x000fc60004000000 */
[----:B------:R-:W-:Y:S02]  /*86b0*/  FMUL R26, R25, 0.63661974668502807617 ;  /* 0x3f22f983191a7820 */ /* 0x000fe40000400000 */
[----:B------:R-:W-:Y:S01]  /*86c0*/  FFMA R14, R9, R8, R14 ;  /* 0x00000008090e7223 */ /* 0x000fe2000000000e */
[----:B------:R-:W-:Y:S02]  /*86d0*/  FSEL R8, R29, 1, !P0 ;  /* 0x3f8000001d087808 */ /* 0x000fe40004000000 */
[----:B------:R-:W-:Y:S01]  /*86e0*/  FSETP.GE.AND P0, PT, |R25|, 105615, PT ;  /* 0x47ce47801900780b */ /* 0x000fe20003f06200 */
[----:B------:R-:W0:Y:S01]  /*86f0*/  F2I.NTZ R26, R26 ;  /* 0x0000001a001a7305 */ /* 0x000e220000203100 */
[C---:B------:R-:W-:Y:S01]  /*8700*/  FFMA R14, R9.reuse, R14, R28 ;  /* 0x0000000e090e7223 */ /* 0x040fe2000000001c */
[----:B------:R-:W-:-:S04]  /*8710*/  FFMA R9, R9, R8, RZ ;  /* 0x0000000809097223 */ /* 0x000fc800000000ff */
[----:B------:R-:W-:-:S04]  /*8720*/  FFMA R9, R9, R14, R8 ;  /* 0x0000000e09097223 */ /* 0x000fc80000000008 */
[----:B------:R-:W-:-:S04]  /*8730*/  @P1 FADD R9, RZ, -R9 ;  /* 0x80000009ff091221 */ /* 0x000fc80000000000 */
[----:B------:R-:W-:Y:S01]  /*8740*/  FADD R9, R24, R9 ;  /* 0x0000000918097221 */ /* 0x000fe20000000000 */
[----:B0-----:R-:W-:-:S03]  /*8750*/  I2FP.F32.S32 R8, R26 ;  /* 0x0000001a00087245 */ /* 0x001fc60000201400 */
[----:B------:R-:W-:Y:S02]  /*8760*/  FMUL R9, R9, 0.47499999403953552246 ;  /* 0x3ef3333309097820 */ /* 0x000fe40000400000 */
[C---:B------:R-:W-:Y:S02]  /*8770*/  FFMA R15, R8.reuse, -1.5707962512969970703, R25 ;  /* 0xbfc90fda080f7823 */ /* 0x040fe40000000019 */
[----:B------:R-:W-:Y:S02]  /*8780*/  FFMA R49, R49, R9, R50 ;  /* 0x0000000931317223 */ /* 0x000fe40000000032 */
[----:B------:R-:W-:-:S04]  /*8790*/  FFMA R15, R8, -7.5497894158615963534e-08, R15 ;  /* 0xb3a22168080f7823 */ /* 0x000fc8000000000f */
        /* <DEDUP_REMOVED lines=11> */
.L_x_210:
        /* <DEDUP_REMOVED lines=64> */
.L_x_212:
[----:B------:R-:W-:Y:S05]  /*8c50*/  BSYNC.RECONVERGENT B2 ;  /* 0x0000000000027941 */ /* 0x000fea0003800200 */
.L_x_211:
        /* <DEDUP_REMOVED lines=15> */
.L_x_209:
[----:B------:R-:W-:Y:S01]  /*8d50*/  FMUL R24, RZ, R25 ;  /* 0x00000019ff187220 */ /* 0x000fe20000400000 */
[----:B------:R-:W-:-:S07]  /*8d60*/  IMAD.MOV.U32 R26, RZ, RZ, RZ ;  /* 0x000000ffff1a7224 */ /* 0x000fce00078e00ff */
.L_x_208:
[----:B------:R-:W-:Y:S05]  /*8d70*/  BSYNC.RECONVERGENT B1 ;  /* 0x0000000000017941 */ /* 0x000fea0003800200 */
.L_x_207:
        /* <DEDUP_REMOVED lines=32> */
.L_x_216:
        /* <DEDUP_REMOVED lines=66> */
.L_x_218:
[----:B------:R-:W-:Y:S05]  /*93a0*/  BSYNC.RECONVERGENT B2 ;  /* 0x0000000000027941 */ /* 0x000fea0003800200 */
.L_x_217:
        /* <DEDUP_REMOVED lines=15> */
.L_x_215:
[----:B------:R-:W-:Y:S01]  /*94a0*/  FMUL R30, RZ, R25 ;  /* 0x00000019ff1e7220 */ /* 0x000fe20000400000 */
[----:B------:R-:W-:-:S07]  /*94b0*/  IMAD.MOV.U32 R28, RZ, RZ, RZ ;  /* 0x000000ffff1c7224 */ /* 0x000fce00078e00ff */
.L_x_214:
[----:B------:R-:W-:Y:S05]  /*94c0*/  BSYNC.RECONVERGENT B1 ;  /* 0x0000000000017941 */ /* 0x000fea0003800200 */
.L_x_213:
        /* <DEDUP_REMOVED lines=26> */
[----:B------:R-:W-:Y:S02]  /*9670*/  FFMA R15, R8, -1.5707962512969970703, R25 ;  /* 0xbfc90fda080f7823 */ /* 0x000fe40000000019 */
        /* <DEDUP_REMOVED lines=13> */
.L_x_222:
        /* <DEDUP_REMOVED lines=64> */
.L_x_224:
[----:B------:R-:W-:Y:S05]  /*9b50*/  BSYNC.RECONVERGENT B2 ;  /* 0x0000000000027941 */ /* 0x000fea0003800200 */
.L_x_223:
        /* <DEDUP_REMOVED lines=15> */
.L_x_221:
[----:B------:R-:W-:Y:S01]  /*9c50*/  FMUL R24, RZ, R25 ;  /* 0x00000019ff187220 */ /* 0x000fe20000400000 */
[----:B------:R-:W-:-:S07]  /*9c60*/  IMAD.MOV.U32 R26, RZ, RZ, RZ ;  /* 0x000000ffff1a7224 */ /* 0x000fce00078e00ff */
.L_x_220:
[----:B------:R-:W-:Y:S05]  /*9c70*/  BSYNC.RECONVERGENT B1 ;  /* 0x0000000000017941 */ /* 0x000fea0003800200 */
.L_x_219:
        /* <DEDUP_REMOVED lines=32> */
.L_x_228:
        /* <DEDUP_REMOVED lines=66> */
.L_x_230:
[----:B------:R-:W-:Y:S05]  /*a2a0*/  BSYNC.RECONVERGENT B2 ;  /* 0x0000000000027941 */ /* 0x000fea0003800200 */
.L_x_229:
        /* <DEDUP_REMOVED lines=15> */
.L_x_227:
[----:B------:R-:W-:Y:S01]  /*a3a0*/  FMUL R30, RZ, R25 ;  /* 0x00000019ff1e7220 */ /* 0x000fe20000400000 */
[----:B------:R-:W-:-:S07]  /*a3b0*/  IMAD.MOV.U32 R28, RZ, RZ, RZ ;  /* 0x000000ffff1c7224 */ /* 0x000fce00078e00ff */
.L_x_226:
[----:B------:R-:W-:Y:S05]  /*a3c0*/  BSYNC.RECONVERGENT B1 ;  /* 0x0000000000017941 */ /* 0x000fea0003800200 */
.L_x_225:
        /* <DEDUP_REMOVED lines=40> */
.L_x_234:
        /* <DEDUP_REMOVED lines=64> */
.L_x_236:
[----:B------:R-:W-:Y:S05]  /*aa50*/  BSYNC.RECONVERGENT B2 ;  /* 0x0000000000027941 */ /* 0x000fea0003800200 */
.L_x_235:
        /* <DEDUP_REMOVED lines=15> */
.L_x_233:
[----:B------:R-:W-:Y:S01]  /*ab50*/  FMUL R24, RZ, R25 ;  /* 0x00000019ff187220 */ /* 0x000fe20000400000 */
[----:B------:R-:W-:-:S07]  /*ab60*/  IMAD.MOV.U32 R26, RZ, RZ, RZ ;  /* 0x000000ffff1a7224 */ /* 0x000fce00078e00ff */
.L_x_232:
[----:B------:R-:W-:Y:S05]  /*ab70*/  BSYNC.RECONVERGENT B1 ;  /* 0x0000000000017941 */ /* 0x000fea0003800200 */
.L_x_231:
[----:B------:R-:W-:Y:S01]  /*ab80*/  FMUL R25, R25, 1.618000030517578125 ;  /* 0x3fcf1aa019197820 */ /* 0x000fe20000400000 */
[----:B------:R-:W-:Y:S01]  /*ab90*/  LOP3.LUT R9, R26, 0x1, RZ, 0xc0, !PT ;  /* 0x000000011a097812 */ /* 0x000fe200078ec0ff */
[----:B------:R-:W-:Y:S01]  /*aba0*/  FMUL R8, R24, R24 ;  /* 0x0000001818087220 */ /* 0x000fe20000400000 */
[----:B------:R-:W-:Y:S01]  /*abb0*/  LOP3.LUT P1, RZ, R26, 0x2, RZ, 0xc0, !PT ;  /* 0x000000021aff7812 */ /* 0x000fe2000782c0ff */
[----:B------:R-:W-:Y:S01]  /*abc0*/  FMUL R14, R25, 0.63661974668502807617 ;  /* 0x3f22f983190e7820 */ /* 0x000fe20000400000 */
[----:B------:R-:W-:Y:S01]  /*abd0*/  ISETP.NE.U32.AND P0, PT, R9, 0x1, PT ;  /* 0x000000010900780c */ /* 0x000fe20003f05070 */
[----:B------:R-:W-:Y:S01]  /*abe0*/  FFMA R9, R8, R5, -0.0013887860113754868507 ;  /* 0xbab607ed08097423 */ /* 0x000fe20000000005 */
[----:B------:R-:W-:Y:S01]  /*abf0*/  BSSY.RECONVERGENT B1, `(.L_x_237) ;  /* 0x000006e000017945 */ /* 0x000fe20003800200 */
[----:B------:R-:W0:Y:S01]  /*ac00*/  F2I.NTZ R28, R14 ;  /* 0x0000000e001c7305 */ /* 0x000e220000203100 */
[----:B------:R-:W-:Y:S02]  /*ac10*/  FSEL R15, R6, 0.0083327032625675201416, !P0 ;  /* 0x3c0885e4060f7808 */ /* 0x000fe40004000000 */
[----:B------:R-:W-:-:S02]  /*ac20*/  FSEL R9, R9, -0.00019574658654164522886, !P0 ;  /* 0xb94d415309097808 */ /* 0x000fc40004000000 */
[----:B------:R-:W-:Y:S02]  /*ac30*/  FSEL R21, -R21, -0.16666662693023681641, !P0 ;  /* 0xbe2aaaa815157808 */ /* 0x000fe40004000100 */
[----:B------:R-:W-:Y:S01]  /*ac40*/  FSEL R6, R24, 1, P0 ;  /* 0x3f80000018067808 */ /* 0x000fe20000000000 */
[----:B------:R-:W-:Y:S01]  /*ac50*/  FFMA R9, R8, R9, R15 ;  /* 0x0000000908097223 */ /* 0x000fe2000000000f */
[----:B------:R-:W-:-:S03]  /*ac60*/  FSETP.GE.AND P0, PT, |R25|, 105615, PT ;  /* 0x47ce47801900780b */ /* 0x000fc60003f06200 */
[C---:B------:R-:W-:Y:S01]  /*ac70*/  FFMA R21, R8.reuse, R9, R21 ;  /* 0x0000000908157223 */ /* 0x040fe20000000015 */
        /* <DEDUP_REMOVED lines=17> */
.L_x_240:
        /* <DEDUP_REMOVED lines=58> */
[----:B------:R-:W-:Y:S01]  /*b130*/  LOP3.LUT R25, R25, 0x1f, RZ, 0xc0, !PT ;  /* 0x0000001f19197812 */ /* 0x000fe200078ec0ff */
[----:B------:R-:W-:Y:S01]  /*b140*/  @P2 IMAD.MOV.U32 R8, RZ, RZ, R11 ;  /* 0x000000ffff082224 */ /* 0x000fe200078e000b */
[----:B------:R-:W-:Y:S01]  /*b150*/  @P3 MOV R8, R12 ;  /* 0x0000000c00083202 */ /* 0x000fe20000000f00 */
[----:B------:R-:W-:Y:S01]  /*b160*/  @P4 IMAD.MOV.U32 R8, RZ, RZ, R13 ;  /* 0x000000ffff084224 */ /* 0x000fe200078e000d */
[----:B------:R-:W-:Y:S01]  /*b170*/  SHF.L.W.U32.HI R24, R9, R25, R24 ;  /* 0x0000001909187219 */ /* 0x000fe20000010e18 */
[----:B------:R-:W-:-:S06]  /*b180*/  @P5 IMAD.MOV.U32 R8, RZ, RZ, R20 ;  /* 0x000000ffff085224 */ /* 0x000fcc00078e0014 */
[----:B------:R-:W-:-:S05]  /*b190*/  @P0 IMAD.MOV.U32 R8, RZ, RZ, R29 ;  /* 0x000000ffff080224 */ /* 0x000fca00078e001d */
[----:B------:R-:W-:-:S07]  /*b1a0*/  SHF.L.W.U32.HI R9, R8, R25, R9 ;  /* 0x0000001908097219 */ /* 0x000fce0000010e09 */
.L_x_242:
[----:B------:R-:W-:Y:S05]  /*b1b0*/  BSYNC.RECONVERGENT B2 ;  /* 0x0000000000027941 */ /* 0x000fea0003800200 */
.L_x_241:
        /* <DEDUP_REMOVED lines=15> */
.L_x_239:
[----:B------:R-:W-:Y:S01]  /*b2b0*/  FMUL R26, RZ, R25 ;  /* 0x00000019ff1a7220 */ /* 0x000fe20000400000 */
[----:B------:R-:W-:-:S07]  /*b2c0*/  IMAD.MOV.U32 R28, RZ, RZ, RZ ;  /* 0x000000ffff1c7224 */ /* 0x000fce00078e00ff */
.L_x_238:
[----:B------:R-:W-:Y:S05]  /*b2d0*/  BSYNC.RECONVERGENT B1 ;  /* 0x0000000000017941 */ /* 0x000fea0003800200 */
.L_x_237:
[----:B------:R-:W-:Y:S01]  /*b2e0*/  FMUL R8, R26, R26 ;  /* 0x0000001a1a087220 */ /* 0x000fe20000400000 */
[C---:B------:R-:W-:Y:S01]  /*b2f0*/  LOP3.LUT R9, R28.reuse, 0x1, RZ, 0xc0, !PT ;  /* 0x000000011c097812 */ /* 0x040fe200078ec0ff */
[----:B------:R-:W-:Y:S01]  /*b300*/  VIADD R28, R28, 0x1 ;  /* 0x000000011c1c7836 */ /* 0x000fe20000000000 */
[----:B------:R-:W-:Y:S01]  /*b310*/  MOV R14, 0x42480000 ;  /* 0x42480000000e7802 */ /* 0x000fe20000000f00 */
[----:B------:R-:W-:Y:S01]  /*b320*/  FFMA R5, R8, R5, -0.0013887860113754868507 ;  /* 0xbab607ed08057423 */ /* 0x000fe20000000005 */
[----:B------:R-:W-:Y:S01]  /*b330*/  ISETP.NE.U32.AND P0, PT, R9, 0x1, PT ;  /* 0x000000010900780c */ /* 0x000fe20003f05070 */
[----:B------:R-:W-:Y:S01]  /*b340*/  IMAD.MOV.U32 R15, RZ, RZ, 0x3ca3d70a ;  /* 0x3ca3d70aff0f7424 */ /* 0x000fe200078e00ff */
[----:B------:R-:W-:Y:S01]  /*b350*/  LOP3.LUT P1, RZ, R28, 0x2, RZ, 0xc0, !PT ;  /* 0x000000021cff7812 */ /* 0x000fe2000782c0ff */
[----:B------:R-:W-:Y:S01]  /*b360*/  BSSY.RECONVERGENT B3, `(.L_x_243) ;  /* 0x0000018000037945 */ /* 0x000fe20003800200 */
[----:B------:R-:W-:Y:S01]  /*b370*/  FSEL R9, R22, 0.041666727513074874878, !P0 ;  /* 0x3d2aaabb16097808 */ /* 0x000fe20004000000 */
[----:B------:R-:W-:Y:S01]  /*b380*/  FFMA R14, R15, -R14, 1 ;  /* 0x3f8000000f0e7423 */ /* 0x000fe2000000080e */
[----:B------:R-:W-:-:S02]  /*b390*/  FSEL R5, R5, -0.00019574658654164522886, P0 ;  /* 0xb94d415305057808 */ /* 0x000fc40000000000 */
[----:B------:R-:W-:Y:S01]  /*b3a0*/  FSEL R23, -R23, -0.4999999701976776123, !P0 ;  /* 0xbeffffff17177808 */ /* 0x000fe20004000100 */
[----:B------:R-:W-:Y:S02]  /*b3b0*/  FFMA R15, R14, R15, 0.019999999552965164185 ;  /* 0x3ca3d70a0e0f7423 */ /* 0x000fe4000000000f */
[----:B------:R-:W-:Y:S01]  /*b3c0*/  FFMA R9, R8, R5, R9 ;  /* 0x0000000508097223 */ /* 0x000fe20000000009 */
[----:B------:R-:W-:Y:S01]  /*b3d0*/  FSEL R5, R26, 1, !P0 ;  /* 0x3f8000001a057808 */ /* 0x000fe20004000000 */
[----:B------:R-:W0:Y:S02]  /*b3e0*/  FCHK P0, R46, 50 ;  /* 0x424800002e007902 */ /* 0x000e240000000000 */
[C---:B------:R-:W-:Y:S02]  /*b3f0*/  FFMA R9, R8.reuse, R9, R23 ;  /* 0x0000000908097223 */ /* 0x040fe40000000017 */
[----:B------:R-:W-:-:S04]  /*b400*/  FFMA R8, R8, R5, RZ ;  /* 0x0000000508087223 */ /* 0x000fc800000000ff */
[----:B------:R-:W-:Y:S01]  /*b410*/  FFMA R5, R8, R9, R5 ;  /* 0x0000000908057223 */ /* 0x000fe20000000005 */
[----:B------:R-:W-:-:S03]  /*b420*/  FFMA R8, R46, R15, RZ ;  /* 0x0000000f2e087223 */ /* 0x000fc600000000ff */
[----:B------:R-:W-:Y:S01]  /*b430*/  @P1 FADD R5, RZ, -R5 ;  /* 0x80000005ff051221 */ /* 0x000fe20000000000 */
[----:B------:R-:W-:-:S03]  /*b440*/  FFMA R9, R8, -50, R46 ;  /* 0xc248000008097823 */ /* 0x000fc6000000002e */
[----:B------:R-:W-:Y:S01]  /*b450*/  FADD R6, R6, R5 ;  /* 0x0000000506067221 */ /* 0x000fe20000000000 */
[----:B------:R-:W-:-:S03]  /*b460*/  FFMA R8, R15, R9, R8 ;  /* 0x000000090f087223 */ /* 0x000fc60000000008 */
[----:B------:R-:W-:Y:S01]  /*b470*/  FMUL R6, R6, 0.47499999403953552246 ;  /* 0x3ef3333306067820 */ /* 0x000fe20000400000 */
[----:B0-----:R-:W-:Y:S06]  /*b480*/  @!P0 BRA `(.L_x_244) ;  /* 0x0000000000148947 */ /* 0x001fec0003800000 */
[----:B------:R-:W-:Y:S01]  /*b490*/  IMAD.MOV.U32 R8, RZ, RZ, R46 ;  /* 0x000000ffff087224 */ /* 0x000fe200078e002e */
[----:B------:R-:W-:Y:S01]  /*b4a0*/  MOV R15, 0xb4d0 ;  /* 0x0000b4d0000f7802 */ /* 0x000fe20000000f00 */
[----:B------:R-:W-:-:S07]  /*b4b0*/  IMAD.MOV.U32 R9, RZ, RZ, 0x42480000 ;  /* 0x42480000ff097424 */ /* 0x000fce00078e00ff */
[----:B------:R-:W-:Y:S05]  /*b4c0*/  CALL.REL.NOINC `($__internal_5_$__cuda_sm3x_div_rn_noftz_f32_slowpath) ;  /* 0x0000006800b47944 */ /* 0x000fea0003c00000 */
[----:B------:R-:W-:-:S07]  /*b4d0*/  IMAD.MOV.U32 R8, RZ, RZ, R14 ;  /* 0x000000ffff087224 */ /* 0x000fce00078e000e */
.L_x_244:
[----:B------:R-:W-:Y:S05]  /*b4e0*/  BSYNC.RECONVERGENT B3 ;  /* 0x0000000000037941 */ /* 0x000fea0003800200 */
.L_x_243:
[----:B------:R-:W-:Y:S01]  /*b4f0*/  IADD3 R4, PT, PT, R4, 0x7, RZ ;  /* 0x0000000704047810 */ /* 0x000fe20007ffe0ff */
[----:B------:R-:W-:Y:S01]  /*b500*/  BSSY.RECONVERGENT B1, `(.L_x_245) ;  /* 0x0000068000017945 */ /* 0x000fe20003800200 */
[----:B------:R-:W-:Y:S02]  /*b510*/  FFMA R6, R6, R8, R47 ;  /* 0x0000000806067223 */ /* 0x000fe4000000002f */
        /* <DEDUP_REMOVED lines=20> */
.L_x_248:
        /* <DEDUP_REMOVED lines=64> */
.L_x_250:
[----:B------:R-:W-:Y:S05]  /*ba60*/  BSYNC.RECONVERGENT B2 ;  /* 0x0000000000027941 */ /* 0x000fea0003800200 */
.L_x_249:
        /* <DEDUP_REMOVED lines=15> */
.L_x_247:
[----:B------:R-:W-:Y:S01]  /*bb60*/  FMUL R23, RZ, R4 ;  /* 0x00000004ff177220 */ /* 0x000fe20000400000 */
[----:B------:R-:W-:-:S07]  /*bb70*/  IMAD.MOV.U32 R21, RZ, RZ, RZ ;  /* 0x000000ffff157224 */ /* 0x000fce00078e00ff */
.L_x_246:
[----:B------:R-:W-:Y:S05]  /*bb80*/  BSYNC.RECONVERGENT B1 ;  /* 0x0000000000017941 */ /* 0x000fea0003800200 */
.L_x_245:
[----:B------:R-:W-:Y:S01]  /*bb90*/  FMUL R22, R4, 1.618000030517578125 ;  /* 0x3fcf1aa004167820 */ /* 0x000fe20000400000 */
[----:B------:R-:W-:Y:S02]  /*bba0*/  IMAD.MOV.U32 R5, RZ, RZ, 0x37cbac00 ;  /* 0x37cbac00ff057424 */ /* 0x000fe400078e00ff */
[----:B------:R-:W-:Y:S01]  /*bbb0*/  FMUL R8, R23, R23 ;  /* 0x0000001717087220 */ /* 0x000fe20000400000 */
[----:B------:R-:W-:Y:S01]  /*bbc0*/  LOP3.LUT R9, R21, 0x1, RZ, 0xc0, !PT ;  /* 0x0000000115097812 */ /* 0x000fe200078ec0ff */
[----:B------:R-:W-:Y:S01]  /*bbd0*/  FMUL R14, R22, 0.63661974668502807617 ;  /* 0x3f22f983160e7820 */ /* 0x000fe20000400000 */
[----:B------:R-:W-:Y:S01]  /*bbe0*/  MOV R15, 0x3d2aaabb ;  /* 0x3d2aaabb000f7802 */ /* 0x000fe20000000f00 */
[----:B------:R-:W-:Y:S01]  /*bbf0*/  FFMA R4, R8, R5, -0.0013887860113754868507 ;  /* 0xbab607ed08047423 */ /* 0x000fe20000000005 */
[----:B------:R-:W-:Y:S01]  /*bc00*/  ISETP.NE.U32.AND P0, PT, R9, 0x1, PT ;  /* 0x000000010900780c */ /* 0x000fe20003f05070 */
[----:B------:R-:W0:Y:S01]  /*bc10*/  F2I.NTZ R24, R14 ;  /* 0x0000000e00187305 */ /* 0x000e220000203100 */
[----:B------:R-:W-:Y:S01]  /*bc20*/  LOP3.LUT P1, RZ, R21, 0x2, RZ, 0xc0, !PT ;  /* 0x0000000215ff7812 */ /* 0x000fe2000782c0ff */
[----:B------:R-:W-:Y:S01]  /*bc30*/  BSSY.RECONVERGENT B1, `(.L_x_251) ;  /* 0x000006d000017945 */ /* 0x000fe20003800200 */
[----:B------:R-:W-:Y:S01]  /*bc40*/  FSEL R9, R4, -0.00019574658654164522886, !P0 ;  /* 0xb94d415304097808 */ /* 0x000fe20004000000 */
[----:B------:R-:W-:Y:S01]  /*bc50*/  IMAD.MOV.U32 R4, RZ, RZ, 0x3effffff ;  /* 0x3effffffff047424 */ /* 0x000fe200078e00ff */
[----:B------:R-:W-:-:S05]  /*bc60*/  FSEL R15, R15, 0.0083327032625675201416, !P0 ;  /* 0x3c0885e40f0f7808 */ /* 0x000fca0004000000 */
[----:B------:R-:W-:Y:S01]  /*bc70*/  FFMA R9, R8, R9, R15 ;  /* 0x0000000908097223 */ /* 0x000fe2000000000f */
[----:B------:R-:W-:Y:S02]  /*bc80*/  FSEL R15, -R4, -0.16666662693023681641, !P0 ;  /* 0xbe2aaaa8040f7808 */ /* 0x000fe40004000100 */
[----:B------:R-:W-:Y:S02]  /*bc90*/  FSEL R4, R23, 1, P0 ;  /* 0x3f80000017047808 */ /* 0x000fe40000000000 */
[----:B------:R-:W-:Y:S01]  /*bca0*/  FSETP.GE.AND P0, PT, |R22|, 105615, PT ;  /* 0x47ce47801600780b */ /* 0x000fe20003f06200 */
[C---:B------:R-:W-:Y:S01]  /*bcb0*/  FFMA R9, R8.reuse, R9, R15 ;  /* 0x0000000908097223 */ /* 0x040fe2000000000f */
[----:B0-----:R-:W-:Y:S01]  /*bcc0*/  I2FP.F32.S32 R25, R24 ;  /* 0x0000001800197245 */ /* 0x001fe20000201400 */
[----:B------:R-:W-:-:S04]  /*bcd0*/  FFMA R21, R8, R4, RZ ;  /* 0x0000000408157223 */ /* 0x000fc800000000ff */
[----:B------:R-:W-:Y:S01]  /*bce0*/  FFMA R14, R25, -1.5707962512969970703, R22 ;  /* 0xbfc90fda190e7823 */ /* 0x000fe20000000016 */
[----:B------:R-:W-:-:S03]  /*bcf0*/  FFMA R21, R21, R9, R4 ;  /* 0x0000000915157223 */ /* 0x000fc60000000004 */
[----:B------:R-:W-:Y:S01]  /*bd00*/  FFMA R14, R25, -7.5497894158615963534e-08, R14 ;  /* 0xb3a22168190e7823 */ /* 0x000fe2000000000e */
[----:B------:R-:W-:-:S03]  /*bd10*/  @P1 FADD R21, RZ, -R21 ;  /* 0x80000015ff151221 */ /* 0x000fc60000000000 */
        /* <DEDUP_REMOVED lines=11> */
.L_x_254:
        /* <DEDUP_REMOVED lines=44> */
[----:B------:R-:W-:Y:S02]  /*c090*/  @P1 IMAD.MOV.U32 R8, RZ, RZ, R11 ;  /* 0x000000ffff081224 */ /* 0x000fe400078e000b */
[--C-:B------:R-:W-:Y:S01]  /*c0a0*/  @P1 IMAD.MOV.U32 R4, RZ, RZ, R12.reuse ;  /* 0x000000ffff041224 */ /* 0x100fe200078e000c */
[----:B------:R-:W-:Y:S01]  /*c0b0*/  @P2 MOV R4, R13 ;  /* 0x0000000d00042202 */ /* 0x000fe20000000f00 */
[----:B------:R-:W-:-:S04]  /*c0c0*/  @P2 IMAD.MOV.U32 R8, RZ, RZ, R12 ;  /* 0x000000ffff082224 */ /* 0x000fc800078e000c */
[----:B------:R-:W-:Y:S02]  /*c0d0*/  @P3 IMAD.MOV.U32 R8, RZ, RZ, R13 ;  /* 0x000000ffff083224 */ /* 0x000fe400078e000d */
[--C-:B------:R-:W-:Y:S01]  /*c0e0*/  @P3 IMAD.MOV.U32 R4, RZ, RZ, R20.reuse ;  /* 0x000000ffff043224 */ /* 0x100fe200078e0014 */
[----:B------:R-:W-:Y:S01]  /*c0f0*/  @P4 MOV R4, R23 ;  /* 0x0000001700044202 */ /* 0x000fe20000000f00 */
[----:B------:R-:W-:Y:S02]  /*c100*/  @P4 IMAD.MOV.U32 R8, RZ, RZ, R20 ;  /* 0x000000ffff084224 */ /* 0x000fe400078e0014 */
[----:B------:R-:W-:Y:S01]  /*c110*/  @P5 IMAD.MOV.U32 R8, RZ, RZ, R23 ;  /* 0x000000ffff085224 */ /* 0x000fe200078e0017 */
[----:B------:R-:W-:Y:S06]  /*c120*/  @!P6 BRA `(.L_x_256) ;  /* 0x00000000002ce947 */ /* 0x000fec0003800000 */
[----:B------:R-:W-:Y:S01]  /*c130*/  @P0 IMAD.MOV.U32 R9, RZ, RZ, R7 ;  /* 0x000000ffff090224 */ /* 0x000fe200078e0007 */
[----:B------:R-:W-:Y:S01]  /*c140*/  ISETP.EQ.AND P0, PT, R14, 0x8, PT ;  /* 0x000000080e00780c */ /* 0x000fe20003f02270 */
[----:B------:R-:W-:Y:S01]  /*c150*/  @P1 IMAD.MOV.U32 R9, RZ, RZ, R10 ;  /* 0x000000ffff091224 */ /* 0x000fe200078e000a */
[----:B------:R-:W-:Y:S01]  /*c160*/  @P2 MOV R9, R11 ;  /* 0x0000000b00092202 */ /* 0x000fe20000000f00 */
[----:B------:R-:W-:Y:S01]  /*c170*/  @P3 IMAD.MOV.U32 R9, RZ, RZ, R12 ;  /* 0x000000ffff093224 */ /* 0x000fe200078e000c */
[----:B------:R-:W-:Y:S01]  /*c180*/  LOP3.LUT R22, R22, 0x1f, RZ, 0xc0, !PT ;  /* 0x0000001f16167812 */ /* 0x000fe200078ec0ff */
[----:B------:R-:W-:Y:S02]  /*c190*/  @P4 IMAD.MOV.U32 R9, RZ, RZ, R13 ;  /* 0x000000ffff094224 */ /* 0x000fe400078e000d */
[----:B------:R-:W-:Y:S01]  /*c1a0*/  @P5 IMAD.MOV.U32 R9, RZ, RZ, R20 ;  /* 0x000000ffff095224 */ /* 0x000fe200078e0014 */
[----:B------:R-:W-:-:S05]  /*c1b0*/  SHF.L.W.U32.HI R4, R8, R22, R4 ;  /* 0x0000001608047219 */ /* 0x000fca0000010e04 */
[----:B------:R-:W-:-:S04]  /*c1c0*/  @P0 MOV R9, R23 ;  /* 0x0000001700090202 */ /* 0x000fc80000000f00 */
[----:B------:R-:W-:-:S07]  /*c1d0*/  SHF.L.W.U32.HI R8, R9, R22, R8 ;  /* 0x0000001609087219 */ /* 0x000fce0000010e08 */
.L_x_256:
[----:B------:R-:W-:Y:S05]  /*c1e0*/  BSYNC.RECONVERGENT B2 ;  /* 0x0000000000027941 */ /* 0x000fea0003800200 */
.L_x_255:
        /* <DEDUP_REMOVED lines=13> */
[----:B0-----:R-:W-:Y:S01]  /*c2c0*/  FSEL R4, -R14, R14, !P0 ;  /* 0x0000000e0e047208 */ /* 0x001fe20004000100 */
[----:B------:R-:W-:Y:S06]  /*c2d0*/  BRA `(.L_x_252) ;  /* 0x0000000000087947 */ /* 0x000fec0003800000 */
.L_x_253:
[----:B------:R-:W-:Y:S01]  /*c2e0*/  FMUL R4, RZ, R22 ;  /* 0x00000016ff047220 */ /* 0x000fe20000400000 */
[----:B------:R-:W-:-:S07]  /*c2f0*/  IMAD.MOV.U32 R24, RZ, RZ, RZ ;  /* 0x000000ffff187224 */ /* 0x000fce00078e00ff */
.L_x_252:
[----:B------:R-:W-:Y:S05]  /*c300*/  BSYNC.RECONVERGENT B1 ;  /* 0x0000000000017941 */ /* 0x000fea0003800200 */
.L_x_251:
[----:B------:R-:W-:Y:S01]  /*c310*/  LOP3.LUT R9, R24, 0x1, RZ, 0xc0, !PT ;  /* 0x0000000118097812 */ /* 0x000fe200078ec0ff */
[----:B------:R-:W-:Y:S01]  /*c320*/  FMUL R8, R4, R4 ;  /* 0x0000000404087220 */ /* 0x000fe20000400000 */
[----:B------:R-:W-:Y:S01]  /*c330*/  IMAD.MOV.U32 R14, RZ, RZ, 0x3e2aaaa8 ;  /* 0x3e2aaaa8ff0e7424 */ /* 0x000fe200078e00ff */
[----:B------:R-:W-:Y:S01]  /*c340*/  IADD3 R24, PT, PT, R24, 0x1, RZ ;  /* 0x0000000118187810 */ /* 0x000fe20007ffe0ff */
[----:B------:R-:W-:Y:S01]  /*c350*/  BSSY.RECONVERGENT B3, `(.L_x_257) ;  /* 0x0000024000037945 */ /* 0x000fe20003800200 */
[----:B------:R-:W-:Y:S01]  /*c360*/  ISETP.NE.U32.AND P0, PT, R9, 0x1, PT ;  /* 0x000000010900780c */ /* 0x000fe20003f05070 */
[----:B------:R-:W-:Y:S01]  /*c370*/  FFMA R5, R8, R5, -0.0013887860113754868507 ;  /* 0xbab607ed08057423 */ /* 0x000fe20000000005 */
[----:B------:R-:W-:Y:S01]  /*c380*/  IMAD.MOV.U32 R9, RZ, RZ, 0x3c0885e4 ;  /* 0x3c0885e4ff097424 */ /* 0x000fe200078e00ff */
[----:B------:R-:W-:Y:S02]  /*c390*/  LOP3.LUT P1, RZ, R24, 0x2, RZ, 0xc0, !PT ;  /* 0x0000000218ff7812 */ /* 0x000fe4000782c0ff */
[----:B------:R-:W-:-:S02]  /*c3a0*/  FSEL R4, R4, 1, !P0 ;  /* 0x3f80000004047808 */ /* 0x000fc40004000000 */
[----:B------:R-:W-:Y:S02]  /*c3b0*/  FSEL R5, R5, -0.00019574658654164522886, P0 ;  /* 0xb94d415305057808 */ /* 0x000fe40000000000 */
[----:B------:R-:W-:Y:S02]  /*c3c0*/  FSEL R9, R9, 0.041666727513074874878, !P0 ;  /* 0x3d2aaabb09097808 */ /* 0x000fe40004000000 */
[----:B------:R-:W-:-:S03]  /*c3d0*/  FSEL R14, -R14, -0.4999999701976776123, !P0 ;  /* 0xbeffffff0e0e7808 */ /* 0x000fc60004000100 */
[C---:B------:R-:W-:Y:S01]  /*c3e0*/  FFMA R9, R8.reuse, R5, R9 ;  /* 0x0000000508097223 */ /* 0x040fe20000000009 */
[----:B------:R-:W-:-:S03]  /*c3f0*/  FFMA R5, R8, R4, RZ ;  /* 0x0000000408057223 */ /* 0x000fc600000000ff */
[----:B------:R-:W-:-:S04]  /*c400*/  FFMA R9, R8, R9, R14 ;  /* 0x0000000908097223 */ /* 0x000fc8000000000e */
[----:B------:R-:W-:Y:S01]  /*c410*/  FFMA R8, R5, R9, R4 ;  /* 0x0000000905087223 */ /* 0x000fe20000000004 */
[----:B------:R-:W-:-:S03]  /*c420*/  I2FP.F32.U32 R4, R2 ;  /* 0x0000000200047245 */ /* 0x000fc60000201000 */
[----:B------:R-:W-:Y:S02]  /*c430*/  @P1 FADD R8, RZ, -R8 ;  /* 0x80000008ff081221 */ /* 0x000fe40000000000 */
[----:B------:R-:W-:Y:S02]  /*c440*/  FMUL R9, R4, 0.03125 ;  /* 0x3d00000004097820 */ /* 0x000fe40000400000 */
[----:B------:R-:W-:-:S04]  /*c450*/  FADD R8, R21, R8 ;  /* 0x0000000815087221 */ /* 0x000fc80000000000 */
[----:B------:R-:W-:-:S04]  /*c460*/  FMUL R5, R8, 0.47499999403953552246 ;  /* 0x3ef3333308057820 */ /* 0x000fc80000400000 */
[----:B------:R-:W-:Y:S01]  /*c470*/  FFMA R5, R5, R9, R6 ;  /* 0x0000000905057223 */ /* 0x000fe20000000006 */
[----:B------:R-:W-:-:S03]  /*c480*/  IMAD.MOV.U32 R9, RZ, RZ, 0x41100000 ;  /* 0x41100000ff097424 */ /* 0x000fc600078e00ff */
[----:B------:R-:W-:-:S04]  /*c490*/  FMUL R6, R5, R5 ;  /* 0x0000000505067220 */ /* 0x000fc80000400000 */
[C---:B------:R-:W-:Y:S01]  /*c4a0*/  FFMA R15, R6.reuse, R9, 27 ;  /* 0x41d80000060f7423 */ /* 0x040fe20000000009 */
[----:B------:R-:W-:-:S03]  /*c4b0*/  FADD R8, R6, 27 ;  /* 0x41d8000006087421 */ /* 0x000fc60000000000 */
        /* <DEDUP_REMOVED lines=11> */
[----:B------:R-:W-:Y:S05]  /*c570*/  CALL.REL.NOINC `($__internal_5_$__cuda_sm3x_div_rn_noftz_f32_slowpath) ;  /* 0x0000005800887944 */ /* 0x000fea0003c00000 */
[----:B------:R-:W-:-:S07]  /*c580*/  MOV R5, R14 ;  /* 0x0000000e00057202 */ /* 0x000fce0000000f00 */
.L_x_258:
[----:B------:R-:W-:Y:S05]  /*c590*/  BSYNC.RECONVERGENT B3 ;  /* 0x0000000000037941 */ /* 0x000fea0003800200 */
.L_x_257:
[----:B------:R-:W-:Y:S01]  /*c5a0*/  FMUL R24, R4, 0.00390625 ;  /* 0x3b80000004187820 */ /* 0x000fe20000400000 */
[----:B------:R-:W-:Y:S03]  /*c5b0*/  BSSY.RECONVERGENT B1, `(.L_x_259) ;  /* 0x0000066000017945 */ /* 0x000fe60003800200 */
[----:B------:R-:W-:-:S04]  /*c5c0*/  FMUL R24, R24, 6.2831854820251464844 ;  /* 0x40c90fdb18187820 */ /* 0x000fc80000400000 */
[----:B------:R-:W-:-:S04]  /*c5d0*/  FADD R4, R24, 1 ;  /* 0x3f80000018047421 */ /* 0x000fc80000000000 */
        /* <DEDUP_REMOVED lines=19> */
.L_x_261:
        /* <DEDUP_REMOVED lines=65> */
.L_x_263:
[----:B------:R-:W-:Y:S05]  /*cb20*/  BSYNC.RECONVERGENT B2 ;  /* 0x0000000000027941 */ /* 0x000fea0003800200 */
.L_x_262:
        /* <DEDUP_REMOVED lines=14> */
.L_x_260:
[----:B------:R-:W-:Y:S05]  /*cc10*/  BSYNC.RECONVERGENT B1 ;  /* 0x0000000000017941 */ /* 0x000fea0003800200 */
.L_x_259:
[----:B------:R-:W-:Y:S01]  /*cc20*/  FMUL R21, R24, 1.618000030517578125 ;  /* 0x3fcf1aa018157820 */ /* 0x000fe20000400000 */
[----:B------:R-:W-:Y:S01]  /*cc30*/  LOP3.LUT R4, R22, 0x1, RZ, 0xc0, !PT ;  /* 0x0000000116047812 */ /* 0x000fe200078ec0ff */
[----:B------:R-:W-:Y:S02]  /*cc40*/  IMAD.MOV.U32 R6, RZ, RZ, 0x37cbac00 ;  /* 0x37cbac00ff067424 */ /* 0x000fe400078e00ff */
[----:B------:R-:W-:Y:S01]  /*cc50*/  FMUL R9, R23, R23 ;  /* 0x0000001717097220 */ /* 0x000fe20000400000 */
[----:B------:R-:W-:Y:S01]  /*cc60*/  FMUL R15, R21, 0.63661974668502807617 ;  /* 0x3f22f983150f7820 */ /* 0x000fe20000400000 */
[----:B------:R-:W-:Y:S01]  /*cc70*/  ISETP.NE.U32.AND P0, PT, R4, 0x1, PT ;  /* 0x000000010400780c */ /* 0x000fe20003f05070 */
[----:B------:R-:W-:Y:S02]  /*cc80*/  IMAD.MOV.U32 R4, RZ, RZ, 0x3d2aaabb ;  /* 0x3d2aaabbff047424 */ /* 0x000fe400078e00ff */
[----:B------:R-:W-:Y:S01]  /*cc90*/  FFMA R8, R9, R6, -0.0013887860113754868507 ;  /* 0xbab607ed09087423 */ /* 0x000fe20000000006 */
[----:B------:R-:W0:Y:S01]  /*cca0*/  F2I.NTZ R28, R15 ;  /* 0x0000000f001c7305 */ /* 0x000e220000203100 */
[----:B------:R-:W-:Y:S01]  /*ccb0*/  MOV R14, 0x3effffff ;  /* 0x3effffff000e7802 */ /* 0x000fe20000000f00 */
[----:B------:R-:W-:Y:S01]  /*ccc0*/  BSSY.RECONVERGENT B1, `(.L_x_264) ;  /* 0x000006f000017945 */ /* 0x000fe20003800200 */
[----:B------:R-:W-:-:S02]  /*ccd0*/  FSEL R4, R4, 0.0083327032625675201416, !P0 ;  /* 0x3c0885e404047808 */ /* 0x000fc40004000000 */
[----:B------:R-:W-:Y:S02]  /*cce0*/  FSEL R8, R8, -0.00019574658654164522886, !P0 ;  /* 0xb94d415308087808 */ /* 0x000fe40004000000 */
[----:B------:R-:W-:Y:S02]  /*ccf0*/  FSETP.GE.AND P1, PT, |R21|, 105615, PT ;  /* 0x47ce47801500780b */ /* 0x000fe40003f26200 */
[----:B------:R-:W-:Y:S01]  /*cd00*/  FSEL R14, -R14, -0.16666662693023681641, !P0 ;  /* 0xbe2aaaa80e0e7808 */ /* 0x000fe20004000100 */
[----:B------:R-:W-:Y:S01]  /*cd10*/  FFMA R8, R9, R8, R4 ;  /* 0x0000000809087223 */ /* 0x000fe20000000004 */
[----:B------:R-:W-:Y:S02]  /*cd20*/  FSEL R4, R23, 1, P0 ;  /* 0x3f80000017047808 */ /* 0x000fe40000000000 */
[----:B------:R-:W-:Y:S01]  /*cd30*/  LOP3.LUT P0, RZ, R22, 0x2, RZ, 0xc0, !PT ;  /* 0x0000000216ff7812 */ /* 0x000fe2000780c0ff */
[C---:B------:R-:W-:Y:S01]  /*cd40*/  FFMA R8, R9.reuse, R8, R14 ;  /* 0x0000000809087223 */ /* 0x040fe2000000000e */
[----:B0-----:R-:W-:Y:S01]  /*cd50*/  I2FP.F32.S32 R26, R28 ;  /* 0x0000001c001a7245 */ /* 0x001fe20000201400 */
[----:B------:R-:W-:Y:S01]  /*cd60*/  FFMA R9, R9, R4, RZ ;  /* 0x0000000409097223 */ /* 0x000fe200000000ff */
[----:B------:R-:W-:-:S03]  /*cd70*/  IMAD.MOV.U32 R22, RZ, RZ, R28 ;  /* 0x000000ffff167224 */ /* 0x000fc600078e001c */
[----:B------:R-:W-:Y:S01]  /*cd80*/  FFMA R15, R26, -1.5707962512969970703, R21 ;  /* 0xbfc90fda1a0f7823 */ /* 0x000fe20000000015 */
[----:B------:R-:W-:-:S03]  /*cd90*/  FFMA R25, R9, R8, R4 ;  /* 0x0000000809197223 */ /* 0x000fc60000000004 */
[C---:B------:R-:W-:Y:S02]  /*cda0*/  FFMA R15, R26.reuse, -7.5497894158615963534e-08, R15 ;  /* 0xb3a221681a0f7823 */ /* 0x040fe4000000000f */
[----:B------:R-:W-:Y:S02]  /*cdb0*/  @P0 FADD R25, RZ, -R25 ;  /* 0x80000019ff190221 */ /* 0x000fe40000000000 */
[----:B------:R-:W-:-:S04]  /*cdc0*/  FFMA R23, R26, -5.3903029534742383927e-15, R15 ;  /* 0xa7c234c51a177823 */ /* 0x000fc8000000000f */
[----:B------:R-:W-:Y:S01]  /*cdd0*/  IMAD.MOV.U32 R4, RZ, RZ, R23 ;  /* 0x000000ffff047224 */ /* 0x000fe200078e0017 */
        /* <DEDUP_REMOVED lines=12> */
.L_x_266:
        /* <DEDUP_REMOVED lines=66> */
.L_x_268:
[----:B------:R-:W-:Y:S05]  /*d2c0*/  BSYNC.RECONVERGENT B2 ;  /* 0x0000000000027941 */ /* 0x000fea0003800200 */
.L_x_267:
        /* <DEDUP_REMOVED lines=14> */
.L_x_265:
[----:B------:R-:W-:Y:S05]  /*d3b0*/  BSYNC.RECONVERGENT B1 ;  /* 0x0000000000017941 */ /* 0x000fea0003800200 */
.L_x_264:
[----:B------:R-:W-:Y:S01]  /*d3c0*/  LOP3.LUT R8, R28, 0x1, RZ, 0xc0, !PT ;  /* 0x000000011c087812 */ /* 0x000fe200078ec0ff */
[----:B------:R-:W-:Y:S01]  /*d3d0*/  FMUL R9, R4, R4 ;  /* 0x0000000404097220 */ /* 0x000fe20000400000 */
[----:B------:R-:W-:Y:S01]  /*d3e0*/  VIADD R14, R28, 0x1 ;  /* 0x000000011c0e7836 */ /* 0x000fe20000000000 */
[----:B------:R-:W-:Y:S01]  /*d3f0*/  BSSY.RECONVERGENT B3, `(.L_x_269) ;  /* 0x0000026000037945 */ /* 0x000fe20003800200 */
[----:B------:R-:W-:Y:S01]  /*d400*/  ISETP.NE.U32.AND P0, PT, R8, 0x1, PT ;  /* 0x000000010800780c */ /* 0x000fe20003f05070 */
[----:B------:R-:W-:Y:S01]  /*d410*/  FFMA R6, R9, R6, -0.0013887860113754868507 ;  /* 0xbab607ed09067423 */ /* 0x000fe20000000006 */
[----:B------:R-:W-:Y:S01]  /*d420*/  IMAD.MOV.U32 R8, RZ, RZ, 0x3c0885e4 ;  /* 0x3c0885e4ff087424 */ /* 0x000fe200078e00ff */
[----:B------:R-:W-:Y:S01]  /*d430*/  LOP3.LUT P1, RZ, R14, 0x2, RZ, 0xc0, !PT ;  /* 0x000000020eff7812 */ /* 0x000fe2000782c0ff */
[----:B------:R-:W-:Y:S01]  /*d440*/  IMAD.MOV.U32 R29, RZ, RZ, 0x3e2aaaa8 ;  /* 0x3e2aaaa8ff1d7424 */ /* 0x000fe200078e00ff */
[----:B------:R-:W-:Y:S02]  /*d450*/  FSEL R4, R4, 1, !P0 ;  /* 0x3f80000004047808 */ /* 0x000fe40004000000 */
[----:B------:R-:W-:-:S02]  /*d460*/  FSEL R6, R6, -0.00019574658654164522886, P0 ;  /* 0xb94d415306067808 */ /* 0x000fc40000000000 */
[----:B------:R-:W-:Y:S01]  /*d470*/  FSEL R8, R8, 0.041666727513074874878, !P0 ;  /* 0x3d2aaabb08087808 */ /* 0x000fe20004000000 */
[----:B------:R-:W-:Y:S01]  /*d480*/  FFMA R15, R9, R4, RZ ;  /* 0x00000004090f7223 */ /* 0x000fe200000000ff */
[----:B------:R-:W-:-:S03]  /*d490*/  FSEL R29, -R29, -0.4999999701976776123, !P0 ;  /* 0xbeffffff1d1d7808 */ /* 0x000fc60004000100 */
[----:B------:R-:W-:-:S04]  /*d4a0*/  FFMA R6, R9, R6, R8 ;  /* 0x0000000609067223 */ /* 0x000fc80000000008 */
[----:B------:R-:W-:-:S04]  /*d4b0*/  FFMA R6, R9, R6, R29 ;  /* 0x0000000609067223 */ /* 0x000fc8000000001d */
[----:B------:R-:W-:-:S04]  /*d4c0*/  FFMA R4, R15, R6, R4 ;  /* 0x000000060f047223 */ /* 0x000fc80000000004 */
[----:B------:R-:W-:-:S04]  /*d4d0*/  @P1 FADD R4, RZ, -R4 ;  /* 0x80000004ff041221 */ /* 0x000fc80000000000 */
[----:B------:R-:W-:Y:S01]  /*d4e0*/  FADD R4, R25, R4 ;  /* 0x0000000419047221 */ /* 0x000fe20000000000 */
[----:B------:R-:W-:-:S03]  /*d4f0*/  MOV R25, 0x41100000 ;  /* 0x4110000000197802 */ /* 0x000fc60000000f00 */
[----:B------:R-:W-:-:S04]  /*d500*/  FMUL R4, R4, 0.28499999642372131348 ;  /* 0x3e91eb8504047820 */ /* 0x000fc80000400000 */
[----:B------:R-:W-:-:S04]  /*d510*/  FFMA R42, R4, R42, RZ ;  /* 0x0000002a042a7223 */ /* 0x000fc800000000ff */
[----:B------:R-:W-:-:S04]  /*d520*/  FFMA R43, R4, R43, R42 ;  /* 0x0000002b042b7223 */ /* 0x000fc8000000002a */
[----:B------:R-:W-:-:S04]  /*d530*/  FFMA R44, R4, R44, R43 ;  /* 0x0000002c042c7223 */ /* 0x000fc8000000002b */
[----:B------:R-:W-:-:S04]  /*d540*/  FFMA R44, R4, R45, R44 ;  /* 0x0000002d042c7223 */ /* 0x000fc8000000002c */
        /* <DEDUP_REMOVED lines=15> */
[----:B------:R-:W-:-:S07]  /*d640*/  IMAD.MOV.U32 R6, RZ, RZ, R14 ;  /* 0x000000ffff067224 */ /* 0x000fce00078e000e */
.L_x_270:
[----:B------:R-:W-:Y:S05]  /*d650*/  BSYNC.RECONVERGENT B3 ;  /* 0x0000000000037941 */ /* 0x000fea0003800200 */
.L_x_269:
[----:B------:R-:W-:Y:S01]  /*d660*/  FADD R4, R24, 2 ;  /* 0x4000000018047421 */ /* 0x000fe20000000000 */
[----:B------:R-:W-:Y:S01]  /*d670*/  FMUL.D2 R8, R27, 0.03125 ;  /* 0x3d0000001b087820 */ /* 0x000fe20000300000 */
[----:B------:R-:W-:Y:S01]  /*d680*/  FMUL R31, R31, 0.03125 ;  /* 0x3d0000001f1f7820 */ /* 0x000fe20000400000 */
[----:B------:R-:W-:Y:S01]  /*d690*/  BSSY.RECONVERGENT B1, `(.L_x_271) ;  /* 0x0000064000017945 */ /* 0x000fe20003800200 */
[C---:B------:R-:W-:Y:S01]  /*d6a0*/  FMUL R9, R4.reuse, 0.63661974668502807617 ;  /* 0x3f22f98304097820 */ /* 0x040fe20000400000 */
[----:B------:R-:W-:Y:S01]  /*d6b0*/  FSETP.GE.AND P0, PT, |R4|, 105615, PT ;  /* 0x47ce47800400780b */ /* 0x000fe20003f06200 */
[----:B------:R-:W-:Y:S02]  /*d6c0*/  FFMA R8, R31, 0.5, R8 ;  /* 0x3f0000001f087823 */ /* 0x000fe40000000008 */
        /* <DEDUP_REMOVED lines=10> */
[----:B------:R-:W-:Y:S02]  /*d770*/  SHF.L.U32 R9, R4, 0x8, RZ ;  /* 0x0000000804097819 */ /* 0x000fe400000006ff */
[----:B------:R-:W-:Y:S01]  /*d780*/  CS2R R26, SRZ ;  /* 0x00000000001a7805 */ /* 0x000fe2000001ff00 */
[----:B------:R-:W0:Y:S01]  /*d790*/  LDCU.64 UR8, c[0x4][URZ] ;  /* 0x01000000ff0877ac */ /* 0x000e220008000a00 */
[----:B------:R-:W-:Y:S01]  /*d7a0*/  LOP3.LUT R9, R9, 0x80000000, RZ, 0xfc, !PT ;  /* 0x8000000009097812 */ /* 0x000fe200078efcff */
[----:B------:R-:W-:Y:S01]  /*d7b0*/  UMOV UR5, URZ ;  /* 0x000000ff00057c82 */ /* 0x000fe20008000000 */
[----:B------:R-:W-:-:S05]  /*d7c0*/  UMOV UR4, URZ ;  /* 0x000000ff00047c82 */ /* 0x000fca0008000000 */
.L_x_273:
        /* <DEDUP_REMOVED lines=65> */
.L_x_275:
[----:B------:R-:W-:Y:S05]  /*dbe0*/  BSYNC.RECONVERGENT B2 ;  /* 0x0000000000027941 */ /* 0x000fea0003800200 */
.L_x_274:
        /* <DEDUP_REMOVED lines=8> */
[----:B------:R-:W-:Y:S02]  /*dc70*/  SHF.R.U32.HI R9, RZ, 0x1e, R9 ;  /* 0x0000001eff097819 */ /* 0x000fe40000011609 */
[----:B------:R-:W0:Y:S02]  /*dc80*/  I2F.F64.S64 R14, R24 ;  /* 0x00000018000e7312 */ /* 0x000e240000301c00 */
[----:B------:R-:W-:Y:S01]  /*dc90*/  LEA.HI R26, R26, R9, RZ, 0x1 ;  /* 0x000000091a1a7211 */ /* 0x000fe200078f08ff */
[----:B0-----:R-:W-:-:S10]  /*dca0*/  DMUL R14, R14, UR4 ;  /* 0x000000040e0e7c28 */ /* 0x001fd40008000000 */
[----:B------:R-:W0:Y:S02]  /*dcb0*/  F2F.F32.F64 R14, R14 ;  /* 0x0000000e000e7310 */ /* 0x000e240000301000 */
[----:B0-----:R-:W-:-:S07]  /*dcc0*/  FSEL R27, -R14, R14, !P0 ;  /* 0x0000000e0e1b7208 */ /* 0x001fce0004000100 */
.L_x_272:
[----:B------:R-:W-:Y:S05]  /*dcd0*/  BSYNC.RECONVERGENT B1 ;  /* 0x0000000000017941 */ /* 0x000fea0003800200 */
.L_x_271:
[----:B------:R-:W-:Y:S02]  /*dce0*/  IMAD.MOV.U32 R9, RZ, RZ, 0x37cbac00 ;  /* 0x37cbac00ff097424 */ /* 0x000fe400078e00ff */
[----:B------:R-:W-:Y:S01]  /*dcf0*/  FMUL R14, R27, R27 ;  /* 0x0000001b1b0e7220 */ /* 0x000fe20000400000 */
[----:B------:R-:W-:Y:S01]  /*dd00*/  LOP3.LUT R15, R26, 0x1, RZ, 0xc0, !PT ;  /* 0x000000011a0f7812 */ /* 0x000fe200078ec0ff */
[----:B------:R-:W-:Y:S01]  /*dd10*/  IMAD.MOV.U32 R25, RZ, RZ, 0x3d2aaabb ;  /* 0x3d2aaabbff197424 */ /* 0x000fe200078e00ff */
[----:B------:R-:W-:Y:S01]  /*dd20*/  MOV R24, 0x3effffff ;  /* 0x3effffff00187802 */ /* 0x000fe20000000f00 */
[----:B------:R-:W-:Y:S01]  /*dd30*/  FFMA R4, R14, R9, -0.0013887860113754868507 ;  /* 0xbab607ed0e047423 */ /* 0x000fe20000000009 */
[----:B------:R-:W-:Y:S01]  /*dd40*/  ISETP.NE.U32.AND P0, PT, R15, 0x1, PT ;  /* 0x000000010f00780c */ /* 0x000fe20003f05070 */
[----:B------:R-:W-:Y:S01]  /*dd50*/  BSSY.RECONVERGENT B1, `(.L_x_276) ;  /* 0x0000066000017945 */ /* 0x000fe20003800200 */
[----:B------:R-:W-:Y:S02]  /*dd60*/  LOP3.LUT P1, RZ, R26, 0x2, RZ, 0xc0, !PT ;  /* 0x000000021aff7812 */ /* 0x000fe4000782c0ff */
[----:B------:R-:W-:-:S02]  /*dd70*/  FSEL R15, R4, -0.00019574658654164522886, !P0 ;  /* 0xb94d4153040f7808 */ /* 0x000fc40004000000 */
[----:B------:R-:W-:Y:S02]  /*dd80*/  FSEL R25, R25, 0.0083327032625675201416, !P0 ;  /* 0x3c0885e419197808 */ /* 0x000fe40004000000 */
[----:B------:R-:W-:Y:S02]  /*dd90*/  FSEL R4, R27, 1, P0 ;  /* 0x3f8000001b047808 */ /* 0x000fe40000000000 */
[----:B------:R-:W-:Y:S01]  /*dda0*/  FSEL R24, -R24, -0.16666662693023681641, !P0 ;  /* 0xbe2aaaa818187808 */ /* 0x000fe20004000100 */
[C---:B------:R-:W-:Y:S01]  /*ddb0*/  FFMA R25, R14.reuse, R15, R25 ;  /* 0x0000000f0e197223 */ /* 0x040fe20000000019 */
[----:B------:R-:W-:Y:S01]  /*ddc0*/  FSETP.GE.AND P0, PT, |R21|, 105615, PT ;  /* 0x47ce47801500780b */ /* 0x000fe20003f06200 */
[C---:B------:R-:W-:Y:S02]  /*ddd0*/  FFMA R15, R14.reuse, R4, RZ ;  /* 0x000000040e0f7223 */ /* 0x040fe400000000ff */
[----:B------:R-:W-:-:S04]  /*dde0*/  FFMA R14, R14, R25, R24 ;  /* 0x000000190e0e7223 */ /* 0x000fc80000000018 */
[----:B------:R-:W-:-:S04]  /*ddf0*/  FFMA R14, R15, R14, R4 ;  /* 0x0000000e0f0e7223 */ /* 0x000fc80000000004 */
[----:B------:R-:W-:Y:S02]  /*de00*/  @P1 FADD R14, RZ, -R14 ;  /* 0x8000000eff0e1221 */ /* 0x000fe40000000000 */
[----:B------:R-:W-:Y:S05]  /*de10*/  @!P0 BRA `(.L_x_277) ;  /* 0x0000000400648947 */ /* 0x000fea0003800000 */
[----:B------:R-:W-:-:S13]  /*de20*/  FSETP.NEU.AND P0, PT, |R21|, +INF , PT ;  /* 0x7f8000001500780b */ /* 0x000fda0003f0d200 */
[----:B------:R-:W-:Y:S01]  /*de30*/  @!P0 FMUL R23, RZ, R21 ;  /* 0x00000015ff178220 */ /* 0x000fe20000400000 */
[----:B------:R-:W-:Y:S01]  /*de40*/  @!P0 IMAD.MOV.U32 R22, RZ, RZ, RZ ;  /* 0x000000ffff168224 */ /* 0x000fe200078e00ff */
[----:B------:R-:W-:Y:S06]  /*de50*/  @!P0 BRA `(.L_x_277) ;  /* 0x0000000400548947 */ /* 0x000fec0003800000 */
[----:B------:R-:W-:Y:S01]  /*de60*/  IMAD.SHL.U32 R4, R21, 0x100, RZ ;  /* 0x0000010015047824 */ /* 0x000fe200078e00ff */
[----:B------:R-:W-:Y:S01]  /*de70*/  CS2R R26, SRZ ;  /* 0x00000000001a7805 */ /* 0x000fe2000001ff00 */
[----:B------:R-:W0:Y:S03]  /*de80*/  LDCU.64 UR8, c[0x4][URZ] ;  /* 0x01000000ff0877ac */ /* 0x000e260008000a00 */
[----:B------:R-:W-:Y:S01]  /*de90*/  LOP3.LUT R15, R4, 0x80000000, RZ, 0xfc, !PT ;  /* 0x80000000040f7812 */ /* 0x000fe200078efcff */
[----:B------:R-:W-:Y:S01]  /*dea0*/  UMOV UR5, URZ ;  /* 0x000000ff00057c82 */ /* 0x000fe20008000000 */
[----:B------:R-:W-:-:S05]  /*deb0*/  UMOV UR4, URZ ;  /* 0x000000ff00047c82 */ /* 0x000fca0008000000 */
.L_x_278:
        /* <DEDUP_REMOVED lines=64> */
.L_x_280:
[----:B------:R-:W-:Y:S05]  /*e2c0*/  BSYNC.RECONVERGENT B2 ;  /* 0x0000000000027941 */ /* 0x000fea0003800200 */
.L_x_279:
        /* <DEDUP_REMOVED lines=14> */
.L_x_277:
[----:B------:R-:W-:Y:S05]  /*e3b0*/  BSYNC.RECONVERGENT B1 ;  /* 0x0000000000017941 */ /* 0x000fea0003800200 */
.L_x_276:
[----:B------:R-:W-:Y:S01]  /*e3c0*/  FMUL R7, R23, R23 ;  /* 0x0000001717077220 */ /* 0x000fe20000400000 */
[C---:B------:R-:W-:Y:S01]  /*e3d0*/  LOP3.LUT R4, R22.reuse, 0x1, RZ, 0xc0, !PT ;  /* 0x0000000116047812 */ /* 0x040fe200078ec0ff */
[----:B------:R-:W-:Y:S01]  /*e3e0*/  IMAD.MOV.U32 R12, RZ, RZ, 0x3c0885e4 ;  /* 0x3c0885e4ff0c7424 */ /* 0x000fe200078e00ff */
[----:B------:R-:W-:Y:S01]  /*e3f0*/  IADD3 R22, PT, PT, R22, 0x1, RZ ;  /* 0x0000000116167810 */ /* 0x000fe20007ffe0ff */
[----:B------:R-:W-:Y:S01]  /*e400*/  FFMA R9, R7, R9, -0.0013887860113754868507 ;  /* 0xbab607ed07097423 */ /* 0x000fe20000000009 */
[----:B------:R-:W-:Y:S01]  /*e410*/  ISETP.NE.U32.AND P0, PT, R4, 0x1, PT ;  /* 0x000000010400780c */ /* 0x000fe20003f05070 */
[----:B------:R-:W-:Y:S01]  /*e420*/  IMAD.MOV.U32 R11, RZ, RZ, 0x3e2aaaa8 ;  /* 0x3e2aaaa8ff0b7424 */ /* 0x000fe200078e00ff */
[----:B------:R-:W-:Y:S01]  /*e430*/  LOP3.LUT P1, RZ, R22, 0x2, RZ, 0xc0, !PT ;  /* 0x0000000216ff7812 */ /* 0x000fe2000782c0ff */
[----:B------:R-:W-:Y:S01]  /*e440*/  BSSY.RECONVERGENT B3, `(.L_x_281) ;  /* 0x000001e000037945 */ /* 0x000fe20003800200 */
[----:B------:R-:W-:Y:S02]  /*e450*/  FSEL R10, R9, -0.00019574658654164522886, P0 ;  /* 0xb94d4153090a7808 */ /* 0x000fe40000000000 */
[----:B------:R-:W-:-:S02]  /*e460*/  FSEL R12, R12, 0.041666727513074874878, !P0 ;  /* 0x3d2aaabb0c0c7808 */ /* 0x000fc40004000000 */
[----:B------:R-:W-:Y:S02]  /*e470*/  FSEL R4, R23, 1, !P0 ;  /* 0x3f80000017047808 */ /* 0x000fe40004000000 */
[----:B------:R-:W-:Y:S01]  /*e480*/  FSEL R11, -R11, -0.4999999701976776123, !P0 ;  /* 0xbeffffff0b0b7808 */ /* 0x000fe20004000100 */
[C---:B------:R-:W-:Y:S02]  /*e490*/  FFMA R10, R7.reuse, R10, R12 ;  /* 0x0000000a070a7223 */ /* 0x040fe4000000000c */
[C---:B------:R-:W-:Y:S02]  /*e4a0*/  FFMA R9, R7.reuse, R4, RZ ;  /* 0x0000000407097223 */ /* 0x040fe400000000ff */
[----:B------:R-:W-:Y:S01]  /*e4b0*/  FFMA R10, R7, R10, R11 ;  /* 0x0000000a070a7223 */ /* 0x000fe2000000000b */
[----:B------:R-:W-:-:S03]  /*e4c0*/  IMAD.MOV.U32 R11, RZ, RZ, 0x41100000 ;  /* 0x41100000ff0b7424 */ /* 0x000fc600078e00ff */
[----:B------:R-:W-:-:S04]  /*e4d0*/  FFMA R9, R9, R10, R4 ;  /* 0x0000000a09097223 */ /* 0x000fc80000000004 */
[----:B------:R-:W-:-:S04]  /*e4e0*/  @P1 FADD R9, RZ, -R9 ;  /* 0x80000009ff091221 */ /* 0x000fc80000000000 */
[----:B------:R-:W-:-:S04]  /*e4f0*/  FADD R9, R14, R9 ;  /* 0x000000090e097221 */ /* 0x000fc80000000000 */
[----:B------:R-:W-:-:S04]  /*e500*/  FMUL R9, R9, 0.28499999642372131348 ;  /* 0x3e91eb8509097820 */ /* 0x000fc80000400000 */
[----:B------:R-:W-:-:S04]  /*e510*/  FMUL R8, R8, R9 ;  /* 0x0000000908087220 */ /* 0x000fc80000400000 */
        /* <DEDUP_REMOVED lines=16> */
.L_x_282:
[----:B------:R-:W-:Y:S05]  /*e620*/  BSYNC.RECONVERGENT B3 ;  /* 0x0000000000037941 */ /* 0x000fea0003800200 */
.L_x_281:
[----:B------:R-:W0:Y:S01]  /*e630*/  LDC.64 R12, c[0x0][0x430] ;  /* 0x00010c00ff0c7b82 */ /* 0x000e220000000a00 */
[----:B------:R-:W1:Y:S04]  /*e640*/  LDS R9, [R41+0x4300] ;  /* 0x0043000029097984 */ /* 0x000e680000000800 */
[----:B0-----:R-:W1:Y:S01]  /*e650*/  LDG.E.128.CONSTANT R12, desc[UR6][R12.64+0x30] ;  /* 0x000030060c0c7981 */ /* 0x001e62000c1e9d00 */
[----:B------:R-:W-:Y:S01]  /*e660*/  IMAD.MOV.U32 R11, RZ, RZ, 0x41100000 ;  /* 0x41100000ff0b7424 */ /* 0x000fe200078e00ff */
[----:B------:R-:W-:Y:S01]  /*e670*/  BSSY.RECONVERGENT B3, `(.L_x_283) ;  /* 0x0000012000037945 */ /* 0x000fe20003800200 */
[----:B-1----:R-:W-:-:S04]  /*e680*/  FMUL R9, R9, R14 ;  /* 0x0000000e09097220 */ /* 0x002fc80000400000 */
        /* <DEDUP_REMOVED lines=16> */
.L_x_284:
[----:B------:R-:W-:Y:S05]  /*e790*/  BSYNC.RECONVERGENT B3 ;  /* 0x0000000000037941 */ /* 0x000fea0003800200 */
.L_x_283:
[----:B------:R-:W0:Y:S02]  /*e7a0*/  LDC.64 R8, c[0x0][0x430] ;  /* 0x00010c00ff087b82 */ /* 0x000e240000000a00 */
[----:B0-----:R-:W2:Y:S01]  /*e7b0*/  LDG.E.64.CONSTANT R8, desc[UR6][R8.64+0x28] ;  /* 0x0000280608087981 */ /* 0x001ea2000c1e9b00 */
[----:B------:R-:W-:Y:S01]  /*e7c0*/  HFMA2 R15, -RZ, RZ, 2.53125, 0 ;  /* 0x41100000ff0f7431 */ /* 0x000fe200000001ff */
[----:B------:R-:W-:Y:S01]  /*e7d0*/  BSSY.RECONVERGENT B3, `(.L_x_285) ;  /* 0x0000015000037945 */ /* 0x000fe20003800200 */
[----:B--2---:R-:W-:-:S04]  /*e7e0*/  FMUL R11, R9, R6 ;  /* 0x00000006090b7220 */ /* 0x004fc80000400000 */
        /* <DEDUP_REMOVED lines=19> */
.L_x_286:
[----:B------:R-:W-:Y:S05]  /*e920*/  BSYNC.RECONVERGENT B3 ;  /* 0x0000000000037941 */ /* 0x000fea0003800200 */
.L_x_285:
[----:B------:R-:W-:Y:S01]  /*e930*/  FMUL R8, R4, 0.5 ;  /* 0x3f00000004087820 */ /* 0x000fe20000400000 */
[----:B------:R-:W-:Y:S01]  /*e940*/  MOV R10, 0x437c0000 ;  /* 0x437c0000000a7802 */ /* 0x000fe20000000f00 */
[----:B------:R0:W-:Y:S01]  /*e950*/  STS.128 [R41+0x4300], R4 ;  /* 0x0043000429007388 */ /* 0x0001e20000000c00 */
[----:B------:R-:W-:Y:S01]  /*e960*/  BSSY.RECONVERGENT B1, `(.L_x_287) ;  /* 0x0000019000017945 */ /* 0x000fe20003800200 */
[----:B------:R-:W-:-:S04]  /*e970*/  FFMA R9, R5, 0.30000001192092895508, R8 ;  /* 0x3e99999a05097823 */ /* 0x000fc80000000008 */
[----:B------:R-:W-:Y:S01]  /*e980*/  FFMA R8, R6, 0.15000000596046447754, R9 ;  /* 0x3e19999a06087823 */ /* 0x000fe20000000009 */
[----:B------:R-:W-:-:S03]  /*e990*/  IMAD.MOV.U32 R9, RZ, RZ, 0x3bbb989d ;  /* 0x3bbb989dff097424 */ /* 0x000fc600078e00ff */
[----:B------:R-:W-:-:S04]  /*e9a0*/  FFMA R8, R7, 0.050000000745058059692, R8 ;  /* 0x3d4ccccd07087823 */ /* 0x000fc80000000008 */
[----:B------:R-:W-:-:S04]  /*e9b0*/  FFMA.SAT R9, R8, -R9, 0.5 ;  /* 0x3f00000008097423 */ /* 0x000fc80000002809 */
[----:B------:R-:W-:-:S04]  /*e9c0*/  FFMA.RM R9, R9, R10, 12582913 ;  /* 0x4b40000109097423 */ /* 0x000fc8000000400a */
[C---:B------:R-:W-:Y:S01]  /*e9d0*/  FADD R11, R9.reuse, -12583039 ;  /* 0xcb40007f090b7421 */ /* 0x040fe20000000000 */
[----:B------:R-:W-:-:S03]  /*e9e0*/  IMAD.SHL.U32 R9, R9, 0x800000, RZ ;  /* 0x0080000009097824 */ /* 0x000fc600078e00ff */
[----:B------:R-:W-:-:S04]  /*e9f0*/  FFMA R11, R8, -1.4426950216293334961, -R11 ;  /* 0xbfb8aa3b080b7823 */ /* 0x000fc8000000080b */
[----:B------:R-:W-:-:S04]  /*ea00*/  FFMA R11, R8, -1.925963033500011079e-08, R11 ;  /* 0xb2a57060080b7823 */ /* 0x000fc8000000000b */
[----:B------:R-:W1:Y:S02]  /*ea10*/  MUFU.EX2 R8, R11 ;  /* 0x0000000b00087308 */ /* 0x000e640000000800 */
[----:B-1----:R-:W-:-:S04]  /*ea20*/  FFMA R9, R9, R8, 1 ;  /* 0x3f80000009097423 */ /* 0x002fc80000000008 */
[----:B------:R-:W-:-:S05]  /*ea30*/  VIADD R8, R9, 0x1800000 ;  /* 0x0180000009087836 */ /* 0x000fca0000000000 */
[----:B------:R-:W-:-:S04]  /*ea40*/  LOP3.LUT R8, R8, 0x7f800000, RZ, 0xc0, !PT ;  /* 0x7f80000008087812 */ /* 0x000fc800078ec0ff */
[----:B------:R-:W-:-:S13]  /*ea50*/  ISETP.GT.U32.AND P0, PT, R8, 0x1ffffff, PT ;  /* 0x01ffffff0800780c */ /* 0x000fda0003f04070 */
[----:B0-----:R-:W-:Y:S05]  /*ea60*/  @P0 BRA `(.L_x_288) ;  /* 0x0000000000100947 */ /* 0x001fea0003800000 */
[----:B------:R-:W-:-:S07]  /*ea70*/  MOV R10, 0xea90 ;  /* 0x0000ea90000a7802 */ /* 0x000fce0000000f00 */
[----:B------:R-:W-:Y:S05]  /*ea80*/  CALL.REL.NOINC `($__internal_3_$__cuda_sm20_rcp_rn_f32_slowpath) ;  /* 0x0000003000147944 */ /* 0x000fea0003c00000 */
[----:B------:R-:W-:Y:S01]  /*ea90*/  IMAD.MOV.U32 R4, RZ, RZ, R6 ;  /* 0x000000ffff047224 */ /* 0x000fe200078e0006 */
[----:B------:R-:W-:Y:S06]  /*eaa0*/  BRA `(.L_x_289) ;  /* 0x0000000000107947 */ /* 0x000fec0003800000 */
.L_x_288:
[----:B------:R-:W0:Y:S02]  /*eab0*/  MUFU.RCP R4, R9 ;  /* 0x0000000900047308 */ /* 0x000e240000001000 */
[----:B0-----:R-:W-:-:S04]  /*eac0*/  FFMA R5, R9, R4, -1 ;  /* 0xbf80000009057423 */ /* 0x001fc80000000004 */
[----:B------:R-:W-:-:S04]  /*ead0*/  FADD.FTZ R5, -R5, -RZ ;  /* 0x800000ff05057221 */ /* 0x000fc80000010100 */
[----:B------:R-:W-:-:S07]  /*eae0*/  FFMA R4, R4, R5, R4 ;  /* 0x0000000504047223 */ /* 0x000fce0000000004 */
.L_x_289:
[----:B------:R-:W-:Y:S05]  /*eaf0*/  BSYNC.RECONVERGENT B1 ;  /* 0x0000000000017941 */ /* 0x000fea0003800200 */
.L_x_287:
[----:B------:R0:W-:Y:S02]  /*eb00*/  STS [R3+0x4b80], R4 ;  /* 0x004b800403007388 */ /* 0x0001e40000000800 */
.L_x_84:
[----:B------:R-:W-:Y:S05]  /*eb10*/  BSYNC.RECONVERGENT B0 ;  /* 0x0000000000007941 */ /* 0x000fea0003800200 */
.L_x_83:
[----:B------:R-:W-:Y:S01]  /*eb20*/  BAR.SYNC.DEFER_BLOCKING 0x0 ;  /* 0x0000000000007b1d */ /* 0x000fe20000010000 */
[----:B------:R-:W-:-:S05]  /*eb30*/  ISETP.GT.U32.AND P0, PT, R2, 0x1f, PT ;  /* 0x0000001f0200780c */ /* 0x000fca0003f04070 */
[----:B------:R-:W-:Y:S08]  /*eb40*/  BSSY.RECONVERGENT B0, `(.L_x_290) ;  /* 0x000003e000007945 */ /* 0x000ff00003800200 */
[----:B------:R-:W-:Y:S05]  /*eb50*/  @P0 BRA `(.L_x_291) ;  /* 0x0000000000f00947 */ /* 0x000fea0003800000 */
[----:B------:R-:W0:Y:S01]  /*eb60*/  LDC.64 R12, c[0x0][0x430] ;  /* 0x00010c00ff0c7b82 */ /* 0x000e220000000a00 */
[----:B--2---:R-:W2:Y:S04]  /*eb70*/  LDS R14, [R3+0x2180] ;  /* 0x00218000030e7984 */ /* 0x004ea80000000800 */
[----:B------:R-:W5:Y:S04]  /*eb80*/  LDS R20, [R3+0x2380] ;  /* 0x0023800003147984 */ /* 0x000f680000000800 */
[----:B------:R-:W3:Y:S04]  /*eb90*/  LDS R15, [R3+0x4b80] ;  /* 0x004b8000030f7984 */ /* 0x000ee80000000800 */
[----:B------:R-:W4:Y:S04]  /*eba0*/  LDS R21, [R3+0x2200] ;  /* 0x0022000003157984 */ /* 0x000f280000000800 */
[----:B01----:R-:W2:Y:S04]  /*ebb0*/  LDG.E.128.CONSTANT R8, desc[UR6][R12.64+0x10] ;  /* 0x000010060c087981 */ /* 0x003ea8000c1e9d00 */
[----:B------:R-:W4:Y:S04]  /*ebc0*/  LDG.E.128.CONSTANT R4, desc[UR6][R12.64+0x40] ;  /* 0x000040060c047981 */ /* 0x000f28000c1e9d00 */
[----:B------:R-:W4:Y:S01]  /*ebd0*/  LDG.E.CONSTANT R22, desc[UR6][R12.64+0x3c] ;  /* 0x00003c060c167981 */ /* 0x000f22000c1e9900 */
[----:B------:R-:W-:Y:S01]  /*ebe0*/  BSSY.RECONVERGENT B1, `(.L_x_292) ;  /* 0x0000019000017945 */ /* 0x000fe20003800200 */
[----:B--2---:R-:W-:-:S02]  /*ebf0*/  FSETP.GT.AND P2, PT, R14, R9, PT ;  /* 0x000000090e00720b */ /* 0x004fc40003f44000 */
[----:B-----5:R-:W-:Y:S02]  /*ec00*/  FSETP.GT.AND P3, PT, R20, R10, PT ;  /* 0x0000000a1400720b */ /* 0x020fe40003f64000 */
[----:B---3--:R-:W-:Y:S01]  /*ec10*/  FSETP.GT.AND P1, PT, R15, R8, PT ;  /* 0x000000080f00720b */ /* 0x008fe20003f24000 */
[----:B----4-:R-:W-:Y:S01]  /*ec20*/  FMUL R4, R14, R4 ;  /* 0x000000040e047220 */ /* 0x010fe20000400000 */
[----:B------:R-:W-:Y:S02]  /*ec30*/  FSETP.GT.AND P4, PT, R21, R11, PT ;  /* 0x0000000b1500720b */ /* 0x000fe40003f84000 */
[----:B------:R-:W-:Y:S01]  /*ec40*/  SEL R8, RZ, 0x1, !P1 ;  /* 0x00000001ff087807 */ /* 0x000fe20004800000 */
[----:B------:R-:W-:-:S04]  /*ec50*/  FFMA R15, R15, R22, R4 ;  /* 0x000000160f0f7223 */ /* 0x000fc80000000004 */
[----:B------:R-:W-:Y:S01]  /*ec60*/  @P2 IADD3 R8, PT, PT, R8, 0x2, RZ ;  /* 0x0000000208082810 */ /* 0x000fe20007ffe0ff */
[----:B------:R-:W-:-:S04]  /*ec70*/  FFMA R20, R20, R5, R15 ;  /* 0x0000000514147223 */ /* 0x000fc8000000000f */
[----:B------:R-:W-:Y:S02]  /*ec80*/  @P3 VIADD R8, R8, 0x4 ;  /* 0x0000000408083836 */ /* 0x000fe40000000000 */
[----:B------:R-:W-:Y:S02]  /*ec90*/  FFMA R6, R21, R6, R20 ;  /* 0x0000000615067223 */ /* 0x000fe40000000014 */
[----:B------:R-:W-:-:S04]  /*eca0*/  @P4 VIADD R8, R8, 0x8 ;  /* 0x0000000808084836 */ /* 0x000fc80000000000 */
[----:B------:R-:W0:Y:S01]  /*ecb0*/  POPC R9, R8 ;  /* 0x0000000800097309 */ /* 0x000e220000000000 */
[----:B------:R1:W-:Y:S01]  /*ecc0*/  STS [R3+0x4c80], R8 ;  /* 0x004c800803007388 */ /* 0x0003e20000000800 */
[----:B0-----:R-:W-:-:S04]  /*ecd0*/  VIMNMX.U32 R10, PT, PT, R9, 0x3, PT ;  /* 0x00000003090a7848 */ /* 0x001fc80003fe0000 */
[----:B------:R-:W-:-:S13]  /*ece0*/  ISETP.GT.AND P1, PT, R10, 0x1, PT ;  /* 0x000000010a00780c */ /* 0x000fda0003f24270 */
[----:B-1----:R-:W-:Y:S05]  /*ecf0*/  @P1 BRA `(.L_x_293) ;  /* 0x0000000000101947 */ /* 0x002fea0003800000 */
[----:B------:R-:W-:-:S13]  /*ed00*/  ISETP.NE.AND P1, PT, R10, RZ, PT ;  /* 0x000000ff0a00720c */ /* 0x000fda0003f25270 */
[----:B------:R-:W-:Y:S05]  /*ed10*/  @!P1 BRA `(.L_x_294) ;  /* 0x0000000000149947 */ /* 0x000fea0003800000 */
[----:B------:R1:W5:Y:S01]  /*ed20*/  LDG.E.CONSTANT R7, desc[UR6][R12.64+0x50] ;  /* 0x000050060c077981 */ /* 0x000362000c1e9900 */
[----:B------:R-:W-:Y:S05]  /*ed30*/  BRA `(.L_x_294) ;  /* 0x00000000000c7947 */ /* 0x000fea0003800000 */
.L_x_293:
[----:B------:R-:W-:-:S13]  /*ed40*/  ISETP.NE.AND P1, PT, R10, 0x2, PT ;  /* 0x000000020a00780c */ /* 0x000fda0003f25270 */
[----:B------:R0:W5:Y:S04]  /*ed50*/  @P1 LDG.E.CONSTANT R7, desc[UR6][R12.64+0x58] ;  /* 0x000058060c071981 */ /* 0x000168000c1e9900 */
[----:B------:R0:W5:Y:S02]  /*ed60*/  @!P1 LDG.E.CONSTANT R7, desc[UR6][R12.64+0x54] ;  /* 0x000054060c079981 */ /* 0x000164000c1e9900 */
.L_x_294:
[----:B------:R-:W-:Y:S05]  /*ed70*/  BSYNC.RECONVERGENT B1 ;  /* 0x0000000000017941 */ /* 0x000fea0003800200 */
.L_x_292:
[----:B------:R-:W2:Y:S01]  /*ed80*/  LDG.E.CONSTANT R4, desc[UR6][R12.64+0x5c] ;  /* 0x00005c060c047981 */ /* 0x000ea2000c1e9900 */
[----:B-----5:R-:W-:Y:S01]  /*ed90*/  FMUL R6, R6, R7 ;  /* 0x0000000706067220 */ /* 0x020fe20000400000 */
[----:B------:R-:W-:Y:S04]  /*eda0*/  BSSY.RECONVERGENT B1, `(.L_x_295) ;  /* 0x0000012000017945 */ /* 0x000fe80003800200 */
[----:B------:R-:W-:Y:S01]  /*edb0*/  BSSY.RELIABLE B2, `(.L_x_296) ;  /* 0x000000a000027945 */ /* 0x000fe20003800100 */
[----:B------:R-:W-:-:S05]  /*edc0*/  FMNMX R5, R6, 1, PT ;  /* 0x3f80000006057809 */ /* 0x000fca0003800000 */
[----:B------:R3:W-:Y:S01]  /*edd0*/  STS [R3+0x4c00], R5 ;  /* 0x004c000503007388 */ /* 0x0007e20000000800 */
[----:B--2---:R-:W-:-:S13]  /*ede0*/  FSETP.GE.AND P1, PT, R5, R4, PT ;  /* 0x000000040500720b */ /* 0x004fda0003f26000 */
[----:B---3--:R-:W-:Y:S05]  /*edf0*/  @!P1 BRA `(.L_x_297) ;  /* 0x0000000000149947 */ /* 0x008fea0003800000 */
[----:B------:R-:W2:Y:S02]  /*ee00*/  LDG.E.CONSTANT R4, desc[UR6][R12.64+0x64] ;  /* 0x000064060c047981 */ /* 0x000ea4000c1e9900 */
[----:B--2---:R-:W-:Y:S01]  /*ee10*/  ISETP.GE.AND P1, PT, R9, R4, PT ;  /* 0x000000040900720c */ /* 0x004fe20003f26270 */
[----:B------:R-:W-:-:S12]  /*ee20*/  IMAD.MOV.U32 R4, RZ, RZ, 0x2 ;  /* 0x00000002ff047424 */ /* 0x000fd800078e00ff */
[----:B------:R-:W-:Y:S05]  /*ee30*/  @P1 BREAK.RELIABLE B2 ;  /* 0x0000000000021942 */ /* 0x000fea0003800100 */
[----:B------:R-:W-:Y:S05]  /*ee40*/  @P1 BRA `(.L_x_298) ;  /* 0x00000000001c1947 */ /* 0x000fea0003800000 */
.L_x_297:
[----:B------:R-:W-:Y:S05]  /*ee50*/  BSYNC.RELIABLE B2 ;  /* 0x0000000000027941 */ /* 0x000fea0003800100 */
.L_x_296:
[----:B------:R-:W2:Y:S02]  /*ee60*/  LDG.E.CONSTANT R4, desc[UR6][R12.64+0x60] ;  /* 0x000060060c047981 */ /* 0x000ea4000c1e9900 */
[----:B--2---:R-:W-:-:S13]  /*ee70*/  FSETP.GE.AND P2, PT, R5, R4, PT ;  /* 0x000000040500720b */ /* 0x004fda0003f46000 */
[----:B------:R-:W2:Y:S02]  /*ee80*/  @P2 LDG.E.CONSTANT R4, desc[UR6][R12.64+0x68] ;  /* 0x000068060c042981 */ /* 0x000ea4000c1e9900 */
[----:B--2---:R-:W-:Y:S01]  /*ee90*/  @P2 ISETP.GE.AND P1, PT, R9, R4, PT ;  /* 0x000000040900220c */ /* 0x004fe20003f26270 */
[----:B------:R-:W-:-:S03]  /*eea0*/  HFMA2 R4, -RZ, RZ, 0, 0 ;  /* 0x00000000ff047431 */ /* 0x000fc600000001ff */
[----:B------:R-:W-:-:S09]  /*eeb0*/  @P2 SEL R4, RZ, 0x1, !P1 ;  /* 0x00000001ff042807 */ /* 0x000fd20004800000 */
.L_x_298:
[----:B------:R-:W-:Y:S05]  /*eec0*/  BSYNC.RECONVERGENT B1 ;  /* 0x0000000000017941 */ /* 0x000fea0003800200 */
.L_x_295:
[----:B01----:R-:W2:Y:S04]  /*eed0*/  LDG.E.CONSTANT R12, desc[UR6][R12.64+0x24] ;  /* 0x000024060c0c7981 */ /* 0x003ea8000c1e9900 */
[----:B------:R0:W-:Y:S01]  /*eee0*/  STS [R3+0x4d00], R4 ;  /* 0x004d000403007388 */ /* 0x0001e20000000800 */
[----:B--2---:R-:W-:-:S04]  /*eef0*/  FSETP.GT.AND P1, PT, R5, R12, PT ;  /* 0x0000000c0500720b */ /* 0x004fc80003f24000 */
[----:B------:R-:W-:-:S05]  /*ef00*/  SEL R6, RZ, 0x1, !P1 ;  /* 0x00000001ff067807 */ /* 0x000fca0004800000 */
[----:B------:R0:W-:Y:S04]  /*ef10*/  STS [R3+0x4d80], R6 ;  /* 0x004d800603007388 */ /* 0x0001e80000000800 */
.L_x_291:
[----:B------:R-:W-:Y:S05]  /*ef20*/  BSYNC.RECONVERGENT B0 ;  /* 0x0000000000007941 */ /* 0x000fea0003800200 */
.L_x_290:
[----:B------:R-:W-:Y:S05]  /*ef30*/  WARPSYNC.ALL ;  /* 0x0000000000007948 */ /* 0x000fea0003800000 */
[----:B------:R-:W-:Y:S01]  /*ef40*/  BAR.SYNC.DEFER_BLOCKING 0x0 ;  /* 0x0000000000007b1d */ /* 0x000fe20000010000 */
[----:B------:R-:W-:-:S05]  /*ef50*/  IMAD.MOV.U32 R34, RZ, RZ, RZ ;  /* 0x000000ffff227224 */ /* 0x000fca00078e00ff */
[----:B------:R-:W-:Y:S04]  /*ef60*/  BSSY.RECONVERGENT B0, `(.L_x_299) ;  /* 0x000008b000007945 */ /* 0x000fe80003800200 */
[----:B------:R-:W-:Y:S05]  /*ef70*/  @P0 BRA `(.L_x_300) ;  /* 0x0000000800240947 */ /* 0x000fea0003800000 */
[----:B------:R0:W0:Y:S01]  /*ef80*/  LDS R34, [R3+0x4d80] ;  /* 0x004d800003227984 */ /* 0x0000220000000800 */
[----:B------:R-:W-:Y:S01]  /*ef90*/  ISETP.NE.AND P0, PT, R2, RZ, PT ;  /* 0x000000ff0200720c */ /* 0x000fe20003f05270 */
[----:B------:R-:W-:Y:S01]  /*efa0*/  BSSY.RECONVERGENT B1, `(.L_x_301) ;  /* 0x0000085000017945 */ /* 0x000fe20003800200 */
[----:B------:R-:W-:-:S11]  /*efb0*/  IMAD.MOV.U32 R12, RZ, RZ, RZ ;  /* 0x000000ffff0c7224 */ /* 0x000fd600078e00ff */
[----:B------:R-:W-:Y:S05]  /*efc0*/  @!P0 BRA `(.L_x_302) ;  /* 0x0000000800088947 */ /* 0x000fea0003800000 */
[----:B--2---:R-:W2:Y:S02]  /*efd0*/  LDC.64 R14, c[0x0][0x430] ;  /* 0x00010c00ff0e7b82 */ /* 0x004ea40000000a00 */
[----:B--2---:R2:W5:Y:S01]  /*efe0*/  LDG.E.CONSTANT R14, desc[UR6][R14.64+0x6c] ;  /* 0x00006c060e0e7981 */ /* 0x004562000c1e9900 */
[C---:B------:R-:W-:Y:S01]  /*eff0*/  ISETP.GE.U32.AND P1, PT, R2.reuse, 0x8, PT ;  /* 0x000000080200780c */ /* 0x040fe20003f26070 */
[----:B------:R-:W-:Y:S01]  /*f000*/  BSSY.RECONVERGENT B2, `(.L_x_303) ;  /* 0x000003a000027945 */ /* 0x000fe20003800200 */
[----:B------:R-:W-:Y:S01]  /*f010*/  LOP3.LUT R20, R2, 0x7, RZ, 0xc0, !PT ;  /* 0x0000000702147812 */ /* 0x000fe200078ec0ff */
[----:B------:R-:W-:Y:S01]  /*f020*/  IMAD.MOV.U32 R13, RZ, RZ, RZ ;  /* 0x000000ffff0d7224 */ /* 0x000fe200078e00ff */
[----:B------:R-:W-:Y:S02]  /*f030*/  MOV R12, R2 ;  /* 0x00000002000c7202 */ /* 0x000fe40000000f00 */
[----:B------:R-:W-:-:S07]  /*f040*/  ISETP.NE.AND P0, PT, R20, RZ, PT ;  /* 0x000000ff1400720c */ /* 0x000fce0003f05270 */
[----:B--2---:R-:W-:Y:S06]  /*f050*/  @!P1 BRA `(.L_x_304) ;  /* 0x0000000000d09947 */ /* 0x004fec0003800000 */
[----:B------:R-:W3:Y:S01]  /*f060*/  S2R R5, SR_CgaCtaId ;  /* 0x0000000000057919 */ /* 0x000ee20000008800 */
[----:B01----:R-:W-:Y:S01]  /*f070*/  MOV R4, 0x400 ;  /* 0x0000040000047802 */ /* 0x003fe20000000f00 */
[----:B------:R-:W-:Y:S01]  /*f080*/  IMAD.MOV.U32 R15, RZ, RZ, RZ ;  /* 0x000000ffff0f7224 */ /* 0x000fe200078e00ff */
[----:B------:R-:W-:Y:S01]  /*f090*/  LOP3.LUT R13, R2, 0x18, RZ, 0xc0, !PT ;  /* 0x00000018020d7812 */ /* 0x000fe200078ec0ff */
[----:B------:R-:W-:Y:S01]  /*f0a0*/  IMAD.MOV.U32 R12, RZ, RZ, R2 ;  /* 0x000000ffff0c7224 */ /* 0x000fe200078e0002 */
[----:B---3--:R-:W-:-:S07]  /*f0b0*/  LEA R24, R5, R4, 0x18 ;  /* 0x0000000405187211 */ /* 0x008fce00078ec0ff */
.L_x_305:
[----:B------:R-:W-:-:S05]  /*f0c0*/  IMAD R22, R15, 0x4, R17 ;  /* 0x000000040f167824 */ /* 0x000fca00078e0211 */
[----:B------:R-:W0:Y:S04]  /*f0d0*/  LDS.128 R4, [R22+0x1000] ;  /* 0x0010000016047984 */ /* 0x000e280000000c00 */
[----:B------:R-:W-:Y:S01]  /*f0e0*/  LDS.128 R8, [R22+0x1010] ;  /* 0x0010100016087984 */ /* 0x000fe20000000c00 */
[----:B0----5:R-:W-:Y:S02]  /*f0f0*/  FSETP.GT.AND P1, PT, R4, R14, PT ;  /* 0x0000000e0400720b */ /* 0x021fe40003f24000 */
[----:B------:R-:W-:Y:S02]  /*f100*/  LEA R4, R15, R24, 0x2 ;  /* 0x000000180f047211 */ /* 0x000fe400078e10ff */
[-C--:B------:R-:W-:Y:S02]  /*f110*/  FSETP.GT.AND P3, PT, R5, R14.reuse, PT ;  /* 0x0000000e0500720b */ /* 0x080fe40003f64000 */
[----:B------:R-:W-:-:S02]  /*f120*/  FSETP.GT.AND P4, PT, R6, R14, PT ;  /* 0x0000000e0600720b */ /* 0x000fc40003f84000 */
[----:B------:R-:W-:-:S05]  /*f130*/  FSETP.GT.AND P2, PT, R7, R14, PT ;  /* 0x0000000e0700720b */ /* 0x000fca0003f44000 */
[----:B------:R-:W0:Y:S04]  /*f140*/  @P1 LDS R21, [R4+0x4d80] ;  /* 0x004d800004151984 */ /* 0x000e280000000800 */
[----:B------:R-:W1:Y:S04]  /*f150*/  @P3 LDS R5, [R4+0x4d84] ;  /* 0x004d840004053984 */ /* 0x000e680000000800 */
[----:B------:R-:W2:Y:S01]  /*f160*/  @P4 LDS R7, [R4+0x4d88] ;  /* 0x004d880004074984 */ /* 0x000ea20000000800 */
[----:B0-----:R-:W-:-:S03]  /*f170*/  ISETP.NE.OR P5, PT, R21, R34, !P1 ;  /* 0x000000221500720c */ /* 0x001fc60004fa5670 */
[----:B------:R-:W0:Y:S01]  /*f180*/  @P2 LDS R21, [R4+0x4d8c] ;  /* 0x004d8c0004152984 */ /* 0x000e220000000800 */
[----:B------:R-:W-:-:S09]  /*f190*/  FSETP.GT.AND P1, PT, R8, R14, PT ;  /* 0x0000000e0800720b */ /* 0x000fd20003f24000 */
[----:B------:R-:W-:Y:S02]  /*f1a0*/  @!P5 VIMNMX R12, PT, PT, R12, R15, PT ;  /* 0x0000000f0c0cd248 */ /* 0x000fe40003fe0100 */
[----:B-1----:R-:W-:Y:S02]  /*f1b0*/  @P3 ISETP.NE.AND P5, PT, R5, R34, PT ;  /* 0x000000220500320c */ /* 0x002fe40003fa5270 */
[----:B------:R-:W-:-:S04]  /*f1c0*/  @P3 VIADDMNMX R5, R15, 0x1, R12, PT ;  /* 0x000000010f053846 */ /* 0x000fc8000380010c */
[----:B------:R-:W-:Y:S02]  /*f1d0*/  @P3 SEL R12, R5, R12, !P5 ;  /* 0x0000000c050c3207 */ /* 0x000fe40006800000 */
[----:B------:R-:W-:Y:S02]  /*f1e0*/  FSETP.GT.AND P3, PT, R9, R14, PT ;  /* 0x0000000e0900720b */ /* 0x000fe40003f64000 */
[----:B--2---:R-:W-:Y:S02]  /*f1f0*/  @P4 ISETP.NE.AND P5, PT, R7, R34, PT ;  /* 0x000000220700420c */ /* 0x004fe40003fa5270 */
[----:B------:R-:W-:Y:S01]  /*f200*/  @P4 VIADDMNMX R5, R15, 0x2, R12, PT ;  /* 0x000000020f054846 */ /* 0x000fe2000380010c */
[----:B------:R-:W1:Y:S03]  /*f210*/  @P1 LDS R7, [R4+0x4d90] ;  /* 0x004d900004071984 */ /* 0x000e660000000800 */
[----:B------:R-:W-:-:S02]  /*f220*/  @P4 SEL R12, R5, R12, !P5 ;  /* 0x0000000c050c4207 */ /* 0x000fc40006800000 */
[----:B------:R-:W-:Y:S02]  /*f230*/  FSETP.GT.AND P4, PT, R10, R14, PT ;  /* 0x0000000e0a00720b */ /* 0x000fe40003f84000 */
[----:B------:R-:W-:Y:S01]  /*f240*/  @P2 VIADDMNMX R5, R15, 0x3, R12, PT ;  /* 0x000000030f052846 */ /* 0x000fe2000380010c */
[----:B------:R-:W2:Y:S01]  /*f250*/  @P3 LDS R9, [R4+0x4d94] ;  /* 0x004d940004093984 */ /* 0x000ea20000000800 */
[----:B0-----:R-:W-:-:S04]  /*f260*/  @P2 ISETP.NE.AND P5, PT, R21, R34, PT ;  /* 0x000000221500220c */ /* 0x001fc80003fa5270 */
[----:B------:R-:W-:Y:S02]  /*f270*/  @P2 SEL R12, R5, R12, !P5 ;  /* 0x0000000c050c2207 */ /* 0x000fe40006800000 */
[----:B------:R-:W-:-:S03]  /*f280*/  FSETP.GT.AND P2, PT, R11, R14, PT ;  /* 0x0000000e0b00720b */ /* 0x000fc60003f44000 */
[----:B------:R-:W0:Y:S01]  /*f290*/  @P4 LDS R11, [R4+0x4d98] ;  /* 0x004d9800040b4984 */ /* 0x000e220000000800 */
[----:B------:R-:W-:-:S09]  /*f2a0*/  @P1 VIADDMNMX R5, R15, 0x4, R12, PT ;  /* 0x000000040f051846 */ /* 0x000fd2000380010c */
[----:B------:R-:W3:Y:S01]  /*f2b0*/  @P2 LDS R21, [R4+0x4d9c] ;  /* 0x004d9c0004152984 */ /* 0x000ee20000000800 */
[----:B-1----:R-:W-:-:S04]  /*f2c0*/  @P1 ISETP.NE.AND P5, PT, R7, R34, PT ;  /* 0x000000220700120c */ /* 0x002fc80003fa5270 */
[----:B------:R-:W-:Y:S02]  /*f2d0*/  @P1 SEL R12, R5, R12, !P5 ;  /* 0x0000000c050c1207 */ /* 0x000fe40006800000 */
[----:B--2---:R-:W-:Y:S02]  /*f2e0*/  @P3 ISETP.NE.AND P1, PT, R9, R34, PT ;  /* 0x000000220900320c */ /* 0x004fe40003f25270 */
[----:B------:R-:W-:-:S04]  /*f2f0*/  @P3 VIADDMNMX R5, R15, 0x5, R12, PT ;  /* 0x000000050f053846 */ /* 0x000fc8000380010c */
[----:B------:R-:W-:-:S04]  /*f300*/  @P3 SEL R12, R5, R12, !P1 ;  /* 0x0000000c050c3207 */ /* 0x000fc80004800000 */
[----:B------:R-:W-:Y:S02]  /*f310*/  @P4 VIADDMNMX R5, R15, 0x6, R12, PT ;  /* 0x000000060f054846 */ /* 0x000fe4000380010c */
[----:B0-----:R-:W-:-:S04]  /*f320*/  @P4 ISETP.NE.AND P1, PT, R11, R34, PT ;  /* 0x000000220b00420c */ /* 0x001fc80003f25270 */
[----:B------:R-:W-:-:S04]  /*f330*/  @P4 SEL R12, R5, R12, !P1 ;  /* 0x0000000c050c4207 */ /* 0x000fc80004800000 */
[C---:B------:R-:W-:Y:S01]  /*f340*/  @P2 VIADDMNMX R5, R15.reuse, 0x7, R12, PT ;  /* 0x000000070f052846 */ /* 0x040fe2000380010c */
[----:B------:R-:W-:Y:S01]  /*f350*/  VIADD R15, R15, 0x8 ;  /* 0x000000080f0f7836 */ /* 0x000fe20000000000 */
[----:B---3--:R-:W-:-:S04]  /*f360*/  @P2 ISETP.NE.AND P1, PT, R21, R34, PT ;  /* 0x000000221500220c */ /* 0x008fc80003f25270 */
[----:B------:R-:W-:Y:S02]  /*f370*/  ISETP.NE.AND P3, PT, R15, R13, PT ;  /* 0x0000000d0f00720c */ /* 0x000fe40003f65270 */
[----:B------:R-:W-:-:S11]  /*f380*/  @P2 SEL R12, R5, R12, !P1 ;  /* 0x0000000c050c2207 */ /* 0x000fd60004800000 */
[----:B------:R-:W-:Y:S05]  /*f390*/  @P3 BRA `(.L_x_305) ;  /* 0xfffffffc00483947 */ /* 0x000fea000383ffff */
.L_x_304:
[----:B------:R-:W-:Y:S05]  /*f3a0*/  BSYNC.RECONVERGENT B2 ;  /* 0x0000000000027941 */ /* 0x000fea0003800200 */
.L_x_303:
[----:B------:R-:W-:Y:S05]  /*f3b0*/  @!P0 BRA `(.L_x_302) ;  /* 0x00000004000c8947 */ /* 0x000fea0003800000 */
[----:B------:R-:W-:Y:S01]  /*f3c0*/  ISETP.GE.U32.AND P1, PT, R20, 0x4, PT ;  /* 0x000000041400780c */ /* 0x000fe20003f26070 */
[----:B------:R-:W-:Y:S01]  /*f3d0*/  BSSY.RECONVERGENT B2, `(.L_x_306) ;  /* 0x000001f000027945 */ /* 0x000fe20003800200 */
[----:B------:R-:W-:-:S04]  /*f3e0*/  LOP3.LUT R10, R2, 0x3, RZ, 0xc0, !PT ;  /* 0x00000003020a7812 */ /* 0x000fc800078ec0ff */
[----:B------:R-:W-:-:S07]  /*f3f0*/  ISETP.NE.AND P0, PT, R10, RZ, PT ;  /* 0x000000ff0a00720c */ /* 0x000fce0003f05270 */
[----:B------:R-:W-:Y:S06]  /*f400*/  @!P1 BRA `(.L_x_307) ;  /* 0x00000000006c9947 */ /* 0x000fec0003800000 */
[----:B0-----:R-:W-:Y:S01]  /*f410*/  IMAD R6, R13, 0x4, R17 ;  /* 0x000000040d067824 */ /* 0x001fe200078e0211 */
[----:B------:R-:W0:Y:S01]  /*f420*/  S2UR UR5, SR_CgaCtaId ;  /* 0x00000000000579c3 */ /* 0x000e220000008800 */
[----:B------:R-:W-:-:S03]  /*f430*/  UMOV UR4, 0x400 ;  /* 0x0000040000047882 */ /* 0x000fc60000000000 */
[----:B-1----:R-:W1:Y:S04]  /*f440*/  LDS.64 R4, [R6+0x1000] ;  /* 0x0010000006047984 */ /* 0x002e680000000a00 */
[----:B------:R-:W2:Y:S01]  /*f450*/  LDS.64 R8, [R6+0x1008] ;  /* 0x0010080006087984 */ /* 0x000ea20000000a00 */
[----:B0-----:R-:W-:Y:S01]  /*f460*/  ULEA UR4, UR5, UR4, 0x18 ;  /* 0x0000000405047291 */ /* 0x001fe2000f8ec0ff */
[----:B-1---5:R-:W-:-:S05]  /*f470*/  FSETP.GT.AND P4, PT, R4, R14, PT ;  /* 0x0000000e0400720b */ /* 0x022fca0003f84000 */
[----:B------:R-:W-:Y:S02]  /*f480*/  LEA R4, R13, UR4, 0x2 ;  /* 0x000000040d047c11 */ /* 0x000fe4000f8e10ff */
[-C--:B------:R-:W-:Y:S02]  /*f490*/  FSETP.GT.AND P3, PT, R5, R14.reuse, PT ;  /* 0x0000000e0500720b */ /* 0x080fe40003f64000 */
[-C--:B--2---:R-:W-:Y:S02]  /*f4a0*/  FSETP.GT.AND P2, PT, R8, R14.reuse, PT ;  /* 0x0000000e0800720b */ /* 0x084fe40003f44000 */
[----:B------:R-:W-:Y:S02]  /*f4b0*/  FSETP.GT.AND P1, PT, R9, R14, PT ;  /* 0x0000000e0900720b */ /* 0x000fe40003f24000 */
[----:B------:R-:W0:Y:S07]  /*f4c0*/  @P4 LDS R7, [R4+0x4d80] ;  /* 0x004d800004074984 */ /* 0x000e2e0000000800 */
[----:B------:R-:W1:Y:S04]  /*f4d0*/  @P3 LDS R5, [R4+0x4d84] ;  /* 0x004d840004053984 */ /* 0x000e680000000800 */
[----:B------:R-:W2:Y:S04]  /*f4e0*/  @P2 LDS R9, [R4+0x4d88] ;  /* 0x004d880004092984 */ /* 0x000ea80000000800 */
[----:B------:R-:W3:Y:S01]  /*f4f0*/  @P1 LDS R11, [R4+0x4d8c] ;  /* 0x004d8c00040b1984 */ /* 0x000ee20000000800 */
[----:B0-----:R-:W-:-:S02]  /*f500*/  ISETP.NE.OR P5, PT, R7, R34, !P4 ;  /* 0x000000220700720c */ /* 0x001fc400067a5670 */
[----:B-1----:R-:W-:-:S11]  /*f510*/  @P3 ISETP.NE.AND P4, PT, R5, R34, PT ;  /* 0x000000220500320c */ /* 0x002fd60003f85270 */
[----:B------:R-:W-:-:S04]  /*f520*/  @!P5 VIMNMX R12, PT, PT, R12, R13, PT ;  /* 0x0000000d0c0cd248 */ /* 0x000fc80003fe0100 */
[----:B------:R-:W-:-:S04]  /*f530*/  @P3 VIADDMNMX R5, R13, 0x1, R12, PT ;  /* 0x000000010d053846 */ /* 0x000fc8000380010c */
[----:B------:R-:W-:Y:S02]  /*f540*/  @P3 SEL R12, R5, R12, !P4 ;  /* 0x0000000c050c3207 */ /* 0x000fe40006000000 */
[----:B--2---:R-:W-:Y:S02]  /*f550*/  @P2 ISETP.NE.AND P3, PT, R9, R34, PT ;  /* 0x000000220900220c */ /* 0x004fe40003f65270 */
[----:B------:R-:W-:-:S04]  /*f560*/  @P2 VIADDMNMX R5, R13, 0x2, R12, PT ;  /* 0x000000020d052846 */ /* 0x000fc8000380010c */
[----:B------:R-:W-:Y:S02]  /*f570*/  @P2 SEL R12, R5, R12, !P3 ;  /* 0x0000000c050c2207 */ /* 0x000fe40005800000 */
[----:B---3--:R-:W-:Y:S02]  /*f580*/  @P1 ISETP.NE.AND P2, PT, R11, R34, PT ;  /* 0x000000220b00120c */ /* 0x008fe40003f45270 */
[C---:B------:R-:W-:Y:S01]  /*f590*/  @P1 VIADDMNMX R5, R13.reuse, 0x3, R12, PT ;  /* 0x000000030d051846 */ /* 0x040fe2000380010c */
[----:B------:R-:W-:-:S03]  /*f5a0*/  VIADD R13, R13, 0x4 ;  /* 0x000000040d0d7836 */ /* 0x000fc60000000000 */
[----:B------:R-:W-:-:S07]  /*f5b0*/  @P1 SEL R12, R5, R12, !P2 ;  /* 0x0000000c050c1207 */ /* 0x000fce0005000000 */
.L_x_307:
[----:B------:R-:W-:Y:S05]  /*f5c0*/  BSYNC.RECONVERGENT B2 ;  /* 0x0000000000027941 */ /* 0x000fea0003800200 */
.L_x_306:
[----:B------:R-:W-:Y:S05]  /*f5d0*/  @!P0 BRA `(.L_x_302) ;  /* 0x0000000000848947 */ /* 0x000fea0003800000 */
[----:B------:R-:W-:Y:S01]  /*f5e0*/  ISETP.NE.AND P0, PT, R10, 0x1, PT ;  /* 0x000000010a00780c */ /* 0x000fe20003f05270 */
[----:B------:R-:W-:Y:S01]  /*f5f0*/  BSSY.RECONVERGENT B2, `(.L_x_308) ;  /* 0x0000014000027945 */ /* 0x000fe20003800200 */
[----:B01----:R-:W-:-:S04]  /*f600*/  LOP3.LUT R4, R2, 0x1, RZ, 0xc0, !PT ;  /* 0x0000000102047812 */ /* 0x003fc800078ec0ff */
[----:B------:R-:W-:-:S07]  /*f610*/  ISETP.NE.U32.AND P2, PT, R4, 0x1, PT ;  /* 0x000000010400780c */ /* 0x000fce0003f45070 */
[----:B------:R-:W-:Y:S06]  /*f620*/  @!P0 BRA `(.L_x_309) ;  /* 0x0000000000408947 */ /* 0x000fec0003800000 */
[----:B------:R-:W-:Y:S01]  /*f630*/  LEA R4, R13, R17, 0x2 ;  /* 0x000000110d047211 */ /* 0x000fe200078e10ff */
[----:B------:R-:W0:Y:S01]  /*f640*/  S2UR UR5, SR_CgaCtaId ;  /* 0x00000000000579c3 */ /* 0x000e220000008800 */
[----:B------:R-:W-:-:S04]  /*f650*/  UMOV UR4, 0x400 ;  /* 0x0000040000047882 */ /* 0x000fc80000000000 */
[----:B------:R-:W1:Y:S01]  /*f660*/  LDS.64 R4, [R4+0x1000] ;  /* 0x0010000004047984 */ /* 0x000e620000000a00 */
[----:B0-----:R-:W-:-:S06]  /*f670*/  ULEA UR4, UR5, UR4, 0x18 ;  /* 0x0000000405047291 */ /* 0x001fcc000f8ec0ff */
[----:B------:R-:W-:Y:S02]  /*f680*/  LEA R6, R13, UR4, 0x2 ;  /* 0x000000040d067c11 */ /* 0x000fe4000f8e10ff */
[-C--:B-1---5:R-:W-:Y:S02]  /*f690*/  FSETP.GT.AND P0, PT, R4, R14.reuse, PT ;  /* 0x0000000e0400720b */ /* 0x0a2fe40003f04000 */
[----:B------:R-:W-:-:S11]  /*f6a0*/  FSETP.GT.AND P1, PT, R5, R14, PT ;  /* 0x0000000e0500720b */ /* 0x000fd60003f24000 */
[----:B------:R-:W0:Y:S04]  /*f6b0*/  @P0 LDS R7, [R6+0x4d80] ;  /* 0x004d800006070984 */ /* 0x000e280000000800 */
[----:B------:R-:W1:Y:S01]  /*f6c0*/  @P1 LDS R5, [R6+0x4d84] ;  /* 0x004d840006051984 */ /* 0x000e620000000800 */
[-C--:B0-----:R-:W-:Y:S02]  /*f6d0*/  ISETP.NE.OR P3, PT, R7, R34.reuse, !P0 ;  /* 0x000000220700720c */ /* 0x081fe40004765670 */
[----:B-1----:R-:W-:-:S11]  /*f6e0*/  @P1 ISETP.NE.AND P0, PT, R5, R34, PT ;  /* 0x000000220500120c */ /* 0x002fd60003f05270 */
[----:B------:R-:W-:-:S04]  /*f6f0*/  @!P3 VIMNMX R12, PT, PT, R12, R13, PT ;  /* 0x0000000d0c0cb248 */ /* 0x000fc80003fe0100 */
[C---:B------:R-:W-:Y:S01]  /*f700*/  @P1 VIADDMNMX R5, R13.reuse, 0x1, R12, PT ;  /* 0x000000010d051846 */ /* 0x040fe2000380010c */
[----:B------:R-:W-:-:S03]  /*f710*/  VIADD R13, R13, 0x2 ;  /* 0x000000020d0d7836 */ /* 0x000fc60000000000 */
[----:B------:R-:W-:-:S07]  /*f720*/  @P1 SEL R12, R5, R12, !P0 ;  /* 0x0000000c050c1207 */ /* 0x000fce0004000000 */
.L_x_309:
[----:B------:R-:W-:Y:S05]  /*f730*/  BSYNC.RECONVERGENT B2 ;  /* 0x0000000000027941 */ /* 0x000fea0003800200 */
.L_x_308:
[----:B------:R-:W-:Y:S05]  /*f740*/  @P2 BRA `(.L_x_302) ;  /* 0x0000000000282947 */ /* 0x000fea0003800000 */
[----:B------:R-:W-:-:S05]  /*f750*/  IMAD R6, R13, 0x4, R17 ;  /* 0x000000040d067824 */ /* 0x000fca00078e0211 */
[----:B------:R-:W0:Y:S02]  /*f760*/  LDS R5, [R6+0x1000] ;  /* 0x0010000006057984 */ /* 0x000e240000000800 */
[----:B0----5:R-:W-:-:S13]  /*f770*/  FSETP.GT.AND P0, PT, R5, R14, PT ;  /* 0x0000000e0500720b */ /* 0x021fda0003f04000 */
[----:B------:R-:W0:Y:S01]  /*f780*/  @P0 S2R R5, SR_CgaCtaId ;  /* 0x0000000000050919 */ /* 0x000e220000008800 */
[----:B------:R-:W-:-:S04]  /*f790*/  @P0 MOV R4, 0x400 ;  /* 0x0000040000040802 */ /* 0x000fc80000000f00 */
[----:B0-----:R-:W-:-:S05]  /*f7a0*/  @P0 LEA R4, R5, R4, 0x18 ;  /* 0x0000000405040211 */ /* 0x001fca00078ec0ff */
[----:B------:R-:W-:-:S05]  /*f7b0*/  @P0 IMAD R4, R13, 0x4, R4 ;  /* 0x000000040d040824 */ /* 0x000fca00078e0204 */
[----:B------:R-:W0:Y:S02]  /*f7c0*/  @P0 LDS R5, [R4+0x4d80] ;  /* 0x004d800004050984 */ /* 0x000e240000000800 */
[----:B0-----:R-:W-:-:S13]  /*f7d0*/  ISETP.NE.OR P1, PT, R5, R34, !P0 ;  /* 0x000000220500720c */ /* 0x001fda0004725670 */
[----:B------:R-:W-:-:S07]  /*f7e0*/  @!P1 VIMNMX R12, PT, PT, R12, R13, PT ;  /* 0x0000000d0c0c9248 */ /* 0x000fce0003fe0100 */
.L_x_302:
[----:B------:R-:W-:Y:S05]  /*f7f0*/  BSYNC.RECONVERGENT B1 ;  /* 0x0000000000017941 */ /* 0x000fea0003800200 */
.L_x_301:
[----:B------:R0:W-:Y:S02]  /*f800*/  STS [R3+0x4e00], R12 ;  /* 0x004e000c03007388 */ /* 0x0001e40000000800 */
.L_x_300:
[----:B------:R-:W-:Y:S05]  /*f810*/  BSYNC.RECONVERGENT B0 ;  /* 0x0000000000007941 */ /* 0x000fea0003800200 */
.L_x_299:
[----:B------:R-:W1:Y:S08]  /*f820*/  LDC.64 R32, c[0x0][0x430] ;  /* 0x00010c00ff207b82 */ /* 0x000e700000000a00 */
[----:B------:R-:W-:Y:S06]  /*f830*/  BAR.SYNC.DEFER_BLOCKING 0x0 ;  /* 0x0000000000007b1d */ /* 0x000fec0000010000 */
[----:B-1----:R-:W2:Y:S02]  /*f840*/  LDG.E.CONSTANT R32, desc[UR6][R32.64+0xc] ;  /* 0x00000c0620207981 */ /* 0x002ea4000c1e9900 */
[----:B--2---:R-:W-:-:S13]  /*f850*/  ISETP.GE.AND P0, PT, R32, 0x1, PT ;  /* 0x000000012000780c */ /* 0x004fda0003f06270 */
[----:B------:R-:W-:Y:S05]  /*f860*/  @!P0 BRA `(.L_x_310) ;  /* 0x0000001000c08947 */ /* 0x000fea0003800000 */
[----:B------:R-:W-:Y:S01]  /*f870*/  ISETP.GT.U32.AND P1, PT, R2, 0x1f, PT ;  /* 0x0000001f0200780c */ /* 0x000fe20003f24070 */
[----:B------:R-:W-:-:S12]  /*f880*/  UMOV UR4, URZ ;  /* 0x000000ff00047c82 */ /* 0x000fd80008000000 */
.L_x_315:
[----:B------:R-:W-:Y:S01]  /*f890*/  UIADD3 UR4, UPT, UPT, UR4, 0x1, URZ ;  /* 0x0000000104047890 */ /* 0x000fe2000fffe0ff */
[----:B------:R-:W-:Y:S05]  /*f8a0*/  BSSY.RECONVERGENT B0, `(.L_x_311) ;  /* 0x0000129000007945 */ /* 0x000fea0003800200 */
[----:B------:R-:W-:Y:S01]  /*f8b0*/  ISETP.LE.AND P2, PT, R32, UR4, PT ;  /* 0x0000000420007c0c */ /* 0x000fe2000bf43270 */
[----:B-1----:R-:W-:-:S12]  /*f8c0*/  @P1 BRA `(.L_x_312) ;  /* 0x0000001000981947 */ /* 0x002fd80003800000 */
[----:B------:R-:W1:Y:S02]  /*f8d0*/  LDC.64 R38, c[0x0][0x430] ;  /* 0x00010c00ff267b82 */ /* 0x000e640000000a00 */
[----:B-1----:R-:W2:Y:S01]  /*f8e0*/  LDG.E.CONSTANT R20, desc[UR6][R38.64+0x6c] ;  /* 0x00006c0626147981 */ /* 0x002ea2000c1e9900 */
[----:B------:R-:W-:Y:S01]  /*f8f0*/  MOV R33, 0x400 ;  /* 0x0000040000217802 */ /* 0x000fe20000000f00 */
[----:B------:R-:W-:Y:S01]  /*f900*/  BSSY.RELIABLE B1, `(.L_x_313) ;  /* 0x000008d000017945 */ /* 0x000fe20003800100 */
[----:B0-----:R-:W0:Y:S02]  /*f910*/  S2R R4, SR_CgaCtaId ;  /* 0x0000000000047919 */ /* 0x001e240000008800 */
[----:B0-----:R-:W-:Y:S02]  /*f920*/  LEA R33, R4, R33, 0x18 ;  /* 0x0000002104217211 */ /* 0x001fe400078ec0ff */
[----:B------:R-:W-:Y:S04]  /*f930*/  LDS.128 R4, [R17+0x1000] ;  /* 0x0010000011047984 */ /* 0x000fe80000000c00 */
[----:B------:R-:W0:Y:S02]  /*f940*/  LDS.128 R28, [R33+0x4d80] ;  /* 0x004d8000211c7984 */ /* 0x000e240000000c00 */
[----:B0-----:R-:W-:-:S04]  /*f950*/  ISETP.NE.AND P3, PT, R28, R34, PT ;  /* 0x000000221c00720c */ /* 0x001fc80003f65270 */
[----:B--2---:R-:W-:-:S13]  /*f960*/  FSETP.LEU.OR P0, PT, R4, R20, !P3 ;  /* 0x000000140400720b */ /* 0x004fda0005f0b400 */
[----:B------:R-:W-:Y:S01]  /*f970*/  @!P0 MOV R8, R28 ;  /* 0x0000001c00088202 */ /* 0x000fe20000000f00 */
[----:B------:R-:W-:Y:S06]  /*f980*/  @!P0 BRA `(.L_x_314) ;  /* 0x0000000800108947 */ /* 0x000fec0003800000 */
[----:B------:R-:W-:Y:S01]  /*f990*/  ISETP.NE.AND P0, PT, R29, R34, PT ;  /* 0x000000221d00720c */ /* 0x000fe20003f05270 */
[----:B------:R-:W-:Y:S01]  /*f9a0*/  IMAD.MOV.U32 R8, RZ, RZ, R29 ;  /* 0x000000ffff087224 */ /* 0x000fe200078e001d */
[----:B------:R-:W-:-:S13]  /*f9b0*/  FSETP.GT.AND P4, PT, R5, R20, PT ;  /* 0x000000140500720b */ /* 0x000fda0003f84000 */
[----:B------:R-:W-:Y:S05]  /*f9c0*/  @P0 BRA P4, `(.L_x_314) ;  /* 0x0000000800000947 */ /* 0x000fea0002000000 */
        /* <DEDUP_REMOVED lines=8> */
[----:B-----5:R-:W0:Y:S04]  /*fa50*/  LDS.128 R12, [R17+0x1010] ;  /* 0x00101000110c7984 */ /* 0x020e280000000c00 */
[----:B------:R-:W1:Y:S01]  /*fa60*/  LDS.128 R8, [R33+0x4d90] ;  /* 0x004d900021087984 */ /* 0x000e620000000c00 */
[----:B0-----:R-:W-:Y:S02]  /*fa70*/  FSETP.GT.AND P4, PT, R12, R20, PT ;  /* 0x000000140c00720b */ /* 0x001fe40003f84000 */
[----:B-1----:R-:W-:-:S13]  /*fa80*/  ISETP.NE.AND P0, PT, R8, R34, PT ;  /* 0x000000220800720c */ /* 0x002fda0003f05270 */
[----:B------:R-:W-:Y:S05]  /*fa90*/  @P0 BRA P4, `(.L_x_314) ;  /* 0x0000000400cc0947 */ /* 0x000fea0002000000 */
[----:B------:R-:W-:Y:S02]  /*faa0*/  FSETP.GT.AND P4, PT, R13, R20, PT ;  /* 0x000000140d00720b */ /* 0x000fe40003f84000 */
[----:B------:R-:W-:Y:S02]  /*fab0*/  ISETP.NE.AND P0, PT, R9, R34, PT ;  /* 0x000000220900720c */ /* 0x000fe40003f05270 */
[----:B------:R-:W-:-:S11]  /*fac0*/  MOV R8, R9 ;  /* 0x0000000900087202 */ /* 0x000fd60000000f00 */
[----:B------:R-:W-:Y:S05]  /*fad0*/  @P0 BRA P4, `(.L_x_314) ;  /* 0x0000000400bc0947 */ /* 0x000fea0002000000 */
[----:B------:R-:W-:Y:S01]  /*fae0*/  FSETP.GT.AND P4, PT, R14, R20, PT ;  /* 0x000000140e00720b */ /* 0x000fe20003f84000 */
[----:B------:R-:W-:Y:S01]  /*faf0*/  IMAD.MOV.U32 R8, RZ, RZ, R10 ;  /* 0x000000ffff087224 */ /* 0x000fe200078e000a */
[----:B------:R-:W-:-:S13]  /*fb00*/  ISETP.NE.AND P0, PT, R10, R34, PT ;  /* 0x000000220a00720c */ /* 0x000fda0003f05270 */
[----:B------:R-:W-:Y:S05]  /*fb10*/  @P0 BRA P4, `(.L_x_314) ;  /* 0x0000000400ac0947 */ /* 0x000fea0002000000 */
[----:B------:R-:W-:Y:S01]  /*fb20*/  FSETP.GT.AND P4, PT, R15, R20, PT ;  /* 0x000000140f00720b */ /* 0x000fe20003f84000 */
[----:B------:R-:W-:Y:S01]  /*fb30*/  IMAD.MOV.U32 R8, RZ, RZ, R11 ;  /* 0x000000ffff087224 */ /* 0x000fe200078e000b */
[----:B------:R-:W-:-:S13]  /*fb40*/  ISETP.NE.AND P0, PT, R11, R34, PT ;  /* 0x000000220b00720c */ /* 0x000fda0003f05270 */
[----:B------:R-:W-:Y:S05]  /*fb50*/  @P0 BRA P4, `(.L_x_314) ;  /* 0x00000004009c0947 */ /* 0x000fea0002000000 */
[----:B------:R-:W0:Y:S04]  /*fb60*/  LDS.128 R8, [R33+0x4da0] ;  /* 0x004da00021087984 */ /* 0x000e280000000c00 */
[----:B------:R-:W1:Y:S01]  /*fb70*/  LDS.128 R12, [R17+0x1020] ;  /* 0x00102000110c7984 */ /* 0x000e620000000c00 */
[----:B0-----:R-:W-:Y:S02]  /*fb80*/  ISETP.NE.AND P0, PT, R8, R34, PT ;  /* 0x000000220800720c */ /* 0x001fe40003f05270 */
[----:B-1----:R-:W-:-:S13]  /*fb90*/  FSETP.GT.AND P4, PT, R12, R20, PT ;  /* 0x000000140c00720b */ /* 0x002fda0003f84000 */
[----:B------:R-:W-:Y:S05]  /*fba0*/  @P0 BRA P4, `(.L_x_314) ;  /* 0x0000000400880947 */ /* 0x000fea0002000000 */
[----:B------:R-:W-:Y:S01]  /*fbb0*/  FSETP.GT.AND P4, PT, R13, R20, PT ;  /* 0x000000140d00720b */ /* 0x000fe20003f84000 */
[----:B------:R-:W-:Y:S01]  /*fbc0*/  IMAD.MOV.U32 R8, RZ, RZ, R9 ;  /* 0x000000ffff087224 */ /* 0x000fe200078e0009 */
[----:B------:R-:W-:-:S13]  /*fbd0*/  ISETP.NE.AND P0, PT, R9, R34, PT ;  /* 0x000000220900720c */ /* 0x000fda0003f05270 */
        /* <DEDUP_REMOVED lines=90> */
[----:B------:R-:W-:-:S04]  /*10180*/  ISETP.NE.AND P0, PT, R11, R34, PT ;  /* 0x000000220b00720c */ /* 0x000fc80003f05270 */
[----:B------:R-:W-:-:S13]  /*10190*/  FSETP.LEU.OR P0, PT, R15, R20, !P0 ;  /* 0x000000140f00720b */ /* 0x000fda000470b400 */
[----:B------:R-:W-:Y:S05]  /*101a0*/  @P0 BREAK.RELIABLE B1 ;  /* 0x0000000000010942 */ /* 0x000fea0003800100 */
[----:B------:R-:W-:Y:S05]  /*101b0*/  @P0 BRA `(.L_x_312) ;  /* 0x00000008005c0947 */ /* 0x000fea0003800000 */
[----:B------:R-:W-:-:S07]  /*101c0*/  IMAD.MOV.U32 R8, RZ, RZ, R11 ;  /* 0x000000ffff087224 */ /* 0x000fce00078e000b */
.L_x_314:
[----:B------:R-:W-:Y:S05]  /*101d0*/  BSYNC.RELIABLE B1 ;  /* 0x0000000000017941 */ /* 0x000fea0003800100 */
.L_x_313:
[----:B------:R-:W2:Y:S01]  /*101e0*/  LDG.E.CONSTANT R9, desc[UR6][R38.64+0x70] ;  /* 0x0000700626097981 */ /* 0x000ea2000c1e9900 */
[C---:B------:R-:W-:Y:S01]  /*101f0*/  ISETP.NE.AND P4, PT, R29.reuse, R34, PT ;  /* 0x000000221d00720c */ /* 0x040fe20003f85270 */
[----:B------:R-:W-:Y:S01]  /*10200*/  FADD R4, RZ, R4 ;  /* 0x00000004ff047221 */ /* 0x000fe20000000000 */
[-C--:B------:R-:W-:Y:S01]  /*10210*/  ISETP.NE.AND P0, PT, R29, R8.reuse, PT ;  /* 0x000000081d00720c */ /* 0x080fe20003f05270 */
[----:B---34-:R-:W0:Y:S01]  /*10220*/  LDS.128 R24, [R33+0x4d90] ;  /* 0x004d900021187984 */ /* 0x018e220000000c00 */
[----:B------:R-:W-:Y:S02]  /*10230*/  ISETP.NE.AND P5, PT, R28, R8, PT ;  /* 0x000000081c00720c */ /* 0x000fe40003fa5270 */
[----:B------:R-:W-:Y:S01]  /*10240*/  FSEL R36, R4, RZ, !P3 ;  /* 0x000000ff04247208 */ /* 0x000fe20005800000 */
[----:B------:R-:W1:Y:S01]  /*10250*/  LDS.128 R20, [R17+0x1010] ;  /* 0x0010100011147984 */ /* 0x000e620000000c00 */
[----:B------:R-:W-:Y:S02]  /*10260*/  ISETP.NE.AND P3, PT, R30, R34, PT ;  /* 0x000000221e00720c */ /* 0x000fe40003f65270 */
[----:B------:R-:W-:Y:S01]  /*10270*/  FSEL R10, R4, RZ, !P5 ;  /* 0x000000ff040a7208 */ /* 0x000fe20006800000 */
[----:B-----5:R-:W3:Y:S01]  /*10280*/  LDS.128 R12, [R33+0x4da0] ;  /* 0x004da000210c7984 */ /* 0x020ee20000000c00 */
[----:B------:R-:W-:Y:S01]  /*10290*/  ISETP.NE.AND P5, PT, R30, R8, PT ;  /* 0x000000081e00720c */ /* 0x000fe20003fa5270 */
[--C-:B------:R-:W-:Y:S01]  /*102a0*/  @!P4 FADD R36, R36, R5.reuse ;  /* 0x000000052424c221 */ /* 0x100fe20000000000 */
[C---:B------:R-:W-:Y:S01]  /*102b0*/  ISETP.NE.AND P4, PT, R31.reuse, R34, PT ;  /* 0x000000221f00720c */ /* 0x040fe20003f85270 */
[----:B------:R-:W-:Y:S01]  /*102c0*/  @!P0 FADD R10, R10, R5 ;  /* 0x000000050a0a8221 */ /* 0x000fe20000000000 */
[----:B------:R-:W-:-:S02]  /*102d0*/  ISETP.NE.AND P0, PT, R31, R8, PT ;  /* 0x000000081f00720c */ /* 0x000fc40003f05270 */
[----:B------:R-:W4:Y:S03]  /*102e0*/  LDS.128 R28, [R17+0x1020] ;  /* 0x00102000111c7984 */ /* 0x000f260000000c00 */
[----:B------:R-:W-:-:S04]  /*102f0*/  @!P3 FADD R36, R36, R6 ;  /* 0x000000062424b221 */ /* 0x000fc80000000000 */
[----:B------:R-:W-:Y:S02]  /*10300*/  @!P5 FADD R10, R10, R6 ;  /* 0x000000060a0ad221 */ /* 0x000fe40000000000 */
[--C-:B------:R-:W-:Y:S02]  /*10310*/  @!P4 FADD R36, R36, R7.reuse ;  /* 0x000000072424c221 */ /* 0x100fe40000000000 */
[----:B------:R-:W-:Y:S02]  /*10320*/  @!P0 FADD R10, R10, R7 ;  /* 0x000000070a0a8221 */ /* 0x000fe40000000000 */
[----:B------:R-:W4:Y:S01]  /*10330*/  LDS.128 R4, [R33+0x4db0] ;  /* 0x004db00021047984 */ /* 0x000f220000000c00 */
[C---:B0-----:R-:W-:Y:S02]  /*10340*/  ISETP.NE.AND P3, PT, R24.reuse, R34, PT ;  /* 0x000000221800720c */ /* 0x041fe40003f65270 */
[----:B------:R-:W-:Y:S02]  /*10350*/  ISETP.NE.AND P5, PT, R24, R8, PT ;  /* 0x000000081800720c */ /* 0x000fe40003fa5270 */
[----:B------:R-:W-:-:S02]  /*10360*/  ISETP.NE.AND P4, PT, R25, R34, PT ;  /* 0x000000221900720c */ /* 0x000fc40003f85270 */
[----:B------:R-:W-:-:S07]  /*10370*/  ISETP.NE.AND P0, PT, R25, R8, PT ;  /* 0x000000081900720c */ /* 0x000fce0003f05270 */
[----:B-1----:R-:W-:Y:S01]  /*10380*/  @!P3 FADD R36, R20, R36 ;  /* 0x000000241424b221 */ /* 0x002fe20000000000 */
[----:B------:R-:W-:Y:S01]  /*10390*/  ISETP.NE.AND P3, PT, R26, R34, PT ;  /* 0x000000221a00720c */ /* 0x000fe20003f65270 */
[----:B------:R-:W-:Y:S01]  /*103a0*/  @!P5 FADD R10, R20, R10 ;  /* 0x0000000a140ad221 */ /* 0x000fe20000000000 */
[----:B------:R-:W-:Y:S01]  /*103b0*/  ISETP.NE.AND P5, PT, R26, R8, PT ;  /* 0x000000081a00720c */ /* 0x000fe20003fa5270 */
[--C-:B------:R-:W-:Y:S01]  /*103c0*/  @!P4 FADD R36, R36, R21.reuse ;  /* 0x000000152424c221 */ /* 0x100fe20000000000 */
[C---:B------:R-:W-:Y:S01]  /*103d0*/  ISETP.NE.AND P4, PT, R27.reuse, R34, PT ;  /* 0x000000221b00720c */ /* 0x040fe20003f85270 */
[----:B------:R-:W-:Y:S01]  /*103e0*/  @!P0 FADD R10, R10, R21 ;  /* 0x000000150a0a8221 */ /* 0x000fe20000000000 */
[----:B------:R-:W-:Y:S02]  /*103f0*/  ISETP.NE.AND P0, PT, R27, R8, PT ;  /* 0x000000081b00720c */ /* 0x000fe40003f05270 */
[----:B------:R-:W0:Y:S05]  /*10400*/  LDS.128 R24, [R17+0x1030] ;  /* 0x0010300011187984 */ /* 0x000e2a0000000c00 */
[--C-:B------:R-:W-:Y:S01]  /*10410*/  @!P3 FADD R36, R36, R22.reuse ;  /* 0x000000162424b221 */ /* 0x100fe20000000000 */
[----:B---3--:R-:W-:Y:S01]  /*10420*/  ISETP.NE.AND P3, PT, R12, R34, PT ;  /* 0x000000220c00720c */ /* 0x008fe20003f65270 */
[----:B------:R-:W-:Y:S01]  /*10430*/  @!P5 FADD R10, R10, R22 ;  /* 0x000000160a0ad221 */ /* 0x000fe20000000000 */
[----:B------:R-:W-:Y:S01]  /*10440*/  ISETP.NE.AND P5, PT, R12, R8, PT ;  /* 0x000000080c00720c */ /* 0x000fe20003fa5270 */
[--C-:B------:R-:W-:Y:S01]  /*10450*/  @!P4 FADD R36, R36, R23.reuse ;  /* 0x000000172424c221 */ /* 0x100fe20000000000 */
[C---:B------:R-:W-:Y:S01]  /*10460*/  ISETP.NE.AND P4, PT, R13.reuse, R34, PT ;  /* 0x000000220d00720c */ /* 0x040fe20003f85270 */
[----:B------:R-:W-:Y:S01]  /*10470*/  @!P0 FADD R10, R10, R23 ;  /* 0x000000170a0a8221 */ /* 0x000fe20000000000 */
[----:B------:R-:W-:Y:S01]  /*10480*/  ISETP.NE.AND P0, PT, R13, R8, PT ;  /* 0x000000080d00720c */ /* 0x000fe20003f05270 */
[----:B------:R-:W1:Y:S06]  /*10490*/  LDS.128 R20, [R33+0x4dc0] ;  /* 0x004dc00021147984 */ /* 0x000e6c0000000c00 */
[----:B----4-:R-:W-:Y:S01]  /*104a0*/  @!P3 FADD R36, R28, R36 ;  /* 0x000000241c24b221 */ /* 0x010fe20000000000 */
[----:B------:R-:W-:Y:S01]  /*104b0*/  ISETP.NE.AND P3, PT, R14, R34, PT ;  /* 0x000000220e00720c */ /* 0x000fe20003f65270 */
[----:B------:R-:W-:Y:S01]  /*104c0*/  @!P5 FADD R10, R28, R10 ;  /* 0x0000000a1c0ad221 */ /* 0x000fe20000000000 */
[----:B------:R-:W-:Y:S01]  /*104d0*/  ISETP.NE.AND P5, PT, R14, R8, PT ;  /* 0x000000080e00720c */ /* 0x000fe20003fa5270 */
[--C-:B------:R-:W-:Y:S01]  /*104e0*/  @!P4 FADD R36, R36, R29.reuse ;  /* 0x0000001d2424c221 */ /* 0x100fe20000000000 */
[C---:B------:R-:W-:Y:S01]  /*104f0*/  ISETP.NE.AND P4, PT, R15.reuse, R34, PT ;  /* 0x000000220f00720c */ /* 0x040fe20003f85270 */
[----:B------:R-:W-:Y:S01]  /*10500*/  @!P0 FADD R10, R10, R29 ;  /* 0x0000001d0a0a8221 */ /* 0x000fe20000000000 */
[----:B------:R-:W-:-:S02]  /*10510*/  ISETP.NE.AND P0, PT, R15, R8, PT ;  /* 0x000000080f00720c */ /* 0x000fc40003f05270 */
[----:B------:R-:W3:Y:S05]  /*10520*/  LDS.128 R12, [R17+0x1040] ;  /* 0x00104000110c7984 */ /* 0x000eea0000000c00 */
[--C-:B------:R-:W-:Y:S01]  /*10530*/  @!P3 FADD R36, R36, R30.reuse ;  /* 0x0000001e2424b221 */ /* 0x100fe20000000000 */
[----:B------:R-:W-:Y:S01]  /*10540*/  ISETP.NE.AND P3, PT, R4, R34, PT ;  /* 0x000000220400720c */ /* 0x000fe20003f65270 */
[----:B------:R-:W-:Y:S01]  /*10550*/  @!P5 FADD R10, R10, R30 ;  /* 0x0000001e0a0ad221 */ /* 0x000fe20000000000 */
[----:B------:R-:W-:Y:S01]  /*10560*/  ISETP.NE.AND P5, PT, R4, R8, PT ;  /* 0x000000080400720c */ /* 0x000fe20003fa5270 */
[--C-:B------:R-:W-:Y:S01]  /*10570*/  @!P4 FADD R36, R36, R31.reuse ;  /* 0x0000001f2424c221 */ /* 0x100fe20000000000 */
[C---:B------:R-:W-:Y:S01]  /*10580*/  ISETP.NE.AND P4, PT, R5.reuse, R34, PT ;  /* 0x000000220500720c */ /* 0x040fe20003f85270 */
[----:B------:R-:W-:Y:S01]  /*10590*/  @!P0 FADD R10, R10, R31 ;  /* 0x0000001f0a0a8221 */ /* 0x000fe20000000000 */
[----:B------:R-:W-:Y:S01]  /*105a0*/  ISETP.NE.AND P0, PT, R5, R8, PT ;  /* 0x000000080500720c */ /* 0x000fe20003f05270 */
[----:B------:R-:W4:Y:S06]  /*105b0*/  LDS.128 R28, [R33+0x4dd0] ;  /* 0x004dd000211c7984 */ /* 0x000f2c0000000c00 */
[----:B0-----:R-:W-:Y:S01]  /*105c0*/  @!P3 FADD R36, R24, R36 ;  /* 0x000000241824b221 */ /* 0x001fe20000000000 */
[----:B------:R-:W-:Y:S01]  /*105d0*/  ISETP.NE.AND P3, PT, R6, R34, PT ;  /* 0x000000220600720c */ /* 0x000fe20003f65270 */
[----:B------:R-:W-:Y:S01]  /*105e0*/  @!P5 FADD R10, R24, R10 ;  /* 0x0000000a180ad221 */ /* 0x000fe20000000000 */
[----:B------:R-:W-:Y:S01]  /*105f0*/  ISETP.NE.AND P5, PT, R6, R8, PT ;  /* 0x000000080600720c */ /* 0x000fe20003fa5270 */
[--C-:B------:R-:W-:Y:S01]  /*10600*/  @!P4 FADD R36, R36, R25.reuse ;  /* 0x000000192424c221 */ /* 0x100fe20000000000 */
[C---:B------:R-:W-:Y:S01]  /*10610*/  ISETP.NE.AND P4, PT, R7.reuse, R34, PT ;  /* 0x000000220700720c */ /* 0x040fe20003f85270 */
[----:B------:R-:W-:Y:S01]  /*10620*/  @!P0 FADD R10, R10, R25 ;  /* 0x000000190a0a8221 */ /* 0x000fe20000000000 */
[----:B------:R-:W-:-:S02]  /*10630*/  ISETP.NE.AND P0, PT, R7, R8, PT ;  /* 0x000000080700720c */ /* 0x000fc40003f05270 */
[----:B------:R-:W0:Y:S05]  /*10640*/  LDS.128 R4, [R17+0x1050] ;  /* 0x0010500011047984 */ /* 0x000e2a0000000c00 */
[--C-:B------:R-:W-:Y:S01]  /*10650*/  @!P3 FADD R36, R36, R26.reuse ;  /* 0x0000001a2424b221 */ /* 0x100fe20000000000 */
[----:B-1----:R-:W-:Y:S01]  /*10660*/  ISETP.NE.AND P3, PT, R20, R34, PT ;  /* 0x000000221400720c */ /* 0x002fe20003f65270 */
[----:B------:R-:W-:Y:S01]  /*10670*/  @!P5 FADD R10, R10, R26 ;  /* 0x0000001a0a0ad221 */ /* 0x000fe20000000000 */
[----:B------:R-:W-:Y:S01]  /*10680*/  ISETP.NE.AND P5, PT, R20, R8, PT ;  /* 0x000000081400720c */ /* 0x000fe20003fa5270 */
[--C-:B------:R-:W-:Y:S01]  /*10690*/  @!P4 FADD R36, R36, R27.reuse ;  /* 0x0000001b2424c221 */ /* 0x100fe20000000000 */
[C---:B------:R-:W-:Y:S01]  /*106a0*/  ISETP.NE.AND P4, PT, R21.reuse, R34, PT ;  /* 0x000000221500720c */ /* 0x040fe20003f85270 */
[----:B------:R-:W-:Y:S01]  /*106b0*/  @!P0 FADD R10, R10, R27 ;  /* 0x0000001b0a0a8221 */ /* 0x000fe20000000000 */
[----:B------:R-:W-:Y:S01]  /*106c0*/  ISETP.NE.AND P0, PT, R21, R8, PT ;  /* 0x000000081500720c */ /* 0x000fe20003f05270 */
[----:B------:R-:W1:Y:S06]  /*106d0*/  LDS.128 R24, [R33+0x4de0] ;  /* 0x004de00021187984 */ /* 0x000e6c0000000c00 */
[----:B---3--:R-:W-:Y:S01]  /*106e0*/  @!P3 FADD R36, R12, R36 ;  /* 0x000000240c24b221 */ /* 0x008fe20000000000 */
        /* <DEDUP_REMOVED lines=9> */
[----:B----4-:R-:W-:Y:S01]  /*10780*/  ISETP.NE.AND P3, PT, R28, R34, PT ;  /* 0x000000221c00720c */ /* 0x010fe20003f65270 */
        /* <DEDUP_REMOVED lines=14> */
[----:B------:R-:W-:Y:S01]  /*10870*/  ISETP.NE.AND P0, PT, R31, R8, PT ;  /* 0x000000081f00720c */ /* 0x000fe20003f05270 */
[----:B------:R-:W-:Y:S04]  /*10880*/  LDS R5, [R3+0x4c00] ;  /* 0x004c000003057984 */ /* 0x000fe80000000800 */
[----:B------:R-:W0:Y:S02]  /*10890*/  LDS.128 R28, [R17+0x1070] ;  /* 0x00107000111c7984 */ /* 0x000e240000000c00 */
[--C-:B------:R-:W-:Y:S01]  /*108a0*/  @!P3 FADD R36, R36, R6.reuse ;  /* 0x000000062424b221 */ /* 0x100fe20000000000 */
[----:B-1----:R-:W-:Y:S01]  /*108b0*/  ISETP.NE.AND P3, PT, R24, R34, PT ;  /* 0x000000221800720c */ /* 0x002fe20003f65270 */
[----:B------:R-:W-:Y:S01]  /*108c0*/  @!P5 FADD R10, R10, R6 ;  /* 0x000000060a0ad221 */ /* 0x000fe20000000000 */
[----:B------:R-:W-:Y:S01]  /*108d0*/  ISETP.NE.AND P5, PT, R24, R8, PT ;  /* 0x000000081800720c */ /* 0x000fe20003fa5270 */
[--C-:B------:R-:W-:Y:S01]  /*108e0*/  @!P4 FADD R36, R36, R7.reuse ;  /* 0x000000072424c221 */ /* 0x100fe20000000000 */
[C---:B------:R-:W-:Y:S01]  /*108f0*/  ISETP.NE.AND P4, PT, R25.reuse, R34, PT ;  /* 0x000000221900720c */ /* 0x040fe20003f85270 */
[----:B------:R-:W-:Y:S01]  /*10900*/  @!P0 FADD R10, R10, R7 ;  /* 0x000000070a0a8221 */ /* 0x000fe20000000000 */
[----:B------:R-:W-:-:S07]  /*10910*/  ISETP.NE.AND P0, PT, R25, R8, PT ;  /* 0x000000081900720c */ /* 0x000fce0003f05270 */
[----:B---3--:R-:W-:Y:S01]  /*10920*/  @!P3 FADD R36, R20, R36 ;  /* 0x000000241424b221 */ /* 0x008fe20000000000 */
[----:B------:R-:W-:Y:S01]  /*10930*/  ISETP.NE.AND P3, PT, R26, R34, PT ;  /* 0x000000221a00720c */ /* 0x000fe20003f65270 */
[----:B------:R-:W-:Y:S01]  /*10940*/  @!P5 FADD R10, R20, R10 ;  /* 0x0000000a140ad221 */ /* 0x000fe20000000000 */
[----:B------:R-:W-:Y:S01]  /*10950*/  ISETP.NE.AND P5, PT, R26, R8, PT ;  /* 0x000000081a00720c */ /* 0x000fe20003fa5270 */
[--C-:B------:R-:W-:Y:S01]  /*10960*/  @!P4 FADD R36, R36, R21.reuse ;  /* 0x000000152424c221 */ /* 0x100fe20000000000 */
[C---:B------:R-:W-:Y:S01]  /*10970*/  ISETP.NE.AND P4, PT, R27.reuse, R34, PT ;  /* 0x000000221b00720c */ /* 0x040fe20003f85270 */
[----:B------:R-:W-:Y:S01]  /*10980*/  @!P0 FADD R10, R10, R21 ;  /* 0x000000150a0a8221 */ /* 0x000fe20000000000 */
[----:B------:R-:W-:-:S07]  /*10990*/  ISETP.NE.AND P0, PT, R27, R8, PT ;  /* 0x000000081b00720c */ /* 0x000fce0003f05270 */
[--C-:B------:R-:W-:Y:S01]  /*109a0*/  @!P3 FADD R36, R36, R22.reuse ;  /* 0x000000162424b221 */ /* 0x100fe20000000000 */
[----:B----4-:R-:W-:Y:S01]  /*109b0*/  ISETP.NE.AND P3, PT, R12, R34, PT ;  /* 0x000000220c00720c */ /* 0x010fe20003f65270 */
[----:B------:R-:W-:Y:S01]  /*109c0*/  @!P5 FADD R10, R10, R22 ;  /* 0x000000160a0ad221 */ /* 0x000fe20000000000 */
[----:B------:R-:W-:Y:S01]  /*109d0*/  ISETP.NE.AND P5, PT, R12, R8, PT ;  /* 0x000000080c00720c */ /* 0x000fe20003fa5270 */
[--C-:B------:R-:W-:Y:S01]  /*109e0*/  @!P4 FADD R36, R36, R23.reuse ;  /* 0x000000172424c221 */ /* 0x100fe20000000000 */
[C---:B------:R-:W-:Y:S01]  /*109f0*/  ISETP.NE.AND P4, PT, R13.reuse, R34, PT ;  /* 0x000000220d00720c */ /* 0x040fe20003f85270 */
[----:B------:R-:W-:Y:S01]  /*10a00*/  @!P0 FADD R10, R10, R23 ;  /* 0x000000170a0a8221 */ /* 0x000fe20000000000 */
[----:B------:R-:W-:-:S07]  /*10a10*/  ISETP.NE.AND P0, PT, R13, R8, PT ;  /* 0x000000080d00720c */ /* 0x000fce0003f05270 */
[----:B0-----:R-:W-:Y:S01]  /*10a20*/  @!P3 FADD R36, R28, R36 ;  /* 0x000000241c24b221 */ /* 0x001fe20000000000 */
[-C--:B------:R-:W-:Y:S01]  /*10a30*/  ISETP.NE.AND P3, PT, R14, R34.reuse, PT ;  /* 0x000000220e00720c */ /* 0x080fe20003f65270 */
[----:B------:R-:W-:Y:S01]  /*10a40*/  @!P5 FADD R10, R28, R10 ;  /* 0x0000000a1c0ad221 */ /* 0x000fe20000000000 */
[C---:B------:R-:W-:Y:S01]  /*10a50*/  ISETP.NE.AND P5, PT, R15.reuse, R34, PT ;  /* 0x000000220f00720c */ /* 0x040fe20003fa5270 */
[--C-:B------:R-:W-:Y:S01]  /*10a60*/  @!P4 FADD R36, R36, R29.reuse ;  /* 0x0000001d2424c221 */ /* 0x100fe20000000000 */
[-C--:B------:R-:W-:Y:S01]  /*10a70*/  ISETP.NE.AND P4, PT, R14, R8.reuse, PT ;  /* 0x000000080e00720c */ /* 0x080fe20003f85270 */
[----:B------:R-:W-:Y:S01]  /*10a80*/  @!P0 FADD R10, R10, R29 ;  /* 0x0000001d0a0a8221 */ /* 0x000fe20000000000 */
[----:B------:R-:W-:-:S07]  /*10a90*/  ISETP.NE.AND P0, PT, R15, R8, PT ;  /* 0x000000080f00720c */ /* 0x000fce0003f05270 */
[----:B------:R-:W-:-:S04]  /*10aa0*/  @!P3 FADD R36, R36, R30 ;  /* 0x0000001e2424b221 */ /* 0x000fc80000000000 */
[----:B------:R-:W-:Y:S01]  /*10ab0*/  @!P5 FADD R36, R36, R31 ;  /* 0x0000001f2424d221 */ /* 0x000fe20000000000 */
[----:B------:R-:W-:-:S03]  /*10ac0*/  @!P4 FADD R10, R10, R30 ;  /* 0x0000001e0a0ac221 */ /* 0x000fc60000000000 */
[----:B------:R-:W-:Y:S01]  /*10ad0*/  FFMA R36, R5, 2, R36 ;  /* 0x4000000005247823 */ /* 0x000fe20000000024 */
[----:B------:R-:W-:-:S03]  /*10ae0*/  @!P0 FADD R10, R10, R31 ;  /* 0x0000001f0a0a8221 */ /* 0x000fc60000000000 */
[----:B--2---:R-:W-:-:S05]  /*10af0*/  FMUL R9, R36, R9 ;  /* 0x0000000924097220 */ /* 0x004fca0000400000 */
[----:B------:R-:W-:-:S13]  /*10b00*/  FSETP.GT.AND P0, PT, R10, R9, PT ;  /* 0x000000090a00720b */ /* 0x000fda0003f04000 */
[----:B------:R1:W-:Y:S01]  /*10b10*/  @P0 STS [R3+0x4d80], R8 ;  /* 0x004d800803000388 */ /* 0x0003e20000000800 */
[----:B------:R-:W-:-:S07]  /*10b20*/  @P0 MOV R34, R8 ;  /* 0x0000000800220202 */ /* 0x000fce0000000f00 */
.L_x_312:
[----:B------:R-:W-:Y:S05]  /*10b30*/  BSYNC.RECONVERGENT B0 ;  /* 0x0000000000007941 */ /* 0x000fea0003800200 */
.L_x_311:
[----:B------:R-:W-:Y:S05]  /*10b40*/  WARPSYNC.ALL ;  /* 0x0000000000007948 */ /* 0x000fea0003800000 */
[----:B------:R-:W-:Y:S06]  /*10b50*/  BAR.SYNC.DEFER_BLOCKING 0x0 ;  /* 0x0000000000007b1d */ /* 0x000fec0000010000 */
[----:B------:R-:W-:Y:S05]  /*10b60*/  @!P2 BRA `(.L_x_315) ;  /* 0xffffffec0048a947 */ /* 0x000fea000383ffff */
.L_x_310:
[----:B------:R-:W-:Y:S01]  /*10b70*/  ISETP.GT.U32.AND P0, PT, R2, 0x1f, PT ;  /* 0x0000001f0200780c */ /* 0x000fe20003f04070 */
[----:B------:R-:W-:-:S12]  /*10b80*/  BSSY.RECONVERGENT B0, `(.L_x_316) ;  /* 0x0000070000007945 */ /* 0x000fd80003800200 */
[----:B------:R-:W-:Y:S05]  /*10b90*/  @P0 BRA `(.L_x_317) ;  /* 0x0000000400b80947 */ /* 0x000fea0003800000 */
[----:B------:R-:W2:Y:S01]  /*10ba0*/  S2UR UR5, SR_CgaCtaId ;  /* 0x00000000000579c3 */ /* 0x000ea20000008800 */
[----:B------:R-:W-:Y:S01]  /*10bb0*/  UMOV UR4, 0x400 ;  /* 0x0000040000047882 */ /* 0x000fe20000000000 */
[----:B------:R-:W-:Y:S01]  /*10bc0*/  LDS R2, [R3+0x4d80] ;  /* 0x004d800003027984 */ /* 0x000fe20000000800 */
[----:B0-----:R-:W-:Y:S01]  /*10bd0*/  IMAD.MOV.U32 R12, RZ, RZ, RZ ;  /* 0x000000ffff0c7224 */ /* 0x001fe200078e00ff */
[----:B--2---:R-:W-:-:S09]  /*10be0*/  ULEA UR4, UR5, UR4, 0x18 ;  /* 0x0000000405047291 */ /* 0x004fd2000f8ec0ff */
[----:B-1----:R-:W0:Y:S04]  /*10bf0*/  LDS.128 R8, [UR4+0x4d80] ;  /* 0x004d8004ff087984 */ /* 0x002e280008000c00 */
[----:B------:R-:W1:Y:S01]  /*10c00*/  LDS.128 R4, [UR4+0x4d90] ;  /* 0x004d9004ff047984 */ /* 0x000e620008000c00 */
[-C--:B0-----:R-:W-:Y:S02]  /*10c10*/  ISETP.NE.AND P5, PT, R8, R2.reuse, PT ;  /* 0x000000020800720c */ /* 0x081fe40003fa5270 */
[-C--:B------:R-:W-:Y:S02]  /*10c20*/  ISETP.NE.AND P0, PT, R9, R2.reuse, PT ;  /* 0x000000020900720c */ /* 0x080fe40003f05270 */
[-C--:B------:R-:W-:Y:S02]  /*10c30*/  ISETP.NE.AND P1, PT, R10, R2.reuse, PT ;  /* 0x000000020a00720c */ /* 0x080fe40003f25270 */
[----:B------:R-:W-:-:S02]  /*10c40*/  ISETP.NE.AND P2, PT, R11, R2, PT ;  /* 0x000000020b00720c */ /* 0x000fc40003f45270 */
[-C--:B-1----:R-:W-:Y:S01]  /*10c50*/  ISETP.NE.AND P3, PT, R4, R2.reuse, PT ;  /* 0x000000020400720c */ /* 0x082fe20003f65270 */
[----:B------:R-:W-:Y:S01]  /*10c60*/  LDS.128 R8, [UR4+0x4da0] ;  /* 0x004da004ff087984 */ /* 0x000fe20008000c00 */
[----:B------:R-:W-:-:S03]  /*10c70*/  ISETP.NE.AND P4, PT, R5, R2, PT ;  /* 0x000000020500720c */ /* 0x000fc60003f85270 */
[----:B------:R-:W0:Y:S04]  /*10c80*/  @!P5 LDS R13, [R17+0x1000] ;  /* 0x00100000110dd984 */ /* 0x000e280000000800 */
[----:B------:R-:W1:Y:S04]  /*10c90*/  @!P0 LDS R15, [R17+0x1004] ;  /* 0x00100400110f8984 */ /* 0x000e680000000800 */
[----:B------:R-:W2:Y:S04]  /*10ca0*/  @!P1 LDS R21, [R17+0x1008] ;  /* 0x0010080011159984 */ /* 0x000ea80000000800 */
[----:B------:R-:W3:Y:S01]  /*10cb0*/  @!P2 LDS R23, [R17+0x100c] ;  /* 0x00100c001117a984 */ /* 0x000ee20000000800 */
[----:B0-----:R-:W-:Y:S01]  /*10cc0*/  @!P5 FADD R12, RZ, R13 ;  /* 0x0000000dff0cd221 */ /* 0x001fe20000000000 */
[----:B------:R-:W-:-:S02]  /*10cd0*/  ISETP.NE.AND P5, PT, R6, R2, PT ;  /* 0x000000020600720c */ /* 0x000fc40003fa5270 */
[----:B------:R-:W0:Y:S01]  /*10ce0*/  @!P3 LDS R13, [R17+0x1010] ;  /* 0x00101000110db984 */ /* 0x000e220000000800 */
[----:B-1----:R-:W-:Y:S01]  /*10cf0*/  @!P0 FADD R12, R12, R15 ;  /* 0x0000000f0c0c8221 */ /* 0x002fe20000000000 */
[-C--:B------:R-:W-:Y:S02]  /*10d00*/  ISETP.NE.AND P0, PT, R7, R2.reuse, PT ;  /* 0x000000020700720c */ /* 0x080fe40003f05270 */
[----:B------:R-:W1:Y:S01]  /*10d10*/  @!P4 LDS R15, [R17+0x1014] ;  /* 0x00101400110fc984 */ /* 0x000e620000000800 */
[----:B--2---:R-:W-:Y:S01]  /*10d20*/  @!P1 FADD R12, R12, R21 ;  /* 0x000000150c0c9221 */ /* 0x004fe20000000000 */
[-C--:B------:R-:W-:Y:S02]  /*10d30*/  ISETP.NE.AND P1, PT, R8, R2.reuse, PT ;  /* 0x000000020800720c */ /* 0x080fe40003f25270 */
[----:B------:R-:W-:Y:S01]  /*10d40*/  LDS.128 R4, [UR4+0x4db0] ;  /* 0x004db004ff047984 */ /* 0x000fe20008000c00 */
[----:B---3--:R-:W-:Y:S01]  /*10d50*/  @!P2 FADD R12, R12, R23 ;  /* 0x000000170c0ca221 */ /* 0x008fe20000000000 */
[----:B------:R-:W-:-:S02]  /*10d60*/  ISETP.NE.AND P2, PT, R9, R2, PT ;  /* 0x000000020900720c */ /* 0x000fc40003f45270 */
[----:B------:R-:W2:Y:S04]  /*10d70*/  @!P5 LDS R25, [R17+0x1018] ;  /* 0x001018001119d984 */ /* 0x000ea80000000800 */
[----:B------:R-:W3:Y:S07]  /*10d80*/  @!P0 LDS R27, [R17+0x101c] ;  /* 0x00101c00111b8984 */ /* 0x000eee0000000800 */
[----:B------:R-:W-:Y:S01]  /*10d90*/  @!P2 LDS R21, [R17+0x1024] ;  /* 0x001024001115a984 */ /* 0x000fe20000000800 */
[----:B0-----:R-:W-:Y:S01]  /*10da0*/  @!P3 FADD R12, R12, R13 ;  /* 0x0000000d0c0cb221 */ /* 0x001fe20000000000 */
[----:B------:R-:W-:-:S02]  /*10db0*/  ISETP.NE.AND P3, PT, R10, R2, PT ;  /* 0x000000020a00720c */ /* 0x000fc40003f65270 */
[----:B------:R-:W0:Y:S01]  /*10dc0*/  @!P1 LDS R13, [R17+0x1020] ;  /* 0x00102000110d9984 */ /* 0x000e220000000800 */
[----:B-1----:R-:W-:Y:S01]  /*10dd0*/  @!P4 FADD R12, R12, R15 ;  /* 0x0000000f0c0cc221 */ /* 0x002fe20000000000 */
[-C--:B------:R-:W-:Y:S02]  /*10de0*/  ISETP.NE.AND P4, PT, R11, R2.reuse, PT ;  /* 0x000000020b00720c */ /* 0x080fe40003f85270 */
[----:B------:R-:W-:Y:S01]  /*10df0*/  LDS.128 R8, [UR4+0x4dc0] ;  /* 0x004dc004ff087984 */ /* 0x000fe20008000c00 */
[----:B--2---:R-:W-:Y:S01]  /*10e00*/  @!P5 FADD R12, R12, R25 ;  /* 0x000000190c0cd221 */ /* 0x004fe20000000000 */
[----:B------:R-:W-:-:S03]  /*10e10*/  ISETP.NE.AND P5, PT, R4, R2, PT ;  /* 0x000000020400720c */ /* 0x000fc60003fa5270 */
[----:B---3--:R-:W-:Y:S01]  /*10e20*/  @!P0 FADD R12, R12, R27 ;  /* 0x0000001b0c0c8221 */ /* 0x008fe20000000000 */
[----:B------:R-:W-:-:S05]  /*10e30*/  ISETP.NE.AND P0, PT, R5, R2, PT ;  /* 0x000000020500720c */ /* 0x000fca0003f05270 */
[----:B------:R-:W-:Y:S04]  /*10e40*/  @!P4 LDS R23, [R17+0x102c] ;  /* 0x00102c001117c984 */ /* 0x000fe80000000800 */
[----:B------:R-:W1:Y:S04]  /*10e50*/  @!P3 LDS R5, [R17+0x1028] ;  /* 0x001028001105b984 */ /* 0x000e680000000800 */
[----:B------:R-:W2:Y:S04]  /*10e60*/  @!P5 LDS R15, [R17+0x1030] ;  /* 0x00103000110fd984 */ /* 0x000ea80000000800 */
[----:B------:R-:W3:Y:S01]  /*10e70*/  @!P0 LDS R25, [R17+0x1034] ;  /* 0x0010340011198984 */ /* 0x000ee20000000800 */
[----:B0-----:R-:W-:Y:S01]  /*10e80*/  @!P1 FADD R12, R12, R13 ;  /* 0x0000000d0c0c9221 */ /* 0x001fe20000000000 */
[----:B------:R-:W-:-:S03]  /*10e90*/  ISETP.NE.AND P1, PT, R6, R2, PT ;  /* 0x000000020600720c */ /* 0x000fc60003f25270 */
[----:B------:R-:W-:Y:S01]  /*10ea0*/  @!P2 FADD R12, R12, R21 ;  /* 0x000000150c0ca221 */ /* 0x000fe20000000000 */
[----:B------:R-:W-:-:S09]  /*10eb0*/  ISETP.NE.AND P2, PT, R7, R2, PT ;  /* 0x000000020700720c */ /* 0x000fd20003f45270 */
[----:B------:R-:W0:Y:S01]  /*10ec0*/  @!P1 LDS R21, [R17+0x1038] ;  /* 0x0010380011159984 */ /* 0x000e220000000800 */
[----:B-1----:R-:W-:Y:S01]  /*10ed0*/  @!P3 FADD R12, R12, R5 ;  /* 0x000000050c0cb221 */ /* 0x002fe20000000000 */
[-C--:B------:R-:W-:Y:S02]  /*10ee0*/  ISETP.NE.AND P3, PT, R8, R2.reuse, PT ;  /* 0x000000020800720c */ /* 0x080fe40003f65270 */
[----:B------:R-:W1:Y:S01]  /*10ef0*/  LDS.128 R4, [UR4+0x4dd0] ;  /* 0x004dd004ff047984 */ /* 0x000e620008000c00 */
[----:B------:R-:W-:Y:S01]  /*10f00*/  @!P4 FADD R12, R12, R23 ;  /* 0x000000170c0cc221 */ /* 0x000fe20000000000 */
[----:B------:R-:W-:-:S03]  /*10f10*/  ISETP.NE.AND P4, PT, R9, R2, PT ;  /* 0x000000020900720c */ /* 0x000fc60003f85270 */
[----:B--2---:R-:W-:Y:S01]  /*10f20*/  @!P5 FADD R12, R12, R15 ;  /* 0x0000000f0c0cd221 */ /* 0x004fe20000000000 */
[-C--:B------:R-:W-:Y:S01]  /*10f30*/  ISETP.NE.AND P5, PT, R10, R2.reuse, PT ;  /* 0x000000020a00720c */ /* 0x080fe20003fa5270 */
[----:B------:R-:W2:Y:S02]  /*10f40*/  @!P2 LDS R15, [R17+0x103c] ;  /* 0x00103c00110fa984 */ /* 0x000ea40000000800 */
[----:B---3--:R-:W-:Y:S01]  /*10f50*/  @!P0 FADD R12, R12, R25 ;  /* 0x000000190c0c8221 */ /* 0x008fe20000000000 */
[-C--:B------:R-:W-:Y:S01]  /*10f60*/  ISETP.NE.AND P0, PT, R11, R2.reuse, PT ;  /* 0x000000020b00720c */ /* 0x080fe20003f05270 */
[----:B------:R-:W3:Y:S04]  /*10f70*/  @!P3 LDS R13, [R17+0x1040] ;  /* 0x00104000110db984 */ /* 0x000ee80000000800 */
[----:B------:R-:W4:Y:S04]  /*10f80*/  @!P4 LDS R23, [R17+0x1044] ;  /* 0x001044001117c984 */ /* 0x000f280000000800 */
[----:B------:R-:W4:Y:S04]  /*10f90*/  @!P5 LDS R25, [R17+0x1048] ;  /* 0x001048001119d984 */ /* 0x000f280000000800 */
[----:B------:R-:W4:Y:S04]  /*10fa0*/  LDS.128 R8, [UR4+0x4de0] ;  /* 0x004de004ff087984 */ /* 0x000f280008000c00 */
[----:B------:R-:W4:Y:S01]  /*10fb0*/  @!P0 LDS R27, [R17+0x104c] ;  /* 0x00104c00111b8984 */ /* 0x000f220000000800 */
[----:B0-----:R-:W-:Y:S01]  /*10fc0*/  @!P1 FADD R12, R12, R21 ;  /* 0x000000150c0c9221 */ /* 0x001fe20000000000 */
[----:B-1----:R-:W-:-:S03]  /*10fd0*/  ISETP.NE.AND P1, PT, R4, R2, PT ;  /* 0x000000020400720c */ /* 0x002fc60003f25270 */
[----:B--2---:R-:W-:Y:S01]  /*10fe0*/  @!P2 FADD R12, R12, R15 ;  /* 0x0000000f0c0ca221 */ /* 0x004fe20000000000 */
[----:B------:R-:W-:-:S03]  /*10ff0*/  ISETP.NE.AND P2, PT, R5, R2, PT ;  /* 0x000000020500720c */ /* 0x000fc60003f45270 */
[----:B---3--:R-:W-:Y:S01]  /*11000*/  @!P3 FADD R12, R12, R13 ;  /* 0x0000000d0c0cb221 */ /* 0x008fe20000000000 */
[----:B------:R-:W-:-:S05]  /*11010*/  ISETP.NE.AND P3, PT, R6, R2, PT ;  /* 0x000000020600720c */ /* 0x000fca0003f65270 */
[----:B------:R-:W0:Y:S01]  /*11020*/  @!P1 LDS R13, [R17+0x1050] ;  /* 0x00105000110d9984 */ /* 0x000e220000000800 */
[----:B----4-:R-:W-:Y:S01]  /*11030*/  @!P4 FADD R12, R12, R23 ;  /* 0x000000170c0cc221 */ /* 0x010fe20000000000 */
[----:B------:R-:W-:Y:S02]  /*11040*/  ISETP.NE.AND P4, PT, R7, R2, PT ;  /* 0x000000020700720c */ /* 0x000fe40003f85270 */
[----:B------:R-:W-:Y:S01]  /*11050*/  LDS.128 R4, [UR4+0x4df0] ;  /* 0x004df004ff047984 */ /* 0x000fe20008000c00 */
[----:B------:R-:W-:-:S03]  /*11060*/  @!P5 FADD R12, R12, R25 ;  /* 0x000000190c0cd221 */ /* 0x000fc60000000000 */
[----:B------:R-:W1:Y:S01]  /*11070*/  @!P2 LDS R15, [R17+0x1054] ;  /* 0x00105400110fa984 */ /* 0x000e620000000800 */
[----:B------:R-:W-:-:S03]  /*11080*/  ISETP.NE.AND P5, PT, R8, R2, PT ;  /* 0x000000020800720c */ /* 0x000fc60003fa5270 */
[----:B------:R-:W2:Y:S01]  /*11090*/  @!P3 LDS R21, [R17+0x1058] ;  /* 0x001058001115b984 */ /* 0x000ea20000000800 */
[----:B------:R-:W-:Y:S01]  /*110a0*/  @!P0 FADD R12, R12, R27 ;  /* 0x0000001b0c0c8221 */ /* 0x000fe20000000000 */
[-C--:B------:R-:W-:Y:S02]  /*110b0*/  ISETP.NE.AND P0, PT, R9, R2.reuse, PT ;  /* 0x000000020900720c */ /* 0x080fe40003f05270 */
[----:B------:R-:W3:Y:S06]  /*110c0*/  @!P4 LDS R23, [R17+0x105c] ;  /* 0x00105c001117c984 */ /* 0x000eec0000000800 */
[----:B------:R-:W4:Y:S05]  /*110d0*/  @!P5 LDS R9, [R17+0x1060] ;  /* 0x001060001109d984 */ /* 0x000f2a0000000800 */
[----:B------:R-:W4:Y:S01]  /*110e0*/  @!P0 LDS R25, [R17+0x1064] ;  /* 0x0010640011198984 */ /* 0x000f220000000800 */
[----:B0-----:R-:W-:Y:S01]  /*110f0*/  @!P1 FADD R12, R12, R13 ;  /* 0x0000000d0c0c9221 */ /* 0x001fe20000000000 */
[----:B------:R-:W-:-:S03]  /*11100*/  ISETP.NE.AND P1, PT, R10, R2, PT ;  /* 0x000000020a00720c */ /* 0x000fc60003f25270 */
[----:B-1----:R-:W-:Y:S01]  /*11110*/  @!P2 FADD R12, R12, R15 ;  /* 0x0000000f0c0ca221 */ /* 0x002fe20000000000 */
[----:B------:R-:W-:-:S03]  /*11120*/  ISETP.NE.AND P2, PT, R11, R2, PT ;  /* 0x000000020b00720c */ /* 0x000fc60003f45270 */
[----:B--2---:R-:W-:Y:S01]  /*11130*/  @!P3 FADD R12, R12, R21 ;  /* 0x000000150c0cb221 */ /* 0x004fe20000000000 */
[----:B------:R-:W-:-:S05]  /*11140*/  ISETP.NE.AND P3, PT, R4, R2, PT ;  /* 0x000000020400720c */ /* 0x000fca0003f65270 */
[----:B------:R-:W0:Y:S01]  /*11150*/  @!P1 LDS R11, [R17+0x1068] ;  /* 0x00106800110b9984 */ /* 0x000e220000000800 */
[----:B---3--:R-:W-:Y:S01]  /*11160*/  @!P4 FADD R12, R12, R23 ;  /* 0x000000170c0cc221 */ /* 0x008fe20000000000 */
[----:B------:R-:W-:-:S03]  /*11170*/  ISETP.NE.AND P4, PT, R5, R2, PT ;  /* 0x000000020500720c */ /* 0x000fc60003f85270 */
[----:B----4-:R-:W-:Y:S01]  /*11180*/  @!P5 FADD R12, R12, R9 ;  /* 0x000000090c0cd221 */ /* 0x010fe20000000000 */
[-C--:B------:R-:W-:Y:S01]  /*11190*/  ISETP.NE.AND P5, PT, R6, R2.reuse, PT ;  /* 0x000000020600720c */ /* 0x080fe20003fa5270 */
[----:B------:R-:W1:Y:S02]  /*111a0*/  @!P2 LDS R9, [R17+0x106c] ;  /* 0x00106c001109a984 */ /* 0x000e640000000800 */
[----:B------:R-:W-:Y:S01]  /*111b0*/  @!P0 FADD R12, R12, R25 ;  /* 0x000000190c0c8221 */ /* 0x000fe20000000000 */
[----:B------:R-:W-:Y:S01]  /*111c0*/  ISETP.NE.AND P0, PT, R7, R2, PT ;  /* 0x000000020700720c */ /* 0x000fe20003f05270 */
[----:B------:R-:W2:Y:S04]  /*111d0*/  @!P3 LDS R5, [R17+0x1070] ;  /* 0x001070001105b984 */ /* 0x000ea80000000800 */
[----:B------:R-:W3:Y:S04]  /*111e0*/  @!P4 LDS R7, [R17+0x1074] ;  /* 0x001074001107c984 */ /* 0x000ee80000000800 */
[----:B------:R-:W4:Y:S04]  /*111f0*/  @!P5 LDS R13, [R17+0x1078] ;  /* 0x00107800110dd984 */ /* 0x000f280000000800 */
[----:B------:R-:W4:Y:S01]  /*11200*/  @!P0 LDS R15, [R17+0x107c] ;  /* 0x00107c00110f8984 */ /* 0x000f220000000800 */
[----:B0-----:R-:W-:-:S04]  /*11210*/  @!P1 FADD R12, R12, R11 ;  /* 0x0000000b0c0c9221 */ /* 0x001fc80000000000 */
[----:B-1----:R-:W-:-:S04]  /*11220*/  @!P2 FADD R12, R12, R9 ;  /* 0x000000090c0ca221 */ /* 0x002fc80000000000 */
[----:B--2---:R-:W-:-:S04]  /*11230*/  @!P3 FADD R12, R12, R5 ;  /* 0x000000050c0cb221 */ /* 0x004fc80000000000 */
[----:B---3--:R-:W-:-:S04]  /*11240*/  @!P4 FADD R12, R12, R7 ;  /* 0x000000070c0cc221 */ /* 0x008fc80000000000 */
[----:B----4-:R-:W-:-:S04]  /*11250*/  @!P5 FADD R12, R12, R13 ;  /* 0x0000000d0c0cd221 */ /* 0x010fc80000000000 */
[----:B------:R-:W-:-:S05]  /*11260*/  @!P0 FADD R12, R12, R15 ;  /* 0x0000000f0c0c8221 */ /* 0x000fca0000000000 */
[----:B------:R2:W-:Y:S02]  /*11270*/  STS [R3+0x4e80], R12 ;  /* 0x004e800c03007388 */ /* 0x0005e40000000800 */
.L_x_317:
[----:B------:R-:W-:Y:S05]  /*11280*/  BSYNC.RECONVERGENT B0 ;  /* 0x0000000000007941 */ /* 0x000fea0003800200 */
.L_x_316:
[----:B------:R-:W-:Y:S01]  /*11290*/  BAR.SYNC.DEFER_BLOCKING 0x0 ;  /* 0x0000000000007b1d */ /* 0x000fe20000010000 */
[----:B------:R-:W-:-:S05]  /*112a0*/  ISETP.NE.AND P3, PT, R40, RZ, PT ;  /* 0x000000ff2800720c */ /* 0x000fca0003f65270 */
[----:B------:R-:W-:Y:S08]  /*112b0*/  BSSY.RECONVERGENT B0, `(.L_x_318) ;  /* 0x0000063000007945 */ /* 0x000ff00003800200 */
[----:B------:R-:W-:Y:S05]  /*112c0*/  @!P3 BRA `(.L_x_319) ;  /* 0x000000040084b947 */ /* 0x000fea0003800000 */
[----:B------:R-:W2:Y:S01]  /*112d0*/  LDCU.64 UR4, c[0x0][0x3a8] ;  /* 0x00007500ff0477ac */ /* 0x000ea20008000a00 */
[----:B------:R-:W-:Y:S01]  /*112e0*/  SHF.R.S32.HI R5, RZ, 0x1f, R19 ;  /* 0x0000001fff057819 */ /* 0x000fe20000011413 */
[----:B------:R-:W3:Y:S01]  /*112f0*/  LDS R2, [R3+0x4d80] ;  /* 0x004d800003027984 */ /* 0x000ee20000000800 */
[----:B-1----:R-:W1:Y:S03]  /*11300*/  LDC.64 R8, c[0x0][0x3f8] ;  /* 0x0000fe00ff087b82 */ /* 0x002e660000000a00 */
[----:B------:R1:W1:Y:S05]  /*11310*/  LDS R17, [R3+0x4c00] ;  /* 0x004c000003117984 */ /* 0x00026a0000000800 */
[----:B0-----:R-:W0:Y:S01]  /*11320*/  LDC.64 R10, c[0x0][0x400] ;  /* 0x00010000ff0a7b82 */ /* 0x001e220000000a00 */
[----:B--2---:R-:W-:-:S07]  /*11330*/  IADD3 R4, P0, P1, R19, UR4, R16 ;  /* 0x0000000413047c10 */ /* 0x004fce000f91e010 */
[----:B------:R-:W2:Y:S01]  /*11340*/  LDC.64 R12, c[0x0][0x408] ;  /* 0x00010200ff0c7b82 */ /* 0x000ea20000000a00 */
[----:B------:R-:W-:-:S05]  /*11350*/  IADD3.X R5, PT, PT, R5, UR5, R18, P0, P1 ;  /* 0x0000000505057c10 */ /* 0x000fca00087e2412 */
[----:B------:R-:W4:Y:S02]  /*11360*/  LDG.E.U8.CONSTANT R4, desc[UR6][R4.64] ;  /* 0x0000000604047981 */ /* 0x000f24000c1e9100 */
[----:B-----5:R-:W3:Y:S01]  /*11370*/  LDC.64 R14, c[0x0][0x410] ;  /* 0x00010400ff0e7b82 */ /* 0x020ee20000000a00 */
[C---:B------:R-:W-:Y:S01]  /*11380*/  IMAD R23, R0.reuse, 0x64, RZ ;  /* 0x0000006400177824 */ /* 0x040fe200078e02ff */
[----:B------:R-:W-:Y:S04]  /*11390*/  BSSY.RECONVERGENT B1, `(.L_x_320) ;  /* 0x000003e000017945 */ /* 0x000fe80003800200 */
[----:B------:R-:W-:Y:S01]  /*113a0*/  BSSY.RELIABLE B2, `(.L_x_321) ;  /* 0x0000035000027945 */ /* 0x000fe20003800100 */
[C---:B-1----:R-:W-:Y:S01]  /*113b0*/  IMAD.WIDE R8, R0.reuse, 0x4, R8 ;  /* 0x0000000400087825 */ /* 0x042fe200078e0208 */
[----:B------:R-:W-:Y:S01]  /*113c0*/  SHF.R.S32.HI R22, RZ, 0x1f, R23 ;  /* 0x0000001fff167819 */ /* 0x000fe20000011417 */
[----:B------:R-:W1:Y:S02]  /*113d0*/  LDC.64 R20, c[0x0][0x418] ;  /* 0x00010600ff147b82 */ /* 0x000e640000000a00 */
[----:B0-----:R-:W-:-:S04]  /*113e0*/  IMAD.WIDE R10, R0, 0x4, R10 ;  /* 0x00000004000a7825 */ /* 0x001fc800078e020a */
[C---:B--2---:R-:W-:Y:S02]  /*113f0*/  IMAD.WIDE R12, R0.reuse, 0x4, R12 ;  /* 0x00000004000c7825 */ /* 0x044fe400078e020c */
[----:B------:R-:W0:Y:S02]  /*11400*/  LDC.64 R6, c[0x0][0x3f0] ;  /* 0x0000fc00ff067b82 */ /* 0x000e240000000a00 */
[----:B---3--:R-:W-:-:S04]  /*11410*/  IMAD.WIDE R14, R0, 0x4, R14 ;  /* 0x00000004000e7825 */ /* 0x008fc800078e020e */
[----:B-1----:R-:W-:Y:S01]  /*11420*/  IMAD.WIDE R20, R0, 0x4, R20 ;  /* 0x0000000400147825 */ /* 0x002fe200078e0214 */
[----:B----4-:R-:W-:-:S04]  /*11430*/  ISETP.NE.AND P1, PT, R4, 0x1, PT ;  /* 0x000000010400780c */ /* 0x010fc80003f25270 */
[----:B------:R-:W-:-:S13]  /*11440*/  ISETP.NE.OR P0, PT, R2, 0x1, P1 ;  /* 0x000000010200780c */ /* 0x000fda0000f05670 */
[----:B0-----:R-:W-:Y:S05]  /*11450*/  @P0 BRA `(.L_x_322) ;  /* 0x0000000000200947 */ /* 0x001fea0003800000 */
[----:B------:R-:W0:Y:S01]  /*11460*/  S2R R2, SR_LANEID ;  /* 0x0000000000027919 */ /* 0x000e220000000000 */
[----:B------:R-:W-:Y:S01]  /*11470*/  VOTEU.ANY UR4, UPT, PT ;  /* 0x0000000000047886 */ /* 0x000fe200038e0100 */
[----:B------:R-:W-:Y:S01]  /*11480*/  IMAD.WIDE R6, R0, 0x4, R6 ;  /* 0x0000000400067825 */ /* 0x000fe200078e0206 */
[----:B------:R-:W-:Y:S02]  /*11490*/  UFLO.U32 UR5, UR4 ;  /* 0x00000004000572bd */ /* 0x000fe400080e0000 */
[----:B------:R-:W1:Y:S04]  /*114a0*/  POPC R5, UR4 ;  /* 0x0000000400057d09 */ /* 0x000e680008000000 */
[----:B0-----:R-:W-:-:S13]  /*114b0*/  ISETP.EQ.U32.AND P0, PT, R2, UR5, PT ;  /* 0x0000000502007c0c */ /* 0x001fda000bf02070 */
[----:B-1----:R0:W-:Y:S01]  /*114c0*/  @P0 REDG.E.ADD.STRONG.GPU desc[UR6][R6.64], R5 ;  /* 0x000000050600098e */ /* 0x0021e2000c12e106 */
[----:B------:R-:W-:Y:S05]  /*114d0*/  BRA `(.L_x_323) ;  /* 0x0000000000847947 */ /* 0x000fea0003800000 */
.L_x_322:
[----:B------:R-:W-:-:S04]  /*114e0*/  ISETP.NE.AND P0, PT, R4, RZ, PT ;  /* 0x000000ff0400720c */ /* 0x000fc80003f05270 */
[----:B------:R-:W-:-:S13]  /*114f0*/  ISETP.NE.OR P2, PT, R2, 0x1, P0 ;  /* 0x000000010200780c */ /* 0x000fda0000745670 */
[----:B------:R-:W-:Y:S05]  /*11500*/  @P2 BRA `(.L_x_324) ;  /* 0x00000000001c2947 */ /* 0x000fea0003800000 */
[----:B------:R-:W0:Y:S01]  /*11510*/  S2R R0, SR_LANEID ;  /* 0x0000000000007919 */ /* 0x000e220000000000 */
[----:B------:R-:W-:Y:S02]  /*11520*/  VOTEU.ANY UR4, UPT, PT ;  /* 0x0000000000047886 */ /* 0x000fe400038e0100 */
[----:B------:R-:W-:Y:S02]  /*11530*/  UFLO.U32 UR5, UR4 ;  /* 0x00000004000572bd */ /* 0x000fe400080e0000 */
[----:B------:R-:W1:Y:S04]  /*11540*/  POPC R5, UR4 ;  /* 0x0000000400057d09 */ /* 0x000e680008000000 */
[----:B0-----:R-:W-:-:S13]  /*11550*/  ISETP.EQ.U32.AND P0, PT, R0, UR5, PT ;  /* 0x0000000500007c0c */ /* 0x001fda000bf02070 */
[----:B-1----:R1:W-:Y:S01]  /*11560*/  @P0 REDG.E.ADD.STRONG.GPU desc[UR6][R8.64], R5 ;  /* 0x000000050800098e */ /* 0x0023e2000c12e106 */
[----:B------:R-:W-:Y:S05]  /*11570*/  BRA `(.L_x_323) ;  /* 0x00000000005c7947 */ /* 0x000fea0003800000 */
.L_x_324:
[----:B------:R-:W-:-:S13]  /*11580*/  ISETP.NE.OR P0, PT, R2, RZ, P0 ;  /* 0x000000ff0200720c */ /* 0x000fda0000705670 */
[----:B------:R-:W-:Y:S05]  /*11590*/  @!P0 BREAK.RELIABLE B2 ;  /* 0x0000000000028942 */ /* 0x000fea0003800100 */
        /* <DEDUP_REMOVED lines=8> */
.L_x_325:
        /* <DEDUP_REMOVED lines=10> */
.L_x_327:
[----:B------:R-:W-:-:S13]  /*116c0*/  ISETP.NE.AND P0, PT, R2, 0x1, PT ;  /* 0x000000010200780c */ /* 0x000fda0003f05270 */
[----:B------:R-:W-:Y:S05]  /*116d0*/  @P0 BREAK.RELIABLE B2 ;  /* 0x0000000000020942 */ /* 0x000fea0003800100 */
[----:B------:R-:W-:Y:S05]  /*116e0*/  @P0 BRA `(.L_x_326) ;  /* 0x0000000000200947 */ /* 0x000fea0003800000 */
.L_x_323:
[----:B------:R-:W-:Y:S05]  /*116f0*/  BSYNC.RELIABLE B2 ;  /* 0x0000000000027941 */ /* 0x000fea0003800100 */
.L_x_321:
[----:B------:R-:W2:Y:S01]  /*11700*/  S2R R0, SR_LANEID ;  /* 0x0000000000007919 */ /* 0x000ea20000000000 */
[----:B------:R-:W-:Y:S02]  /*11710*/  VOTEU.ANY UR4, UPT, PT ;  /* 0x0000000000047886 */ /* 0x000fe400038e0100 */
[----:B------:R-:W-:Y:S02]  /*11720*/  UFLO.U32 UR5, UR4 ;  /* 0x00000004000572bd */ /* 0x000fe400080e0000 */
[----:B01----:R-:W0:Y:S01]  /*11730*/  POPC R5, UR4 ;  /* 0x0000000400057d09 */ /* 0x003e220008000000 */
[----:B------:R3:W-:Y:S03]  /*11740*/  REDG.E.ADD.F32.FTZ.RN.STRONG.GPU desc[UR6][R14.64], R17 ;  /* 0x000000110e0079a6 */ /* 0x0007e6000c12f306 */
[----:B--2---:R-:W-:-:S13]  /*11750*/  ISETP.EQ.U32.AND P0, PT, R0, UR5, PT ;  /* 0x0000000500007c0c */ /* 0x004fda000bf02070 */
[----:B0-----:R3:W-:Y:S02]  /*11760*/  @P0 REDG.E.ADD.STRONG.GPU desc[UR6][R20.64], R5 ;  /* 0x000000051400098e */ /* 0x0017e4000c12e106 */
.L_x_326:
[----:B------:R-:W-:Y:S05]  /*11770*/  BSYNC.RECONVERGENT B1 ;  /* 0x0000000000017941 */ /* 0x000fea0003800200 */
.L_x_320:
[----:B---3--:R-:W-:-:S06]  /*11780*/  FMUL R17, R17, 100 ;  /* 0x42c8000011117820 */ /* 0x008fcc0000400000 */
[----:B------:R-:W2:Y:S02]  /*11790*/  F2I.TRUNC.NTZ R17, R17 ;  /* 0x0000001100117305 */ /* 0x000ea4000020f100 */
[----:B--2---:R-:W-:-:S04]  /*117a0*/  VIMNMX R0, PT, PT, RZ, R17, !PT ;  /* 0x00000011ff007248 */ /* 0x004fc80007fe0100 */
[----:B------:R-:W-:Y:S01]  /*117b0*/  VIMNMX R0, PT, PT, R0, 0x63, PT ;  /* 0x0000006300007848 */ /* 0x000fe20003fe0100 */
[----:B------:R-:W-:Y:S06]  /*117c0*/  @P1 BRA `(.L_x_328) ;  /* 0x0000000000241947 */ /* 0x000fec0003800000 */
[----:B------:R-:W2:Y:S01]  /*117d0*/  LDCU.64 UR4, c[0x0][0x420] ;  /* 0x00008400ff0477ac */ /* 0x000ea20008000a00 */
[----:B------:R-:W-:Y:S01]  /*117e0*/  IADD3 R0, P0, PT, R23, R0, RZ ;  /* 0x0000000017007210 */ /* 0x000fe20007f1e0ff */
[----:B------:R-:W-:Y:S02]  /*117f0*/  HFMA2 R6, -RZ, RZ, 0, 5.9604644775390625e-08 ;  /* 0x00000001ff067431 */ /* 0x000fe400000001ff */
[----:B------:R-:W-:Y:S02]  /*11800*/  IMAD.MOV.U32 R7, RZ, RZ, 0x0 ;  /* 0x00000000ff077424 */ /* 0x000fe400078e00ff */
[----:B01----:R-:W-:Y:S01]  /*11810*/  IMAD.X R5, RZ, RZ, R22, P0 ;  /* 0x000000ffff057224 */ /* 0x003fe200000e0616 */
[----:B--2---:R-:W-:-:S04]  /*11820*/  LEA R4, P0, R0, UR4, 0x3 ;  /* 0x0000000400047c11 */ /* 0x004fc8000f8018ff */
[----:B------:R-:W-:-:S05]  /*11830*/  LEA.HI.X R5, R0, UR5, R5, 0x3, P0 ;  /* 0x0000000500057c11 */ /* 0x000fca00080f1c05 */
[----:B------:R0:W-:Y:S01]  /*11840*/  REDG.E.ADD.64.STRONG.GPU desc[UR6][R4.64], R6 ;  /* 0x000000060400798e */ /* 0x0001e2000c12e506 */
[----:B------:R-:W-:Y:S05]  /*11850*/  BRA `(.L_x_319) ;  /* 0x0000000000207947 */ /* 0x000fea0003800000 */
.L_x_328:
[----:B------:R-:W2:Y:S01]  /*11860*/  LDCU.64 UR4, c[0x0][0x428] ;  /* 0x00008500ff0477ac */ /* 0x000ea20008000a00 */
[----:B------:R-:W-:Y:S01]  /*11870*/  IADD3 R0, P0, PT, R23, R0, RZ ;  /* 0x0000000017007210 */ /* 0x000fe20007f1e0ff */
[----:B------:R-:W-:Y:S01]  /*11880*/  IMAD.MOV.U32 R7, RZ, RZ, 0x0 ;  /* 0x00000000ff077424 */ /* 0x000fe200078e00ff */
[----:B------:R-:W-:-:S03]  /*11890*/  MOV R6, 0x1 ;  /* 0x0000000100067802 */ /* 0x000fc60000000f00 */
[----:B01----:R-:W-:Y:S01]  /*118a0*/  IMAD.X R5, RZ, RZ, R22, P0 ;  /* 0x000000ffff057224 */ /* 0x003fe200000e0616 */
[----:B--2---:R-:W-:-:S04]  /*118b0*/  LEA R4, P0, R0, UR4, 0x3 ;  /* 0x0000000400047c11 */ /* 0x004fc8000f8018ff */
[----:B------:R-:W-:-:S05]  /*118c0*/  LEA.HI.X R5, R0, UR5, R5, 0x3, P0 ;  /* 0x0000000500057c11 */ /* 0x000fca00080f1c05 */
[----:B------:R0:W-:Y:S04]  /*118d0*/  REDG.E.ADD.64.STRONG.GPU desc[UR6][R4.64], R6 ;  /* 0x000000060400798e */ /* 0x0001e8000c12e506 */
.L_x_319:
[----:B------:R-:W-:Y:S05]  /*118e0*/  BSYNC.RECONVERGENT B0 ;  /* 0x0000000000007941 */ /* 0x000fea0003800200 */
.L_x_318:
[----:B------:R-:W-:Y:S05]  /*118f0*/  WARPSYNC.ALL ;  /* 0x0000000000007948 */ /* 0x000fea0003800000 */
[----:B------:R-:W-:Y:S06]  /*11900*/  BAR.SYNC.DEFER_BLOCKING 0x0 ;  /* 0x0000000000007b1d */ /* 0x000fec0000010000 */
[----:B------:R-:W-:Y:S05]  /*11910*/  @!P3 EXIT ;  /* 0x000000000000b94d */ /* 0x000fea0003800000 */
[----:B------:R-:W2:Y:S01]  /*11920*/  LDS R13, [R3+0x4c00] ;  /* 0x004c0000030d7984 */ /* 0x000ea20000000800 */
[----:B------:R-:W0:Y:S01]  /*11930*/  LDCU.64 UR4, c[0x0][0x3c8] ;  /* 0x00007900ff0477ac */ /* 0x000e220008000a00 */
[----:B------:R-:W-:Y:S02]  /*11940*/  IADD3 R16, P0, PT, R16, R19, RZ ;  /* 0x0000001310107210 */ /* 0x000fe40007f1e0ff */
[----:B------:R-:W2:Y:S01]  /*11950*/  LDS R15, [R3+0x4d00] ;  /* 0x004d0000030f7984 */ /* 0x000ea20000000800 */
[----:B------:R-:W1:Y:S01]  /*11960*/  LDCU.128 UR8, c[0x0][0x3d0] ;  /* 0x00007a00ff0877ac */ /* 0x000e620008000c00 */
[----:B------:R-:W-:Y:S01]  /*11970*/  LEA.HI.X.SX32 R19, R19, R18, 0x1, P0 ;  /* 0x0000001213137211 */ /* 0x000fe200000f0eff */
[C---:B------:R-:W-:Y:S01]  /*11980*/  IMAD.SHL.U32 R10, R16.reuse, 0x4, RZ ;  /* 0x00000004100a7824 */ /* 0x040fe200078e00ff */
[----:B------:R-:W2:Y:S01]  /*11990*/  LDS R17, [R3+0x4c80] ;  /* 0x004c800003117984 */ /* 0x000ea20000000800 */
[----:B------:R-:W3:Y:S01]  /*119a0*/  LDCU.128 UR12, c[0x0][0x3e0] ;  /* 0x00007c00ff0c77ac */ /* 0x000ee20008000c00 */
[----:B------:R-:W-:-:S02]  /*119b0*/  SHF.L.U64.HI R19, R16, 0x2, R19 ;  /* 0x0000000210137819 */ /* 0x000fc40000010213 */
[----:B------:R-:W2:Y:S04]  /*119c0*/  LDS R21, [R3+0x4d80] ;  /* 0x004d800003157984 */ /* 0x000ea80000000800 */
[----:B------:R2:W2:Y:S01]  /*119d0*/  LDS R23, [R3+0x2380] ;  /* 0x0023800003177984 */ /* 0x0004a20000000800 */
[----:B0-----:R-:W-:-:S04]  /*119e0*/  IADD3 R4, P0, PT, R10, UR4, RZ ;  /* 0x000000040a047c10 */ /* 0x001fc8000ff1e0ff */
[C---:B------:R-:W-:Y:S02]  /*119f0*/  IADD3.X R5, PT, PT, R19.reuse, UR5, RZ, P0, !PT ;  /* 0x0000000513057c10 */ /* 0x040fe400087fe4ff */
[C---:B-1----:R-:W-:Y:S02]  /*11a00*/  IADD3 R6, P0, PT, R10.reuse, UR8, RZ ;  /* 0x000000080a067c10 */ /* 0x042fe4000ff1e0ff */
[C---:B------:R-:W-:Y:S02]  /*11a10*/  IADD3 R2, P1, PT, R10.reuse, UR10, RZ ;  /* 0x0000000a0a027c10 */ /* 0x040fe4000ff3e0ff */
[C---:B---3--:R-:W-:Y:S02]  /*11a20*/  IADD3 R8, P2, PT, R10.reuse, UR12, RZ ;  /* 0x0000000c0a087c10 */ /* 0x048fe4000ff5e0ff */
[----:B------:R-:W-:Y:S02]  /*11a30*/  IADD3 R10, P3, PT, R10, UR14, RZ ;  /* 0x0000000e0a0a7c10 */ /* 0x000fe4000ff7e0ff */
[----:B------:R-:W-:-:S02]  /*11a40*/  IADD3.X R7, PT, PT, R19, UR9, RZ, P0, !PT ;  /* 0x0000000913077c10 */ /* 0x000fc400087fe4ff */
[C---:B--2-4-:R-:W-:Y:S02]  /*11a50*/  IADD3.X R3, PT, PT, R19.reuse, UR11, RZ, P1, !PT ;  /* 0x0000000b13037c10 */ /* 0x054fe40008ffe4ff */
[C---:B------:R-:W-:Y:S02]  /*11a60*/  IADD3.X R9, PT, PT, R19.reuse, UR13, RZ, P2, !PT ;  /* 0x0000000d13097c10 */ /* 0x040fe400097fe4ff */
[----:B------:R-:W-:Y:S01]  /*11a70*/  IADD3.X R11, PT, PT, R19, UR15, RZ, P3, !PT ;  /* 0x0000000f130b7c10 */ /* 0x000fe20009ffe4ff */
[----:B------:R-:W-:Y:S04]  /*11a80*/  STG.E desc[UR6][R4.64], R13 ;  /* 0x0000000d04007986 */ /* 0x000fe8000c101906 */
[----:B------:R-:W-:Y:S04]  /*11a90*/  STG.E desc[UR6][R6.64], R15 ;  /* 0x0000000f06007986 */ /* 0x000fe8000c101906 */
[----:B------:R-:W-:Y:S04]  /*11aa0*/  STG.E desc[UR6][R2.64], R17 ;  /* 0x0000001102007986 */ /* 0x000fe8000c101906 */
[----:B------:R-:W-:Y:S04]  /*11ab0*/  STG.E desc[UR6][R8.64], R21 ;  /* 0x0000001508007986 */ /* 0x000fe8000c101906 */
[----:B------:R-:W-:Y:S01]  /*11ac0*/  STG.E desc[UR6][R10.64], R23 ;  /* 0x000000170a007986 */ /* 0x000fe2000c101906 */
[----:B------:R-:W-:Y:S05]  /*11ad0*/  EXIT ;  /* 0x000000000000794d */ /* 0x000fea0003800000 */
        .weak           $__internal_3_$__cuda_sm20_rcp_rn_f32_slowpath
        .type           $__internal_3_$__cuda_sm20_rcp_rn_f32_slowpath,@function
        .size           $__internal_3_$__cuda_sm20_rcp_rn_f32_slowpath,($__internal_4_$__cuda_sm20_sqrt_rn_f32_slowpath - $__internal_3_$__cuda_sm20_rcp_rn_f32_slowpath)
$__internal_3_$__cuda_sm20_rcp_rn_f32_slowpath:
[----:B------:R-:W-:Y:S01]  /*11ae0*/  SHF.L.U32 R4, R9, 0x1, RZ ;  /* 0x0000000109047819 */ /* 0x000fe200000006ff */
[----:B------:R-:W-:Y:S03]  /*11af0*/  BSSY.RECONVERGENT B2, `(.L_x_329) ;  /* 0x0000031000027945 */ /* 0x000fe60003800200 */
[----:B------:R-:W-:Y:S01]  /*11b00*/  SHF.R.U32.HI R11, RZ, 0x18, R4 ;  /* 0x00000018ff0b7819 */ /* 0x000fe20000011604 */
[----:B------:R-:W-:-:S03]  /*11b10*/  IMAD.MOV.U32 R4, RZ, RZ, R9 ;  /* 0x000000ffff047224 */ /* 0x000fc600078e0009 */
        /* <DEDUP_REMOVED lines=12> */
.L_x_330:
[----:B------:R-:W-:-:S04]  /*11be0*/  IADD3 R12, PT, PT, R11, -0xfd, RZ ;  /* 0xffffff030b0c7810 */ /* 0x000fc80007ffe0ff */
        /* <DEDUP_REMOVED lines=15> */
[----:B------:R-:W-:-:S03]  /*11ce0*/  LOP3.LUT R9, R9, R6, RZ, 0xc0, !PT ;  /* 0x0000000609097212 */ /* 0x000fc600078ec0ff */
[----:B------:R-:W-:Y:S01]  /*11cf0*/  IMAD.MOV R7, RZ, RZ, -R7 ;  /* 0x000000ffff077224 */ /* 0x000fe200078e0a07 */
[----:B------:R-:W-:-:S04]  /*11d00*/  SHF.R.U32.HI R9, RZ, R12, R9 ;  /* 0x0000000cff097219 */ /* 0x000fc80000011609 */
[----:B------:R-:W-:Y:S02]  /*11d10*/  LOP3.LUT P1, RZ, R7, R12, R6, 0xf8, !PT ;  /* 0x0000000c07ff7212 */ /* 0x000fe4000782f806 */
[C---:B------:R-:W-:Y:S02]  /*11d20*/  LOP3.LUT P0, RZ, R9.reuse, 0x1, RZ, 0xc0, !PT ;  /* 0x0000000109ff7812 */ /* 0x040fe4000780c0ff */
[----:B------:R-:W-:-:S04]  /*11d30*/  LOP3.LUT P2, RZ, R9, 0x2, RZ, 0xc0, !PT ;  /* 0x0000000209ff7812 */ /* 0x000fc8000784c0ff */
[----:B------:R-:W-:Y:S02]  /*11d40*/  PLOP3.LUT P0, PT, P0, P1, P2, 0xe0, 0x0 ;  /* 0x000000000000781c */ /* 0x000fe40000703c20 */
[----:B------:R-:W-:Y:S02]  /*11d50*/  LOP3.LUT P1, RZ, R4, 0x7fffff, RZ, 0xc0, !PT ;  /* 0x007fffff04ff7812 */ /* 0x000fe4000782c0ff */
[----:B------:R-:W-:-:S04]  /*11d60*/  SEL R5, RZ, 0x1, !P0 ;  /* 0x00000001ff057807 */ /* 0x000fc80004000000 */
[----:B------:R-:W-:-:S04]  /*11d70*/  IADD3 R5, PT, PT, -R5, RZ, RZ ;  /* 0x000000ff05057210 */ /* 0x000fc80007ffe1ff */
[----:B------:R-:W-:Y:S01]  /*11d80*/  ISETP.GE.AND P0, PT, R5, RZ, PT ;  /* 0x000000ff0500720c */ /* 0x000fe20003f06270 */
[----:B------:R-:W-:-:S05]  /*11d90*/  VIADD R5, R11, 0xffffff04 ;  /* 0xffffff040b057836 */ /* 0x000fca0000000000 */
[----:B------:R-:W-:-:S07]  /*11da0*/  SHF.R.U32.HI R5, RZ, R5, R6 ;  /* 0x00000005ff057219 */ /* 0x000fce0000011606 */
[----:B------:R-:W-:-:S05]  /*11db0*/  @!P0 VIADD R5, R5, 0x1 ;  /* 0x0000000105058836 */ /* 0x000fca0000000000 */
[----:B------:R-:W-:-:S04]  /*11dc0*/  @!P1 SHF.L.U32 R5, R5, 0x1, RZ ;  /* 0x0000000105059819 */ /* 0x000fc800000006ff */
[----:B------:R-:W-:Y:S01]  /*11dd0*/  LOP3.LUT R6, R5, 0x80000000, R4, 0xf8, !PT ;  /* 0x8000000005067812 */ /* 0x000fe200078ef804 */
[----:B------:R-:W-:Y:S06]  /*11de0*/  BRA `(.L_x_331) ;  /* 0x0000000000047947 */ /* 0x000fec0003800000 */
.L_x_332:
[----:B------:R0:W1:Y:S02]  /*11df0*/  MUFU.RCP R6, R4 ;  /* 0x0000000400067308 */ /* 0x0000640000001000 */
.L_x_331:
[----:B------:R-:W-:Y:S05]  /*11e00*/  BSYNC.RECONVERGENT B2 ;  /* 0x0000000000027941 */ /* 0x000fea0003800200 */
.L_x_329:
[----:B0-----:R-:W-:Y:S02]  /*11e10*/  IMAD.MOV.U32 R4, RZ, RZ, R10 ;  /* 0x000000ffff047224 */ /* 0x001fe400078e000a */
[----:B------:R-:W-:-:S04]  /*11e20*/  IMAD.MOV.U32 R5, RZ, RZ, 0x0 ;  /* 0x00000000ff057424 */ /* 0x000fc800078e00ff */
[----:B-1----:R-:W-:Y:S05]  /*11e30*/  RET.REL.NODEC R4 `(mega_fused_pocket_detection_batch_with_metrics) ;  /* 0xfffffee004707950 */ /* 0x002fea0003c3ffff */
        .weak           $__internal_4_$__cuda_sm20_sqrt_rn_f32_slowpath
        .type           $__internal_4_$__cuda_sm20_sqrt_rn_f32_slowpath,@function
        .size           $__internal_4_$__cuda_sm20_sqrt_rn_f32_slowpath,($__internal_5_$__cuda_sm3x_div_rn_noftz_f32_slowpath - $__internal_4_$__cuda_sm20_sqrt_rn_f32_slowpath)
$__internal_4_$__cuda_sm20_sqrt_rn_f32_slowpath:
[----:B------:R-:W-:-:S13]  /*11e40*/  LOP3.LUT P0, RZ, R4, 0x7fffffff, RZ, 0xc0, !PT ;  /* 0x7fffffff04ff7812 */ /* 0x000fda000780c0ff */
[----:B------:R-:W-:Y:S01]  /*11e50*/  @!P0 MOV R7, R4 ;  /* 0x0000000400078202 */ /* 0x000fe20000000f00 */
[----:B------:R-:W-:Y:S06]  /*11e60*/  @!P0 BRA `(.L_x_333) ;  /* 0x0000000000408947 */ /* 0x000fec0003800000 */
[----:B------:R-:W-:-:S13]  /*11e70*/  FSETP.GEU.FTZ.AND P0, PT, R4, RZ, PT ;  /* 0x000000ff0400720b */ /* 0x000fda0003f1e000 */
        /* <DEDUP_REMOVED lines=9> */
[----:B------:R-:W-:Y:S01]  /*11f10*/  @P0 FMUL.FTZ R13, R7, 0.5 ;  /* 0x3f000000070d0820 */ /* 0x000fe20000410000 */
[----:B------:R-:W-:Y:S02]  /*11f20*/  @!P0 IMAD.MOV.U32 R7, RZ, RZ, R4 ;  /* 0x000000ffff078224 */ /* 0x000fe400078e0004 */
[----:B------:R-:W-:-:S04]  /*11f30*/  @P0 FADD.FTZ R12, -R11, -RZ ;  /* 0x800000ff0b0c0221 */ /* 0x000fc80000010100 */
[----:B------:R-:W-:-:S04]  /*11f40*/  @P0 FFMA R12, R11, R12, R10 ;  /* 0x0000000c0b0c0223 */ /* 0x000fc8000000000a */
[----:B------:R-:W-:-:S04]  /*11f50*/  @P0 FFMA R12, R12, R13, R11 ;  /* 0x0000000d0c0c0223 */ /* 0x000fc8000000000b */
[----:B------:R-:W-:-:S07]  /*11f60*/  @P0 FMUL.FTZ R7, R12, 2.3283064365386962891e-10 ;  /* 0x2f8000000c070820 */ /* 0x000fce0000410000 */
.L_x_333:
[----:B------:R-:W-:Y:S01]  /*11f70*/  MOV R10, R14 ;  /* 0x0000000e000a7202 */ /* 0x000fe20000000f00 */
[----:B------:R-:W-:-:S04]  /*11f80*/  IMAD.MOV.U32 R11, RZ, RZ, 0x0 ;  /* 0x00000000ff0b7424 */ /* 0x000fc800078e00ff */
[----:B------:R-:W-:Y:S05]  /*11f90*/  RET.REL.NODEC R10 `(mega_fused_pocket_detection_batch_with_metrics) ;  /* 0xfffffee00a187950 */ /* 0x000fea0003c3ffff */
        .weak           $__internal_5_$__cuda_sm3x_div_rn_noftz_f32_slowpath
        .type           $__internal_5_$__cuda_sm3x_div_rn_noftz_f32_slowpath,@function
        .size           $__internal_5_$__cuda_sm3x_div_rn_noftz_f32_slowpath,(.L_x_1215 - $__internal_5_$__cuda_sm3x_div_rn_noftz_f32_slowpath)
$__internal_5_$__cuda_sm3x_div_rn_noftz_f32_slowpath:
[----:B------:R-:W-:Y:S01]  /*11fa0*/  SHF.R.U32.HI R14, RZ, 0x17, R9 ;  /* 0x00000017ff0e7819 */ /* 0x000fe20000011609 */
[----:B------:R-:W-:Y:S01]  /*11fb0*/  BSSY.RECONVERGENT B1, `(.L_x_334) ;  /* 0x0000062000017945 */ /* 0x000fe20003800200 */
[----:B------:R-:W-:Y:S02]  /*11fc0*/  SHF.R.U32.HI R26, RZ, 0x17, R8 ;  /* 0x00000017ff1a7819 */ /* 0x000fe40000011608 */
[----:B------:R-:W-:Y:S02]  /*11fd0*/  LOP3.LUT R14, R14, 0xff, RZ, 0xc0, !PT ;  /* 0x000000ff0e0e7812 */ /* 0x000fe400078ec0ff */
[----:B------:R-:W-:-:S03]  /*11fe0*/  LOP3.LUT R26, R26, 0xff, RZ, 0xc0, !PT ;  /* 0x000000ff1a1a7812 */ /* 0x000fc600078ec0ff */
[----:B------:R-:W-:Y:S01]  /*11ff0*/  VIADD R29, R14, 0xffffffff ;  /* 0xffffffff0e1d7836 */ /* 0x000fe20000000000 */
[----:B------:R-:W-:-:S04]  /*12000*/  IADD3 R28, PT, PT, R26, -0x1, RZ ;  /* 0xffffffff1a1c7810 */ /* 0x000fc80007ffe0ff */
        /* <DEDUP_REMOVED lines=27> */
.L_x_335:
[----:B------:R-:W-:Y:S01]  /*121c0*/  LEA R28, R14, 0xc0800000, 0x17 ;  /* 0xc08000000e1c7811 */ /* 0x000fe200078eb8ff */
[----:B------:R-:W-:Y:S04]  /*121d0*/  BSSY.RECONVERGENT B2, `(.L_x_340) ;  /* 0x0000036000027945 */ /* 0x000fe80003800200 */
[----:B------:R-:W-:Y:S01]  /*121e0*/  IMAD.IADD R30, R9, 0x1, -R28 ;  /* 0x00000001091e7824 */ /* 0x000fe200078e0a1c */
[----:B------:R-:W-:-:S03]  /*121f0*/  IADD3 R9, PT, PT, R26, -0x7f, RZ ;  /* 0xffffff811a097810 */ /* 0x000fc60007ffe0ff */
[----:B------:R-:W0:Y:S01]  /*12200*/  MUFU.RCP R28, R30 ;  /* 0x0000001e001c7308 */ /* 0x000e220000001000 */
[----:B------:R-:W-:Y:S01]  /*12210*/  FADD.FTZ R29, -R30, -RZ ;  /* 0x800000ff1e1d7221 */ /* 0x000fe20000010100 */
[C---:B------:R-:W-:Y:S01]  /*12220*/  IMAD R8, R9.reuse, -0x800000, R8 ;  /* 0xff80000009087824 */ /* 0x040fe200078e0208 */
[----:B------:R-:W-:-:S05]  /*12230*/  IADD3 R14, PT, PT, R9, 0x7f, -R14 ;  /* 0x0000007f090e7810 */ /* 0x000fca0007ffe80e */
[----:B------:R-:W-:Y:S02]  /*12240*/  IMAD.IADD R25, R14, 0x1, R25 ;  /* 0x000000010e197824 */ /* 0x000fe400078e0219 */
[----:B0-----:R-:W-:-:S04]  /*12250*/  FFMA R33, R28, R29, 1 ;  /* 0x3f8000001c217423 */ /* 0x001fc8000000001d */
[----:B------:R-:W-:-:S04]  /*12260*/  FFMA R26, R28, R33, R28 ;  /* 0x000000211c1a7223 */ /* 0x000fc8000000001c */
[----:B------:R-:W-:-:S04]  /*12270*/  FFMA R33, R8, R26, RZ ;  /* 0x0000001a08217223 */ /* 0x000fc800000000ff */
[----:B------:R-:W-:-:S04]  /*12280*/  FFMA R28, R29, R33, R8 ;  /* 0x000000211d1c7223 */ /* 0x000fc80000000008 */
[----:B------:R-:W-:-:S04]  /*12290*/  FFMA R33, R26, R28, R33 ;  /* 0x0000001c1a217223 */ /* 0x000fc80000000021 */
[----:B------:R-:W-:-:S04]  /*122a0*/  FFMA R28, R29, R33, R8 ;  /* 0x000000211d1c7223 */ /* 0x000fc80000000008 */
[----:B------:R-:W-:-:S05]  /*122b0*/  FFMA R8, R26, R28, R33 ;  /* 0x0000001c1a087223 */ /* 0x000fca0000000021 */
[----:B------:R-:W-:-:S04]  /*122c0*/  SHF.R.U32.HI R9, RZ, 0x17, R8 ;  /* 0x00000017ff097819 */ /* 0x000fc80000011608 */
[----:B------:R-:W-:-:S05]  /*122d0*/  LOP3.LUT R14, R9, 0xff, RZ, 0xc0, !PT ;  /* 0x000000ff090e7812 */ /* 0x000fca00078ec0ff */
[----:B------:R-:W-:-:S05]  /*122e0*/  IMAD.IADD R9, R14, 0x1, R25 ;  /* 0x000000010e097824 */ /* 0x000fca00078e0219 */
[----:B------:R-:W-:-:S04]  /*122f0*/  IADD3 R14, PT, PT, R9, -0x1, RZ ;  /* 0xffffffff090e7810 */ /* 0x000fc80007ffe0ff */
        /* <DEDUP_REMOVED lines=13> */
[----:B------:R-:W-:Y:S02]  /*123d0*/  ISETP.NE.AND P2, PT, R9, RZ, PT ;  /* 0x000000ff0900720c */ /* 0x000fe40003f45270 */
        /* <DEDUP_REMOVED lines=13> */
[----:B------:R-:W-:-:S04]  /*124b0*/  LOP3.LUT R14, R25, R14, RZ, 0xc0, !PT ;  /* 0x0000000e190e7212 */ /* 0x000fc800078ec0ff */
[----:B------:R-:W-:-:S04]  /*124c0*/  IADD3 R9, PT, PT, R9, R14, RZ ;  /* 0x0000000e09097210 */ /* 0x000fc80007ffe0ff */
[----:B------:R-:W-:Y:S01]  /*124d0*/  LOP3.LUT R8, R9, R8, RZ, 0xfc, !PT ;  /* 0x0000000809087212 */ /* 0x000fe200078efcff */
[----:B------:R-:W-:Y:S06]  /*124e0*/  BRA `(.L_x_343) ;  /* 0x0000000000107947 */ /* 0x000fec0003800000 */
.L_x_342:
[----:B------:R-:W-:-:S04]  /*124f0*/  LOP3.LUT R8, R8, 0x80000000, RZ, 0xc0, !PT ;  /* 0x8000000008087812 */ /* 0x000fc800078ec0ff */
[----:B------:R-:W-:Y:S01]  /*12500*/  LOP3.LUT R8, R8, 0x7f800000, RZ, 0xfc, !PT ;  /* 0x7f80000008087812 */ /* 0x000fe200078efcff */
[----:B------:R-:W-:Y:S06]  /*12510*/  BRA `(.L_x_343) ;  /* 0x0000000000047947 */ /* 0x000fec0003800000 */
.L_x_341:
[----:B------:R-:W-:-:S07]  /*12520*/  IMAD R8, R25, 0x800000, R8 ;  /* 0x0080000019087824 */ /* 0x000fce00078e0208 */
.L_x_343:
[----:B------:R-:W-:Y:S05]  /*12530*/  BSYNC.RECONVERGENT B2 ;  /* 0x0000000000027941 */ /* 0x000fea0003800200 */
.L_x_340:
[----:B------:R-:W-:Y:S05]  /*12540*/  BRA `(.L_x_344) ;  /* 0x0000000000207947 */ /* 0x000fea0003800000 */
.L_x_339:
[----:B------:R-:W-:-:S04]  /*12550*/  LOP3.LUT R8, R9, 0x80000000, R8, 0x48, !PT ;  /* 0x8000000009087812 */ /* 0x000fc800078e4808 */
[----:B------:R-:W-:Y:S01]  /*12560*/  LOP3.LUT R8, R8, 0x7f800000, RZ, 0xfc, !PT ;  /* 0x7f80000008087812 */ /* 0x000fe200078efcff */
[----:B------:R-:W-:Y:S06]  /*12570*/  BRA `(.L_x_344) ;  /* 0x0000000000147947 */ /* 0x000fec0003800000 */
.L_x_338:
[----:B------:R-:W-:Y:S01]  /*12580*/  LOP3.LUT R8, R9, 0x80000000, R8, 0x48, !PT ;  /* 0x8000000009087812 */ /* 0x000fe200078e4808 */
[----:B------:R-:W-:Y:S06]  /*12590*/  BRA `(.L_x_344) ;  /* 0x00000000000c7947 */ /* 0x000fec0003800000 */
.L_x_337:
[----:B------:R-:W0:Y:S01]  /*125a0*/  MUFU.RSQ R8, -QNAN ;  /* 0xffc0000000087908 */ /* 0x000e220000001400 */
[----:B------:R-:W-:Y:S05]  /*125b0*/  BRA `(.L_x_344) ;  /* 0x0000000000047947 */ /* 0x000fea0003800000 */
.L_x_336:
[----:B------:R-:W-:-:S07]  /*125c0*/  FADD.FTZ R8, R8, R9 ;  /* 0x0000000908087221 */ /* 0x000fce0000010000 */
.L_x_344:
[----:B------:R-:W-:Y:S05]  /*125d0*/  BSYNC.RECONVERGENT B1 ;  /* 0x0000000000017941 */ /* 0x000fea0003800200 */
.L_x_334:
[----:B0-----:R-:W-:Y:S01]  /*125e0*/  IMAD.MOV.U32 R14, RZ, RZ, R8 ;  /* 0x000000ffff0e7224 */ /* 0x001fe200078e0008 */
[----:B------:R-:W-:Y:S01]  /*125f0*/  MOV R8, R15 ;  /* 0x0000000f00087202 */ /* 0x000fe20000000f00 */
[----:B------:R-:W-:-:S04]  /*12600*/  IMAD.MOV.U32 R9, RZ, RZ, 0x0 ;  /* 0x00000000ff097424 */ /* 0x000fc800078e00ff */
[----:B------:R-:W-:Y:S05]  /*12610*/  RET.REL.NODEC R8 `(mega_fused_pocket_detection_batch_with_metrics) ;  /* 0xfffffed808787950 */ /* 0x000fea0003c3ffff */
.L_x_345:
        /* <DEDUP_REMOVED lines=14> */
.L_x_1215:


//--------------------- .text.mega_fused_batch_detection --------------------------
	.section	.text.mega_fused_batch_detection,"ax",@progbits
	.align	128
        .global         mega_fused_batch_detection
        .type           mega_fused_batch_detection,@function
        .size           mega_fused_batch_detection,(.L_x_1218 - mega_fused_batch_detection)
        .other          mega_fused_batch_detection,@"STO_CUDA_ENTRY STV_DEFAULT"
mega_fused_batch_detection:
.text.mega_fused_batch_detection:
[----:B------:R-:W0:Y:S01]  /*0000*/  LDC R1, c[0x0][0x37c] ;  /* 0x0000df00ff017b82 */ /* 0x000e220000000800 */
[----:B------:R-:W1:Y:S01]  /*0010*/  S2R R5, SR_CTAID.X ;  /* 0x0000000000057919 */ /* 0x000e620000002500 */
[----:B------:R-:W1:Y:S01]  /*0020*/  LDCU UR4, c[0x0][0x3b0] ;  /* 0x00007600ff0477ac */ /* 0x000e620008000800 */
[----:B0-----:R-:W-:Y:S01]  /*0030*/  VIADD R1, R1, 0xffffffd8 ;  /* 0xffffffd801017836 */ /* 0x001fe20000000000 */
[----:B-1----:R-:W-:-:S13]  /*0040*/  ISETP.GE.AND P0, PT, R5, UR4, PT ;  /* 0x0000000405007c0c */ /* 0x002fda000bf06270 */
[----:B------:R-:W-:Y:S05]  /*0050*/  @P0 EXIT ;  /* 0x000000000000094d */ /* 0x000fea0003800000 */
[----:B------:R-:W0:Y:S01]  /*0060*/  LDC.64 R2, c[0x0][0x3a8] ;  /* 0x0000ea00ff027b82 */ /* 0x000e220000000a00 */
[----:B------:R-:W1:Y:S01]  /*0070*/  LDCU.64 UR8, c[0x0][0x358] ;  /* 0x00006b00ff0877ac */ /* 0x000e620008000a00 */
[----:B0-----:R-:W-:-:S05]  /*0080*/  IMAD.WIDE.U32 R2, R5, 0x10, R2 ;  /* 0x0000001005027825 */ /* 0x001fca00078e0002 */
[----:B-1----:R-:W2:Y:S01]  /*0090*/  LDG.E.CONSTANT R0, desc[UR8][R2.64+0xc] ;  /* 0x00000c0802007981 */ /* 0x002ea2000c1e9900 */
[----:B------:R-:W0:Y:S01]  /*00a0*/  S2UR UR5, SR_CgaCtaId ;  /* 0x00000000000579c3 */ /* 0x000e220000008800 */
[----:B------:R-:W-:Y:S01]  /*00b0*/  UMOV UR4, 0x400 ;  /* 0x0000040000047882 */ /* 0x000fe20000000000 */
[----:B------:R-:W1:Y:S01]  /*00c0*/  S2R R5, SR_TID.X ;  /* 0x0000000000057919 */ /* 0x000e620000002100 */
[----:B0-----:R-:W-:Y:S01]  /*00d0*/  ULEA UR4, UR5, UR4, 0x18 ;  /* 0x0000000405047291 */ /* 0x001fe2000f8ec0ff */
[----:B-1----:R-:W-:-:S05]  /*00e0*/  ISETP.GT.U32.AND P0, PT, R5, 0x1f, PT ;  /* 0x0000001f0500780c */ /* 0x002fca0003f04070 */
[C---:B------:R-:W-:Y:S02]  /*00f0*/  LEA R4, R5.reuse, UR4, 0x2 ;  /* 0x0000000405047c11 */ /* 0x040fe4000f8e10ff */
[----:B--2---:R-:W-:Y:S02]  /*0100*/  R2UR UR10, R0 ;  /* 0x00000000000a72ca */ /* 0x004fe400000e0000 */
[----:B------:R-:W-:-:S05]  /*0110*/  LEA R0, R5, UR4, 0x5 ;  /* 0x0000000405007c11 */ /* 0x000fca000f8e28ff */
[----:B------:R0:W-:Y:S04]  /*0120*/  @!P0 STS [R0+0x4300], RZ ;  /* 0x004300ff00008388 */ /* 0x0001e80000000800 */
[----:B------:R0:W-:Y:S02]  /*0130*/  @!P0 STS [R4+0x4d80], RZ ;  /* 0x004d80ff04008388 */ /* 0x0001e40000000800 */
[----:B------:R-:W-:Y:S01]  /*0140*/  UISETP.GE.AND UP0, UPT, UR10, 0x1, UPT ;  /* 0x000000010a00788c */ /* 0x000fe2000bf06270 */
[----:B------:R-:W-:Y:S05]  /*0150*/  BAR.SYNC.DEFER_BLOCKING 0x0 ;  /* 0x0000000000007b1d */ /* 0x000fea0000010000 */
[----:B------:R-:W-:-:S13]  /*0160*/  PLOP3.LUT P1, PT, PT, PT, UP0, 0x80, 0x8 ;  /* 0x000000000008781c */ /* 0x000fda0003f2f008 */
[----:B0-----:R-:W-:Y:S05]  /*0170*/  @!P1 EXIT ;  /* 0x000000000000994d */ /* 0x001fea0003800000 */
[----:B------:R0:W2:Y:S01]  /*0180*/  LDG.E.CONSTANT R0, desc[UR8][R2.64+0x4] ;  /* 0x0000040802007981 */ /* 0x0000a2000c1e9900 */
[----:B------:R-:W-:Y:S01]  /*0190*/  I2FP.F32.U32 R4, R5 ;  /* 0x0000000500047245 */ /* 0x000fe20000201000 */
[----:B------:R-:W-:Y:S01]  /*01a0*/  IMAD.SHL.U32 R5, R5, 0x8, RZ ;  /* 0x0000000805057824 */ /* 0x000fe200078e00ff */
[----:B------:R-:W-:-:S03]  /*01b0*/  LOP3.LUT R31, R31, 0xfffffff7, RZ, 0xc0, !PT ;  /* 0xfffffff71f1f7812 */ /* 0x000fc600078ec0ff */
[----:B------:R-:W-:Y:S01]  /*01c0*/  FMUL R4, R4, 0.00390625 ;  /* 0x3b80000004047820 */ /* 0x000fe20000400000 */
[----:B------:R-:W-:Y:S01]  /*01d0*/  I2FP.F32.U32 R7, R5 ;  /* 0x0000000500077245 */ /* 0x000fe20000201000 */
[C---:B------:R-:W-:Y:S01]  /*01e0*/  VIADD R14, R5.reuse, 0x5 ;  /* 0x00000005050e7836 */ /* 0x040fe20000000000 */
[C---:B------:R-:W-:Y:S01]  /*01f0*/  IADD3 R10, PT, PT, R5.reuse, 0x3, RZ ;  /* 0x00000003050a7810 */ /* 0x040fe20007ffe0ff */
[----:B------:R-:W-:Y:S01]  /*0200*/  FMUL R6, R4, 6.2831854820251464844 ;  /* 0x40c90fdb04067820 */ /* 0x000fe20000400000 */
[----:B------:R-:W-:Y:S02]  /*0210*/  VIADD R15, R5, 0x6 ;  /* 0x00000006050f7836 */ /* 0x000fe40000000000 */
[----:B0-----:R-:W-:Y:S01]  /*0220*/  FMUL R2, R7, 0.00048828125 ;  /* 0x3a00000007027820 */ /* 0x001fe20000400000 */
[C---:B------:R-:W-:Y:S02]  /*0230*/  VIADD R7, R5.reuse, 0x2 ;  /* 0x0000000205077836 */ /* 0x040fe40000000000 */
[C---:B------:R-:W-:Y:S01]  /*0240*/  FADD R8, R6.reuse, 1 ;  /* 0x3f80000006087421 */ /* 0x040fe20000000000 */
[C---:B------:R-:W-:Y:S01]  /*0250*/  FMUL R4, R6.reuse, 1.618000030517578125 ;  /* 0x3fcf1aa006047820 */ /* 0x040fe20000400000 */
[----:B------:R-:W-:Y:S01]  /*0260*/  FADD R3, R6, 2 ;  /* 0x4000000006037421 */ /* 0x000fe20000000000 */
[----:B------:R-:W-:-:S02]  /*0270*/  VIADD R6, R5, 0x1 ;  /* 0x0000000105067836 */ /* 0x000fc40000000000 */
[----:B------:R-:W-:Y:S01]  /*0280*/  FMUL R55, R8, 0.63661974668502807617 ;  /* 0x3f22f98308377820 */ /* 0x000fe20000400000 */
[----:B------:R-:W-:Y:S01]  /*0290*/  FMUL R35, R4, 0.63661974668502807617 ;  /* 0x3f22f98304237820 */ /* 0x000fe20000400000 */
[----:B------:R-:W-:Y:S01]  /*02a0*/  FMUL R2, R2, 6.2831854820251464844 ;  /* 0x40c90fdb02027820 */ /* 0x000fe20000400000 */
[----:B------:R-:W-:Y:S01]  /*02b0*/  I2FP.F32.U32 R7, R7 ;  /* 0x0000000700077245 */ /* 0x000fe20000201000 */
[----:B------:R-:W-:Y:S01]  /*02c0*/  FMUL R54, R3, 0.63661974668502807617 ;  /* 0x3f22f98303367820 */ /* 0x000fe20000400000 */
[----:B------:R-:W-:Y:S01]  /*02d0*/  I2FP.F32.U32 R6, R6 ;  /* 0x0000000600067245 */ /* 0x000fe20000201000 */
[----:B------:R-:W0:Y:S01]  /*02e0*/  F2I.NTZ R55, R55 ;  /* 0x0000003700377305 */ /* 0x000e220000203100 */
[----:B------:R-:W-:Y:S01]  /*02f0*/  FMUL R53, R2, 0.63661974668502807617 ;  /* 0x3f22f98302357820 */ /* 0x000fe20000400000 */
[----:B------:R-:W-:Y:S01]  /*0300*/  FMUL R7, R7, 0.00048828125 ;  /* 0x3a00000007077820 */ /* 0x000fe20000400000 */
[----:B------:R-:W-:Y:S02]  /*0310*/  VIADD R16, R5, 0x7 ;  /* 0x0000000705107836 */ /* 0x000fe40000000000 */
[----:B------:R-:W-:Y:S01]  /*0320*/  FMUL R9, R6, 0.00048828125 ;  /* 0x3a00000006097820 */ /* 0x000fe20000400000 */
[----:B------:R-:W-:Y:S01]  /*0330*/  FMUL R13, R2, 1.618000030517578125 ;  /* 0x3fcf1aa0020d7820 */ /* 0x000fe20000400000 */
[----:B------:R-:W-:Y:S01]  /*0340*/  FMUL R12, R7, 6.2831854820251464844 ;  /* 0x40c90fdb070c7820 */ /* 0x000fe20000400000 */
[----:B------:R-:W-:Y:S01]  /*0350*/  I2FP.F32.U32 R15, R15 ;  /* 0x0000000f000f7245 */ /* 0x000fe20000201000 */
[----:B------:R-:W1:Y:S01]  /*0360*/  F2I.NTZ R35, R35 ;  /* 0x0000002300237305 */ /* 0x000e620000203100 */
[----:B------:R-:W-:Y:S01]  /*0370*/  FMUL R52, R13, 0.63661974668502807617 ;  /* 0x3f22f9830d347820 */ /* 0x000fe20000400000 */
[----:B------:R-:W-:Y:S01]  /*0380*/  FSETP.GE.AND P0, PT, |R8|, 105615, PT ;  /* 0x47ce47800800780b */ /* 0x000fe20003f06200 */
[----:B------:R-:W-:Y:S01]  /*0390*/  FMUL R9, R9, 6.2831854820251464844 ;  /* 0x40c90fdb09097820 */ /* 0x000fe20000400000 */
[----:B------:R-:W-:Y:S01]  /*03a0*/  I2FP.F32.U32 R10, R10 ;  /* 0x0000000a000a7245 */ /* 0x000fe20000201000 */
[----:B------:R-:W-:Y:S01]  /*03b0*/  FMUL R49, R12, 0.63661974668502807617 ;  /* 0x3f22f9830c317820 */ /* 0x000fe20000400000 */
[----:B------:R-:W-:Y:S01]  /*03c0*/  FSETP.EQ.OR P3, PT, |R8|, +INF , !P0 ;  /* 0x7f8000000800780b */ /* 0x000fe20004762600 */
[----:B------:R-:W-:Y:S01]  /*03d0*/  FMUL R51, R9, 0.63661974668502807617 ;  /* 0x3f22f98309337820 */ /* 0x000fe20000400000 */
[----:B0-----:R-:W-:Y:S01]  /*03e0*/  I2FP.F32.S32 R37, R55 ;  /* 0x0000003700257245 */ /* 0x001fe20000201400 */
[----:B------:R-:W0:Y:S01]  /*03f0*/  F2I.NTZ R54, R54 ;  /* 0x0000003600367305 */ /* 0x000e220000203100 */
[----:B------:R-:W-:Y:S01]  /*0400*/  FMUL R10, R10, 0.00048828125 ;  /* 0x3a0000000a0a7820 */ /* 0x000fe20000400000 */
[----:B------:R-:W-:-:S02]  /*0410*/  I2FP.F32.U32 R14, R14 ;  /* 0x0000000e000e7245 */ /* 0x000fc40000201000 */
[C---:B------:R-:W-:Y:S01]  /*0420*/  FFMA R6, R37.reuse, -1.5707962512969970703, R8 ;  /* 0xbfc90fda25067823 */ /* 0x040fe20000000008 */
[----:B------:R-:W-:Y:S01]  /*0430*/  FMUL R11, R10, 6.2831854820251464844 ;  /* 0x40c90fdb0a0b7820 */ /* 0x000fe20000400000 */
[----:B-1----:R-:W-:Y:S01]  /*0440*/  I2FP.F32.S32 R7, R35 ;  /* 0x0000002300077245 */ /* 0x002fe20000201400 */
[----:B------:R-:W-:Y:S01]  /*0450*/  FMUL R10, R14, 0.00048828125 ;  /* 0x3a0000000e0a7820 */ /* 0x000fe20000400000 */
[----:B------:R-:W-:Y:S01]  /*0460*/  FFMA R6, R37, -7.5497894158615963534e-08, R6 ;  /* 0xb3a2216825067823 */ /* 0x000fe20000000006 */
[----:B------:R-:W1:Y:S01]  /*0470*/  F2I.NTZ R53, R53 ;  /* 0x0000003500357305 */ /* 0x000e620000203100 */
[C---:B------:R-:W-:Y:S01]  /*0480*/  FSETP.GE.AND P1, PT, |R4|.reuse, 105615, PT ;  /* 0x47ce47800400780b */ /* 0x040fe20003f26200 */
[----:B------:R-:W-:Y:S01]  /*0490*/  FMUL R47, R11, 0.63661974668502807617 ;  /* 0x3f22f9830b2f7820 */ /* 0x000fe20000400000 */
[----:B------:R-:W-:Y:S01]  /*04a0*/  FFMA R37, R37, -5.3903029534742383927e-15, R6 ;  /* 0xa7c234c525257823 */ /* 0x000fe20000000006 */
[----:B------:R-:W-:Y:S01]  /*04b0*/  VIADD R6, R5, 0x4 ;  /* 0x0000000405067836 */ /* 0x000fe20000000000 */
[----:B------:R-:W-:Y:S01]  /*04c0*/  @P3 LOP3.LUT R31, R31, 0x8, RZ, 0xfc, !PT ;  /* 0x000000081f1f3812 */ /* 0x000fe200078efcff */
[----:B------:R-:W-:Y:S01]  /*04d0*/  @P0 FMUL R37, RZ, R8 ;  /* 0x00000008ff250220 */ /* 0x000fe20000400000 */
[----:B0-----:R-:W-:Y:S01]  /*04e0*/  I2FP.F32.S32 R36, R54 ;  /* 0x0000003600247245 */ /* 0x001fe20000201400 */
[----:B------:R-:W0:Y:S01]  /*04f0*/  F2I.NTZ R52, R52 ;  /* 0x0000003400347305 */ /* 0x000e220000203100 */
[----:B------:R-:W-:Y:S01]  /*0500*/  I2FP.F32.U32 R6, R6 ;  /* 0x0000000600067245 */ /* 0x000fe20000201000 */
[----:B------:R-:W-:Y:S01]  /*0510*/  FMUL R8, R11, 1.618000030517578125 ;  /* 0x3fcf1aa00b087820 */ /* 0x000fe20000400000 */
[----:B------:R-:W-:Y:S01]  /*0520*/  FSETP.EQ.OR P3, PT, |R4|, +INF , !P1 ;  /* 0x7f8000000400780b */ /* 0x000fe20004f62600 */
[----:B------:R-:W-:Y:S01]  /*0530*/  FMUL R10, R10, 6.2831854820251464844 ;  /* 0x40c90fdb0a0a7820 */ /* 0x000fe20000400000 */
[----:B------:R-:W-:Y:S01]  /*0540*/  FSETP.GE.AND P2, PT, |R3|, 105615, PT ;  /* 0x47ce47800300780b */ /* 0x000fe20003f46200 */
[----:B------:R-:W-:Y:S01]  /*0550*/  FMUL R5, R6, 0.00048828125 ;  /* 0x3a00000006057820 */ /* 0x000fe20000400000 */
[----:B------:R-:W-:Y:S01]  /*0560*/  FFMA R6, R7, -1.5707962512969970703, R4 ;  /* 0xbfc90fda07067823 */ /* 0x000fe20000000004 */
[----:B------:R-:W-:Y:S01]  /*0570*/  F2I.NTZ R51, R51 ;  /* 0x0000003300337305 */ /* 0x000fe20000203100 */
[----:B------:R-:W-:Y:S01]  /*0580*/  I2FP.F32.U32 R16, R16 ;  /* 0x0000001000107245 */ /* 0x000fe20000201000 */
[----:B------:R-:W-:Y:S01]  /*0590*/  FMUL R5, R5, 6.2831854820251464844 ;  /* 0x40c90fdb05057820 */ /* 0x000fe20000400000 */
[----:B------:R-:W-:Y:S01]  /*05a0*/  FFMA R6, R7, -7.5497894158615963534e-08, R6 ;  /* 0xb3a2216807067823 */ /* 0x000fe20000000006 */
[----:B------:R-:W-:Y:S01]  /*05b0*/  LOP3.LUT R31, R31, 0xfffffffd, RZ, 0xc0, !PT ;  /* 0xfffffffd1f1f7812 */ /* 0x000fe200078ec0ff */
[----:B------:R-:W-:Y:S01]  /*05c0*/  FMUL R46, R8, 0.63661974668502807617 ;  /* 0x3f22f983082e7820 */ /* 0x000fe20000400000 */
[----:B------:R-:W-:Y:S01]  /*05d0*/  FMUL R45, R5, 0.63661974668502807617 ;  /* 0x3f22f983052d7820 */ /* 0x000fe20000400000 */
[----:B------:R-:W-:Y:S01]  /*05e0*/  FFMA R34, R7, -5.3903029534742383927e-15, R6 ;  /* 0xa7c234c507227823 */ /* 0x000fe20000000006 */
[----:B------:R-:W-:Y:S01]  /*05f0*/  FMUL R6, R15, 0.00048828125 ;  /* 0x3a0000000f067820 */ /* 0x000fe20000400000 */
[----:B-1----:R-:W-:Y:S01]  /*0600*/  I2FP.F32.S32 R15, R53 ;  /* 0x00000035000f7245 */ /* 0x002fe20000201400 */
[----:B------:R-:W-:Y:S01]  /*0610*/  FFMA R7, R36, -1.5707962512969970703, R3 ;  /* 0xbfc90fda24077823 */ /* 0x000fe20000000003 */
[----:B------:R-:W-:Y:S01]  /*0620*/  F2I.NTZ R49, R49 ;  /* 0x0000003100317305 */ /* 0x000fe20000203100 */
[----:B------:R-:W-:Y:S01]  /*0630*/  FMUL R16, R16, 0.00048828125 ;  /* 0x3a00000010107820 */ /* 0x000fe20000400000 */
[----:B------:R-:W-:Y:S01]  /*0640*/  @P3 LOP3.LUT R31, R31, 0x2, RZ, 0xfc, !PT ;  /* 0x000000021f1f3812 */ /* 0x000fe200078efcff */
[----:B------:R-:W-:Y:S01]  /*0650*/  FFMA R2, R15, -1.5707962512969970703, R2 ;  /* 0xbfc90fda0f027823 */ /* 0x000fe20000000002 */
[----:B------:R-:W-:Y:S01]  /*0660*/  FFMA R7, R36, -7.5497894158615963534e-08, R7 ;  /* 0xb3a2216824077823 */ /* 0x000fe20000000007 */
[----:B------:R-:W-:Y:S01]  /*0670*/  FSETP.EQ.OR P3, PT, |R3|, +INF , !P2 ;  /* 0x7f8000000300780b */ /* 0x000fe20005762600 */
[----:B------:R-:W-:Y:S01]  /*0680*/  FMUL R6, R6, 6.2831854820251464844 ;  /* 0x40c90fdb06067820 */ /* 0x000fe20000400000 */
[C---:B------:R-:W-:Y:S01]  /*0690*/  FFMA R14, R15.reuse, -7.5497894158615963534e-08, R2 ;  /* 0xb3a221680f0e7823 */ /* 0x040fe20000000002 */
[----:B------:R-:W-:Y:S01]  /*06a0*/  FFMA R36, R36, -5.3903029534742383927e-15, R7 ;  /* 0xa7c234c524247823 */ /* 0x000fe20000000007 */
[----:B------:R-:W1:Y:S01]  /*06b0*/  F2I.NTZ R47, R47 ;  /* 0x0000002f002f7305 */ /* 0x000e620000203100 */
[----:B------:R-:W-:Y:S01]  /*06c0*/  @P2 FMUL R36, RZ, R3 ;  /* 0x00000003ff242220 */ /* 0x000fe20000400000 */
[----:B------:R-:W-:Y:S01]  /*06d0*/  FFMA R7, R15, -5.3903029534742383927e-15, R14 ;  /* 0xa7c234c50f077823 */ /* 0x000fe2000000000e */
[----:B0-----:R-:W-:Y:S01]  /*06e0*/  I2FP.F32.S32 R14, R52 ;  /* 0x00000034000e7245 */ /* 0x001fe20000201400 */
[----:B------:R-:W-:Y:S01]  /*06f0*/  FMUL R2, R16, 6.2831854820251464844 ;  /* 0x40c90fdb10027820 */ /* 0x000fe20000400000 */
[----:B------:R-:W-:Y:S01]  /*0700*/  @P1 FMUL R34, RZ, R4 ;  /* 0x00000004ff221220 */ /* 0x000fe20000400000 */
[----:B------:R-:W-:Y:S01]  /*0710*/  FMUL R4, R12, 1.618000030517578125 ;  /* 0x3fcf1aa00c047820 */ /* 0x000fe20000400000 */
[----:B------:R0:W-:Y:S01]  /*0720*/  STL [R1+0x24], R7 ;  /* 0x0000240701007387 */ /* 0x0001e20000100800 */
[----:B------:R-:W-:Y:S01]  /*0730*/  FFMA R13, R14, -1.5707962512969970703, R13 ;  /* 0xbfc90fda0e0d7823 */ /* 0x000fe2000000000d */
[----:B------:R-:W3:Y:S01]  /*0740*/  F2I.NTZ R45, R45 ;  /* 0x0000002d002d7305 */ /* 0x000ee20000203100 */
[----:B------:R-:W-:Y:S01]  /*0750*/  FMUL R41, R6, 0.63661974668502807617 ;  /* 0x3f22f98306297820 */ /* 0x000fe20000400000 */
[----:B------:R-:W-:Y:S01]  /*0760*/  FMUL R39, R2, 0.63661974668502807617 ;  /* 0x3f22f98302277820 */ /* 0x000fe20000400000 */
[----:B------:R-:W-:Y:S01]  /*0770*/  FFMA R13, R14, -7.5497894158615963534e-08, R13 ;  /* 0xb3a221680e0d7823 */ /* 0x000fe2000000000d */
[----:B------:R-:W-:Y:S01]  /*0780*/  FMUL R48, R4, 0.63661974668502807617 ;  /* 0x3f22f98304307820 */ /* 0x000fe20000400000 */
[----:B------:R-:W-:Y:S01]  /*0790*/  FMUL R43, R10, 0.63661974668502807617 ;  /* 0x3f22f9830a2b7820 */ /* 0x000fe20000400000 */
[----:B-1----:R-:W-:Y:S01]  /*07a0*/  I2FP.F32.S32 R16, R47 ;  /* 0x0000002f00107245 */ /* 0x002fe20000201400 */
[----:B------:R-:W-:Y:S01]  /*07b0*/  FFMA R3, R14, -5.3903029534742383927e-15, R13 ;  /* 0xa7c234c50e037823 */ /* 0x000fe2000000000d */
[----:B0-----:R-:W-:Y:S01]  /*07c0*/  FMUL R7, R9, 1.618000030517578125 ;  /* 0x3fcf1aa009077820 */ /* 0x001fe20000400000 */
[----:B------:R-:W-:Y:S01]  /*07d0*/  I2FP.F32.S32 R14, R51 ;  /* 0x00000033000e7245 */ /* 0x000fe20000201400 */
[----:B------:R-:W0:Y:S01]  /*07e0*/  F2I.NTZ R41, R41 ;  /* 0x0000002900297305 */ /* 0x000e220000203100 */
[----:B------:R-:W-:Y:S01]  /*07f0*/  I2FP.F32.S32 R13, R49 ;  /* 0x00000031000d7245 */ /* 0x000fe20000201400 */
[----:B------:R-:W-:Y:S01]  /*0800*/  FMUL R50, R7, 0.63661974668502807617 ;  /* 0x3f22f98307327820 */ /* 0x000fe20000400000 */
[----:B------:R-:W-:Y:S01]  /*0810*/  FFMA R11, R16, -1.5707962512969970703, R11 ;  /* 0xbfc90fda100b7823 */ /* 0x000fe2000000000b */
[----:B------:R-:W-:Y:S01]  /*0820*/  FFMA R9, R14, -1.5707962512969970703, R9 ;  /* 0xbfc90fda0e097823 */ /* 0x000fe20000000009 */
[----:B------:R1:W-:Y:S01]  /*0830*/  STL [R1+0x20], R3 ;  /* 0x0000200301007387 */ /* 0x0003e20000100800 */
[C---:B------:R-:W-:Y:S01]  /*0840*/  FFMA R12, R13.reuse, -1.5707962512969970703, R12 ;  /* 0xbfc90fda0d0c7823 */ /* 0x040fe2000000000c */
[----:B------:R-:W-:Y:S01]  /*0850*/  FFMA R11, R16, -7.5497894158615963534e-08, R11 ;  /* 0xb3a22168100b7823 */ /* 0x000fe2000000000b */
[----:B------:R-:W-:Y:S01]  /*0860*/  F2I.NTZ R50, R50 ;  /* 0x0000003200327305 */ /* 0x000fe20000203100 */
[----:B------:R-:W-:Y:S01]  /*0870*/  FFMA R9, R14, -7.5497894158615963534e-08, R9 ;  /* 0xb3a221680e097823 */ /* 0x000fe20000000009 */
[----:B------:R-:W-:Y:S01]  /*0880*/  FFMA R12, R13, -7.5497894158615963534e-08, R12 ;  /* 0xb3a221680d0c7823 */ /* 0x000fe2000000000c */
[----:B------:R-:W-:Y:S01]  /*0890*/  FFMA R11, R16, -5.3903029534742383927e-15, R11 ;  /* 0xa7c234c5100b7823 */ /* 0x000fe2000000000b */
[----:B------:R-:W-:Y:S01]  /*08a0*/  LOP3.LUT R31, R31, 0xfffffffb, RZ, 0xc0, !PT ;  /* 0xfffffffb1f1f7812 */ /* 0x000fe200078ec0ff */
[----:B------:R-:W-:Y:S01]  /*08b0*/  FFMA R14, R14, -5.3903029534742383927e-15, R9 ;  /* 0xa7c234c50e0e7823 */ /* 0x000fe20000000009 */
[----:B------:R-:W-:Y:S01]  /*08c0*/  FFMA R9, R13, -5.3903029534742383927e-15, R12 ;  /* 0xa7c234c50d097823 */ /* 0x000fe2000000000c */
[----:B-1----:R-:W-:Y:S01]  /*08d0*/  FMUL R3, R5, 1.618000030517578125 ;  /* 0x3fcf1aa005037820 */ /* 0x002fe20000400000 */
[----:B---3--:R-:W-:Y:S01]  /*08e0*/  I2FP.F32.S32 R12, R45 ;  /* 0x0000002d000c7245 */ /* 0x008fe20000201400 */
[----:B------:R-:W1:Y:S01]  /*08f0*/  F2I.NTZ R39, R39 ;  /* 0x0000002700277305 */ /* 0x000e620000203100 */
[----:B------:R-:W-:Y:S01]  /*0900*/  STL [R1+0x1c], R14 ;  /* 0x00001c0e01007387 */ /* 0x000fe20000100800 */
[----:B------:R-:W-:Y:S01]  /*0910*/  FMUL R44, R3, 0.63661974668502807617 ;  /* 0x3f22f983032c7820 */ /* 0x000fe20000400000 */
[----:B0-----:R-:W-:-:S02]  /*0920*/  I2FP.F32.S32 R59, R41 ;  /* 0x00000029003b7245 */ /* 0x001fc40000201400 */
[----:B------:R0:W-:Y:S01]  /*0930*/  STL [R1+0x14], R9 ;  /* 0x0000140901007387 */ /* 0x0001e20000100800 */
[----:B------:R-:W-:Y:S02]  /*0940*/  @P3 LOP3.LUT R31, R31, 0x4, RZ, 0xfc, !PT ;  /* 0x000000041f1f3812 */ /* 0x000fe400078efcff */
[----:B------:R-:W-:Y:S01]  /*0950*/  F2I.NTZ R48, R48 ;  /* 0x0000003000307305 */ /* 0x000fe20000203100 */
[----:B------:R3:W-:Y:S01]  /*0960*/  STL [R1+0xc], R11 ;  /* 0x00000c0b01007387 */ /* 0x0007e20000100800 */
[----:B------:R-:W-:Y:S02]  /*0970*/  SEL R55, R55, RZ, !P0 ;  /* 0x000000ff37377207 */ /* 0x000fe40004000000 */
[----:B------:R-:W-:Y:S02]  /*0980*/  SEL R35, R35, RZ, !P1 ;  /* 0x000000ff23237207 */ /* 0x000fe40004800000 */
[----:B------:R-:W-:Y:S01]  /*0990*/  SEL R54, R54, RZ, !P2 ;  /* 0x000000ff36367207 */ /* 0x000fe20005000000 */
[----:B0-----:R-:W-:Y:S01]  /*09a0*/  FMUL R9, R10, 1.618000030517578125 ;  /* 0x3fcf1aa00a097820 */ /* 0x001fe20000400000 */
[----:B------:R-:W0:Y:S01]  /*09b0*/  F2I.NTZ R46, R46 ;  /* 0x0000002e002e7305 */ /* 0x000e220000203100 */
[----:B-1----:R-:W-:Y:S01]  /*09c0*/  I2FP.F32.S32 R57, R39 ;  /* 0x0000002700397245 */ /* 0x002fe20000201400 */
[----:B---3--:R-:W-:Y:S01]  /*09d0*/  FFMA R11, R12, -1.5707962512969970703, R5 ;  /* 0xbfc90fda0c0b7823 */ /* 0x008fe20000000005 */
[----:B------:R-:W-:Y:S01]  /*09e0*/  FMUL R5, R6, 1.618000030517578125 ;  /* 0x3fcf1aa006057820 */ /* 0x000fe20000400000 */
[----:B------:R-:W-:Y:S01]  /*09f0*/  FFMA R6, R59, -1.5707962512969970703, R6 ;  /* 0xbfc90fda3b067823 */ /* 0x000fe20000000006 */
[----:B------:R-:W-:Y:S01]  /*0a00*/  FMUL R42, R9, 0.63661974668502807617 ;  /* 0x3f22f983092a7820 */ /* 0x000fe20000400000 */
[----:B------:R-:W-:-:S02]  /*0a10*/  FFMA R11, R12, -7.5497894158615963534e-08, R11 ;  /* 0xb3a221680c0b7823 */ /* 0x000fc4000000000b */
[----:B------:R-:W-:Y:S01]  /*0a20*/  F2I.NTZ R44, R44 ;  /* 0x0000002c002c7305 */ /* 0x000fe20000203100 */
[----:B------:R-:W-:Y:S01]  /*0a30*/  FMUL R40, R5, 0.63661974668502807617 ;  /* 0x3f22f98305287820 */ /* 0x000fe20000400000 */
[----:B------:R-:W-:Y:S01]  /*0a40*/  FFMA R11, R12, -5.3903029534742383927e-15, R11 ;  /* 0xa7c234c50c0b7823 */ /* 0x000fe2000000000b */
[----:B------:R-:W-:Y:S01]  /*0a50*/  FFMA R12, R59, -7.5497894158615963534e-08, R6 ;  /* 0xb3a221683b0c7823 */ /* 0x000fe20000000006 */
[----:B------:R-:W-:Y:S01]  /*0a60*/  FMUL R6, R2, 1.618000030517578125 ;  /* 0x3fcf1aa002067820 */ /* 0x000fe20000400000 */
[C---:B------:R-:W-:Y:S01]  /*0a70*/  FFMA R2, R57.reuse, -1.5707962512969970703, R2 ;  /* 0xbfc90fda39027823 */ /* 0x040fe20000000002 */
[----:B0-----:R-:W-:Y:S01]  /*0a80*/  I2FP.F32.S32 R13, R46 ;  /* 0x0000002e000d7245 */ /* 0x001fe20000201400 */
[----:B------:R0:W-:Y:S01]  /*0a90*/  STL [R1+0x4], R11 ;  /* 0x0000040b01007387 */ /* 0x0001e20000100800 */
[----:B------:R-:W-:Y:S01]  /*0aa0*/  FMUL R38, R6, 0.63661974668502807617 ;  /* 0x3f22f98306267820 */ /* 0x000fe20000400000 */
[----:B------:R-:W-:Y:S01]  /*0ab0*/  FFMA R2, R57, -7.5497894158615963534e-08, R2 ;  /* 0xb3a2216839027823 */ /* 0x000fe20000000002 */
[----:B------:R-:W1:Y:S01]  /*0ac0*/  F2I.NTZ R43, R43 ;  /* 0x0000002b002b7305 */ /* 0x000e620000203100 */
[----:B------:R-:W-:Y:S01]  /*0ad0*/  FFMA R8, R13, -1.5707962512969970703, R8 ;  /* 0xbfc90fda0d087823 */ /* 0x000fe20000000008 */
[----:B------:R-:W-:Y:S01]  /*0ae0*/  FFMA R59, R59, -5.3903029534742383927e-15, R12 ;  /* 0xa7c234c53b3b7823 */ /* 0x000fe2000000000c */
[----:B------:R-:W-:-:S02]  /*0af0*/  FFMA R57, R57, -5.3903029534742383927e-15, R2 ;  /* 0xa7c234c539397823 */ /* 0x000fc40000000002 */
[C---:B------:R-:W-:Y:S01]  /*0b00*/  FFMA R8, R13.reuse, -7.5497894158615963534e-08, R8 ;  /* 0xb3a221680d087823 */ /* 0x040fe20000000008 */
[----:B0-----:R-:W-:Y:S02]  /*0b10*/  I2FP.F32.S32 R11, R48 ;  /* 0x00000030000b7245 */ /* 0x001fe40000201400 */
[----:B------:R-:W0:Y:S01]  /*0b20*/  F2I.NTZ R42, R42 ;  /* 0x0000002a002a7305 */ /* 0x000e220000203100 */
[----:B------:R-:W-:Y:S02]  /*0b30*/  FFMA R2, R13, -5.3903029534742383927e-15, R8 ;  /* 0xa7c234c50d027823 */ /* 0x000fe40000000008 */
[----:B------:R-:W-:Y:S01]  /*0b40*/  FFMA R4, R11, -1.5707962512969970703, R4 ;  /* 0xbfc90fda0b047823 */ /* 0x000fe20000000004 */
[----:B-1----:R-:W-:-:S03]  /*0b50*/  I2FP.F32.S32 R61, R43 ;  /* 0x0000002b003d7245 */ /* 0x002fc60000201400 */
[C---:B------:R-:W-:Y:S01]  /*0b60*/  FFMA R4, R11.reuse, -7.5497894158615963534e-08, R4 ;  /* 0xb3a221680b047823 */ /* 0x040fe20000000004 */
[----:B------:R-:W1:Y:S03]  /*0b70*/  F2I.NTZ R40, R40 ;  /* 0x0000002800287305 */ /* 0x000e660000203100 */
[----:B------:R-:W-:Y:S01]  /*0b80*/  FFMA R4, R11, -5.3903029534742383927e-15, R4 ;  /* 0xa7c234c50b047823 */ /* 0x000fe20000000004 */
[----:B------:R-:W-:Y:S01]  /*0b90*/  FFMA R10, R61, -1.5707962512969970703, R10 ;  /* 0xbfc90fda3d0a7823 */ /* 0x000fe2000000000a */
[----:B0-----:R-:W-:-:S03]  /*0ba0*/  I2FP.F32.S32 R60, R42 ;  /* 0x0000002a003c7245 */ /* 0x001fc60000201400 */
[----:B------:R-:W0:Y:S01]  /*0bb0*/  F2I.NTZ R38, R38 ;  /* 0x0000002600267305 */ /* 0x000e220000203100 */
[----:B------:R-:W-:Y:S01]  /*0bc0*/  FFMA R10, R61, -7.5497894158615963534e-08, R10 ;  /* 0xb3a221683d0a7823 */ /* 0x000fe2000000000a */
[----:B------:R-:W-:-:S03]  /*0bd0*/  FFMA R9, R60, -1.5707962512969970703, R9 ;  /* 0xbfc90fda3c097823 */ /* 0x000fc60000000009 */
[----:B------:R-:W-:Y:S01]  /*0be0*/  FFMA R61, R61, -5.3903029534742383927e-15, R10 ;  /* 0xa7c234c53d3d7823 */ /* 0x000fe2000000000a */
[----:B-1----:R-:W-:Y:S01]  /*0bf0*/  I2FP.F32.S32 R58, R40 ;  /* 0x00000028003a7245 */ /* 0x002fe20000201400 */
[----:B------:R-:W-:-:S04]  /*0c00*/  FFMA R9, R60, -7.5497894158615963534e-08, R9 ;  /* 0xb3a221683c097823 */ /* 0x000fc80000000009 */
[----:B------:R-:W-:Y:S01]  /*0c10*/  FFMA R5, R58, -1.5707962512969970703, R5 ;  /* 0xbfc90fda3a057823 */ /* 0x000fe20000000005 */
[----:B------:R-:W-:-:S03]  /*0c20*/  FFMA R60, R60, -5.3903029534742383927e-15, R9 ;  /* 0xa7c234c53c3c7823 */ /* 0x000fc60000000009 */
[----:B------:R-:W-:-:S04]  /*0c30*/  FFMA R5, R58, -7.5497894158615963534e-08, R5 ;  /* 0xb3a221683a057823 */ /* 0x000fc80000000005 */
[----:B------:R-:W-:Y:S01]  /*0c40*/  FFMA R58, R58, -5.3903029534742383927e-15, R5 ;  /* 0xa7c234c53a3a7823 */ /* 0x000fe20000000005 */
[----:B--2---:R-:W-:Y:S02]  /*0c50*/  R2UR UR11, R0 ;  /* 0x00000000000b72ca */ /* 0x004fe400000e0000 */
[----:B------:R-:W-:-:S05]  /*0c60*/  I2FP.F32.S32 R0, R50 ;  /* 0x0000003200007245 */ /* 0x000fca0000201400 */
[----:B------:R-:W-:-:S04]  /*0c70*/  FFMA R7, R0, -1.5707962512969970703, R7 ;  /* 0xbfc90fda00077823 */ /* 0x000fc80000000007 */
[C---:B------:R-:W-:Y:S02]  /*0c80*/  FFMA R7, R0.reuse, -7.5497894158615963534e-08, R7 ;  /* 0xb3a2216800077823 */ /* 0x040fe40000000007 */
[----:B------:R-:W-:Y:S02]  /*0c90*/  USHF.R.S32.HI UR4, URZ, 0x1f, UR11 ;  /* 0x0000001fff047899 */ /* 0x000fe4000801140b */
[----:B------:R-:W-:Y:S01]  /*0ca0*/  FFMA R0, R0, -5.3903029534742383927e-15, R7 ;  /* 0xa7c234c500007823 */ /* 0x000fe20000000007 */
[----:B0-----:R-:W-:-:S03]  /*0cb0*/  I2FP.F32.S32 R7, R38 ;  /* 0x0000002600077245 */ /* 0x001fc60000201400 */
[----:B------:R-:W-:Y:S01]  /*0cc0*/  MOV R32, UR4 ;  /* 0x0000000400207c02 */ /* 0x000fe20008000f00 */
[----:B------:R0:W-:Y:S01]  /*0cd0*/  STL [R1+0x18], R0 ;  /* 0x0000180001007387 */ /* 0x0001e20000100800 */
[C---:B------:R-:W-:Y:S01]  /*0ce0*/  FFMA R6, R7.reuse, -1.5707962512969970703, R6 ;  /* 0xbfc90fda07067823 */ /* 0x040fe20000000006 */
[----:B------:R-:W-:Y:S02]  /*0cf0*/  UMOV UR4, URZ ;  /* 0x000000ff00047c82 */ /* 0x000fe40008000000 */
[----:B------:R1:W-:Y:S01]  /*0d00*/  STL [R1+0x10], R4 ;  /* 0x0000100401007387 */ /* 0x0003e20000100800 */
[----:B------:R-:W-:-:S03]  /*0d10*/  FFMA R6, R7, -7.5497894158615963534e-08, R6 ;  /* 0xb3a2216807067823 */ /* 0x000fc60000000006 */
[----:B------:R1:W-:Y:S01]  /*0d20*/  STL [R1+0x8], R2 ;  /* 0x0000080201007387 */ /* 0x0003e20000100800 */
[----:B------:R-:W-:Y:S01]  /*0d30*/  FFMA R56, R7, -5.3903029534742383927e-15, R6 ;  /* 0xa7c234c507387823 */ /* 0x000fe20000000006 */
[----:B0-----:R-:W-:-:S05]  /*0d40*/  I2FP.F32.S32 R0, R44 ;  /* 0x0000002c00007245 */ /* 0x001fca0000201400 */
[----:B------:R-:W-:-:S04]  /*0d50*/  FFMA R3, R0, -1.5707962512969970703, R3 ;  /* 0xbfc90fda00037823 */ /* 0x000fc80000000003 */
[----:B------:R-:W-:-:S04]  /*0d60*/  FFMA R3, R0, -7.5497894158615963534e-08, R3 ;  /* 0xb3a2216800037823 */ /* 0x000fc80000000003 */
[----:B------:R-:W-:-:S05]  /*0d70*/  FFMA R0, R0, -5.3903029534742383927e-15, R3 ;  /* 0xa7c234c500007823 */ /* 0x000fca0000000003 */
[----:B------:R1:W-:Y:S02]  /*0d80*/  STL [R1], R0 ;  /* 0x0000000001007387 */ /* 0x0003e40000100800 */
.L_x_594:
[----:B01----:R-:W0:Y:S01]  /*0d90*/  S2R R0, SR_TID.X ;  /* 0x0000000000007919 */ /* 0x003e220000002100 */
[----:B----4-:R-:W-:Y:S01]  /*0da0*/  IMAD.U32 R9, RZ, RZ, UR4 ;  /* 0x00000004ff097e24 */ /* 0x010fe2000f8e00ff */
[----:B------:R-:W-:Y:S01]  /*0db0*/  BSSY.RECONVERGENT B0, `(.L_x_346) ;  /* 0x0000023000007945 */ /* 0x000fe20003800200 */
[----:B0-2---:R-:W-:-:S05]  /*0dc0*/  LOP3.LUT R2, R0, 0x1f, RZ, 0xc0, !PT ;  /* 0x0000001f00027812 */ /* 0x005fca00078ec0ff */
[----:B------:R-:W-:-:S05]  /*0dd0*/  IMAD R9, R9, 0x20, R2 ;  /* 0x0000002009097824 */ /* 0x000fca00078e0202 */
[----:B------:R-:W-:-:S04]  /*0de0*/  ISETP.GE.AND P0, PT, R9, UR10, PT ;  /* 0x0000000a09007c0c */ /* 0x000fc8000bf06270 */
[----:B------:R-:W-:-:S13]  /*0df0*/  ISETP.GT.U32.OR P0, PT, R0, 0x1f, P0 ;  /* 0x0000001f0000780c */ /* 0x000fda0000704470 */
[----:B-----5:R-:W-:Y:S05]  /*0e00*/  @P0 BRA `(.L_x_347) ;  /* 0x0000000000740947 */ /* 0x020fea0003800000 */
[----:B------:R-:W0:Y:S01]  /*0e10*/  LDCU.64 UR6, c[0x0][0x388] ;  /* 0x00007100ff0677ac */ /* 0x000e220008000a00 */
[----:B------:R-:W-:-:S05]  /*0e20*/  IADD3 R9, P0, PT, R9, UR11, RZ ;  /* 0x0000000b09097c10 */ /* 0x000fca000ff1e0ff */
[----:B------:R-:W-:Y:S01]  /*0e30*/  IMAD.X R12, RZ, RZ, R32, P0 ;  /* 0x000000ffff0c7224 */ /* 0x000fe200000e0620 */
        /* <DEDUP_REMOVED lines=11> */
[----:B------:R-:W-:Y:S01]  /*0ef0*/  MOV R14, 0x400 ;  /* 0x00000400000e7802 */ /* 0x000fe20000000f00 */
[----:B------:R-:W0:Y:S03]  /*0f00*/  S2R R15, SR_CgaCtaId ;  /* 0x00000000000f7919 */ /* 0x000e260000008800 */
[----:B0-----:R-:W-:-:S05]  /*0f10*/  LEA R15, R15, R14, 0x18 ;  /* 0x0000000e0f0f7211 */ /* 0x001fca00078ec0ff */
[----:B------:R-:W-:-:S05]  /*0f20*/  IMAD R14, R0, 0xc, R15 ;  /* 0x0000000c000e7824 */ /* 0x000fca00078e020f */
[----:B--2---:R1:W-:Y:S04]  /*0f30*/  STS [R14+0x2000], R9 ;  /* 0x002000090e007388 */ /* 0x0043e80000000800 */
[----:B---3--:R1:W-:Y:S04]  /*0f40*/  STS [R14+0x2004], R12 ;  /* 0x0020040c0e007388 */ /* 0x0083e80000000800 */
[----:B----4-:R1:W-:Y:S01]  /*0f50*/  STS [R14+0x2008], R13 ;  /* 0x0020080d0e007388 */ /* 0x0103e20000000800 */
[----:B------:R-:W-:Y:S05]  /*0f60*/  BRA `(.L_x_347) ;  /* 0x00000000001c7947 */ /* 0x000fea0003800000 */
.L_x_348:
[----:B------:R-:W0:Y:S01]  /*0f70*/  S2R R10, SR_CgaCtaId ;  /* 0x00000000000a7919 */ /* 0x000e220000008800 */
[----:B------:R-:W-:-:S04]  /*0f80*/  MOV R9, 0x400 ;  /* 0x0000040000097802 */ /* 0x000fc80000000f00 */
[----:B0-----:R-:W-:-:S05]  /*0f90*/  LEA R9, R10, R9, 0x18 ;  /* 0x000000090a097211 */ /* 0x001fca00078ec0ff */
[----:B------:R-:W-:-:S05]  /*0fa0*/  IMAD R9, R0, 0xc, R9 ;  /* 0x0000000c00097824 */ /* 0x000fca00078e0209 */
[----:B------:R0:W-:Y:S04]  /*0fb0*/  STS [R9+0x2000], RZ ;  /* 0x002000ff09007388 */ /* 0x0001e80000000800 */
[----:B------:R0:W-:Y:S04]  /*0fc0*/  STS [R9+0x2004], RZ ;  /* 0x002004ff09007388 */ /* 0x0001e80000000800 */
[----:B------:R0:W-:Y:S02]  /*0fd0*/  STS [R9+0x2008], RZ ;  /* 0x002008ff09007388 */ /* 0x0001e40000000800 */
.L_x_347:
[----:B------:R-:W-:Y:S05]  /*0fe0*/  BSYNC.RECONVERGENT B0 ;  /* 0x0000000000007941 */ /* 0x000fea0003800200 */
.L_x_346:
[----:B------:R-:W-:Y:S01]  /*0ff0*/  USHF.L.U32 UR5, UR4, 0x5, URZ ;  /* 0x0000000504057899 */ /* 0x000fe200080006ff */
[--C-:B01----:R-:W-:Y:S01]  /*1000*/  SHF.R.U32.HI R9, RZ, 0x5, R0.reuse ;  /* 0x00000005ff097819 */ /* 0x103fe20000011600 */
[----:B------:R-:W-:Y:S04]  /*1010*/  BAR.SYNC.DEFER_BLOCKING 0x0 ;  /* 0x0000000000007b1d */ /* 0x000fe80000010000 */
[----:B------:R-:W-:Y:S01]  /*1020*/  IMAD.U32 R13, RZ, RZ, UR5 ;  /* 0x00000005ff0d7e24 */ /* 0x000fe2000f8e00ff */
[----:B------:R-:W-:Y:S01]  /*1030*/  LOP3.LUT R11, R9, UR5, RZ, 0xfc, !PT ;  /* 0x00000005090b7c12 */ /* 0x000fe2000f8efcff */
[----:B------:R-:W-:Y:S03]  /*1040*/  BSSY.RECONVERGENT B0, `(.L_x_349) ;  /* 0x0000054000007945 */ /* 0x000fe60003800200 */
[----:B------:R-:W-:-:S04]  /*1050*/  LOP3.LUT R10, R13, 0x1f, R0, 0xf8, !PT ;  /* 0x0000001f0d0a7812 */ /* 0x000fc800078ef800 */
[----:B------:R-:W-:-:S04]  /*1060*/  VIMNMX R10, PT, PT, R10, R11, !PT ;  /* 0x0000000b0a0a7248 */ /* 0x000fc80007fe0100 */
[----:B------:R-:W-:-:S13]  /*1070*/  ISETP.GE.AND P0, PT, R10, UR10, PT ;  /* 0x0000000a0a007c0c */ /* 0x000fda000bf06270 */
[----:B------:R-:W-:Y:S05]  /*1080*/  @P0 BRA `(.L_x_350) ;  /* 0x00000004003c0947 */ /* 0x000fea0003800000 */
[----:B------:R-:W0:Y:S01]  /*1090*/  S2R R11, SR_CgaCtaId ;  /* 0x00000000000b7919 */ /* 0x000e220000008800 */
[----:B------:R-:W-:Y:S01]  /*10a0*/  MOV R12, 0x400 ;  /* 0x00000400000c7802 */ /* 0x000fe20000000f00 */
[----:B------:R-:W-:Y:S03]  /*10b0*/  BSSY.RECONVERGENT B1, `(.L_x_351) ;  /* 0x000001c000017945 */ /* 0x000fe60003800200 */
[----:B0-----:R-:W-:-:S05]  /*10c0*/  LEA R12, R11, R12, 0x18 ;  /* 0x0000000c0b0c7211 */ /* 0x001fca00078ec0ff */
[--C-:B------:R-:W-:Y:S02]  /*10d0*/  IMAD R16, R2, 0xc, R12.reuse ;  /* 0x0000000c02107824 */ /* 0x100fe400078e020c */
[----:B------:R-:W-:-:S03]  /*10e0*/  IMAD R17, R9, 0xc, R12 ;  /* 0x0000000c09117824 */ /* 0x000fc600078e020c */
[----:B------:R-:W-:Y:S04]  /*10f0*/  LDS R10, [R16+0x2004] ;  /* 0x00200400100a7984 */ /* 0x000fe80000000800 */
[----:B------:R-:W0:Y:S04]  /*1100*/  LDS R15, [R17+0x2004] ;  /* 0x00200400110f7984 */ /* 0x000e280000000800 */
[----:B------:R-:W-:Y:S04]  /*1110*/  LDS R2, [R16+0x2000] ;  /* 0x0020000010027984 */ /* 0x000fe80000000800 */
[----:B------:R-:W1:Y:S04]  /*1120*/  LDS R13, [R17+0x2000] ;  /* 0x00200000110d7984 */ /* 0x000e680000000800 */
[----:B------:R-:W-:Y:S04]  /*1130*/  LDS R11, [R16+0x2008] ;  /* 0x00200800100b7984 */ /* 0x000fe80000000800 */
[----:B------:R-:W2:Y:S01]  /*1140*/  LDS R14, [R17+0x2008] ;  /* 0x00200800110e7984 */ /* 0x000ea20000000800 */
[----:B0-----:R-:W-:Y:S01]  /*1150*/  FADD R10, R10, -R15 ;  /* 0x8000000f0a0a7221 */ /* 0x001fe20000000000 */
[----:B-1----:R-:W-:-:S03]  /*1160*/  FADD R2, R2, -R13 ;  /* 0x8000000d02027221 */ /* 0x002fc60000000000 */
[----:B------:R-:W-:-:S04]  /*1170*/  FMUL R13, R10, R10 ;  /* 0x0000000a0a0d7220 */ /* 0x000fc80000400000 */
[----:B------:R-:W-:Y:S01]  /*1180*/  FFMA R2, R2, R2, R13 ;  /* 0x0000000202027223 */ /* 0x000fe2000000000d */
[----:B------:R-:W-:Y:S02]  /*1190*/  IMAD.MOV.U32 R13, RZ, RZ, RZ ;  /* 0x000000ffff0d7224 */ /* 0x000fe400078e00ff */
[----:B--2---:R-:W-:-:S04]  /*11a0*/  FADD R11, R11, -R14 ;  /* 0x8000000e0b0b7221 */ /* 0x004fc80000000000 */
[----:B------:R-:W-:-:S04]  /*11b0*/  FFMA R2, R11, R11, R2 ;  /* 0x0000000b0b027223 */ /* 0x000fc80000000002 */
[----:B------:R0:W1:Y:S01]  /*11c0*/  MUFU.RSQ R11, R2 ;  /* 0x00000002000b7308 */ /* 0x0000620000001400 */
[----:B------:R-:W-:-:S04]  /*11d0*/  IADD3 R10, PT, PT, R2, -0xd000000, RZ ;  /* 0xf3000000020a7810 */ /* 0x000fc80007ffe0ff */
[----:B------:R-:W-:-:S13]  /*11e0*/  ISETP.GT.U32.AND P0, PT, R10, 0x727fffff, PT ;  /* 0x727fffff0a00780c */ /* 0x000fda0003f04070 */
[----:B01----:R-:W-:Y:S05]  /*11f0*/  @!P0 BRA `(.L_x_352) ;  /* 0x00000000000c8947 */ /* 0x003fea0003800000 */
[----:B------:R-:W-:-:S07]  /*1200*/  MOV R10, 0x1220 ;  /* 0x00001220000a7802 */ /* 0x000fce0000000f00 */
[----:B------:R-:W-:Y:S05]  /*1210*/  CALL.REL.NOINC `($__internal_7_$__cuda_sm20_sqrt_rn_f32_slowpath) ;  /* 0x00000108005c7944 */ /* 0x000fea0003c00000 */
[----:B------:R-:W-:Y:S05]  /*1220*/  BRA `(.L_x_353) ;  /* 0x0000000000107947 */ /* 0x000fea0003800000 */
.L_x_352:
[----:B------:R-:W-:Y:S01]  /*1230*/  FMUL.FTZ R15, R2, R11 ;  /* 0x0000000b020f7220 */ /* 0x000fe20000410000 */
[----:B------:R-:W-:-:S03]  /*1240*/  FMUL.FTZ R11, R11, 0.5 ;  /* 0x3f0000000b0b7820 */ /* 0x000fc60000410000 */
[----:B------:R-:W-:-:S04]  /*1250*/  FFMA R2, -R15, R15, R2 ;  /* 0x0000000f0f027223 */ /* 0x000fc80000000102 */
[----:B------:R-:W-:-:S07]  /*1260*/  FFMA R18, R2, R11, R15 ;  /* 0x0000000b02127223 */ /* 0x000fce000000000f */
.L_x_353:
[----:B------:R-:W-:Y:S05]  /*1270*/  BSYNC.RECONVERGENT B1 ;  /* 0x0000000000017941 */ /* 0x000fea0003800200 */
.L_x_351:
[----:B------:R-:W-:Y:S01]  /*1280*/  IMAD.SHL.U32 R2, R0, 0x80, RZ ;  /* 0x0000008000027824 */ /* 0x000fe200078e00ff */
[----:B------:R-:W-:Y:S01]  /*1290*/  FSETP.GT.AND P0, PT, R18, RZ, PT ;  /* 0x000000ff1200720b */ /* 0x000fe20003f04000 */
[----:B------:R-:W-:Y:S03]  /*12a0*/  BSSY.RECONVERGENT B3, `(.L_x_354) ;  /* 0x0000024000037945 */ /* 0x000fe60003800200 */
[----:B------:R-:W-:-:S05]  /*12b0*/  LOP3.LUT R11, R2, 0xf80, RZ, 0xc0, !PT ;  /* 0x00000f80020b7812 */ /* 0x000fca00078ec0ff */
[----:B------:R-:W-:-:S04]  /*12c0*/  IMAD.IADD R12, R12, 0x1, R11 ;  /* 0x000000010c0c7824 */ /* 0x000fc800078e020b */
[----:B------:R-:W-:-:S05]  /*12d0*/  IMAD R9, R9, 0x4, R12 ;  /* 0x0000000409097824 */ /* 0x000fca00078e020c */
[----:B------:R0:W-:Y:S01]  /*12e0*/  STS [R9], R18 ;  /* 0x0000001209007388 */ /* 0x0001e20000000800 */
[----:B------:R-:W-:Y:S05]  /*12f0*/  @!P0 BRA `(.L_x_355) ;  /* 0x0000000000788947 */ /* 0x000fea0003800000 */
[----:B------:R-:W0:Y:S02]  /*1300*/  LDC.64 R10, c[0x0][0x3e0] ;  /* 0x0000f800ff0a7b82 */ /* 0x000e240000000a00 */
[----:B0-----:R-:W2:Y:S02]  /*1310*/  LDG.E.CONSTANT R9, desc[UR8][R10.64] ;  /* 0x000000080a097981 */ /* 0x001ea4000c1e9900 */
[----:B--2---:R-:W-:-:S13]  /*1320*/  FSETP.GEU.AND P0, PT, R18, R9, PT ;  /* 0x000000091200720b */ /* 0x004fda0003f0e000 */
[----:B------:R-:W-:Y:S05]  /*1330*/  @P0 BRA `(.L_x_355) ;  /* 0x0000000000680947 */ /* 0x000fea0003800000 */
[----:B------:R-:W2:Y:S01]  /*1340*/  LDG.E.CONSTANT R10, desc[UR8][R10.64+0x4] ;  /* 0x000004080a0a7981 */ /* 0x000ea2000c1e9900 */
[----:B------:R-:W-:Y:S01]  /*1350*/  FMUL R18, R18, -R18 ;  /* 0x8000001212127220 */ /* 0x000fe20000400000 */
[----:B------:R-:W-:Y:S01]  /*1360*/  BSSY.RECONVERGENT B4, `(.L_x_356) ;  /* 0x000000d000047945 */ /* 0x000fe20003800200 */
[----:B--2---:R-:W-:-:S04]  /*1370*/  FADD R9, R10, R10 ;  /* 0x0000000a0a097221 */ /* 0x004fc80000000000 */
[----:B------:R-:W-:-:S04]  /*1380*/  FMUL R19, R10, R9 ;  /* 0x000000090a137220 */ /* 0x000fc80000400000 */
        /* <DEDUP_REMOVED lines=9> */
[----:B------:R-:W-:Y:S05]  /*1420*/  CALL.REL.NOINC `($__internal_8_$__cuda_sm3x_div_rn_noftz_f32_slowpath) ;  /* 0x0000010800307944 */ /* 0x000fea0003c00000 */
.L_x_357:
[----:B------:R-:W-:Y:S05]  /*1430*/  BSYNC.RECONVERGENT B4 ;  /* 0x0000000000047941 */ /* 0x000fea0003800200 */
.L_x_356:
[----:B------:R-:W-:Y:S02]  /*1440*/  HFMA2 R2, -RZ, RZ, 0.96630859375, -0.0022525787353515625 ;  /* 0x3bbb989dff027431 */ /* 0x000fe400000001ff */
[----:B------:R-:W-:-:S03]  /*1450*/  IMAD.MOV.U32 R9, RZ, RZ, 0x437c0000 ;  /* 0x437c0000ff097424 */ /* 0x000fc600078e00ff */
[----:B------:R-:W-:-:S04]  /*1460*/  FFMA.SAT R2, R25, R2, 0.5 ;  /* 0x3f00000019027423 */ /* 0x000fc80000002002 */
[----:B------:R-:W-:-:S04]  /*1470*/  FFMA.RM R2, R2, R9, 12582913 ;  /* 0x4b40000102027423 */ /* 0x000fc80000004009 */
[C---:B------:R-:W-:Y:S01]  /*1480*/  FADD R10, R2.reuse, -12583039 ;  /* 0xcb40007f020a7421 */ /* 0x040fe20000000000 */
[----:B------:R-:W-:-:S03]  /*1490*/  IMAD.SHL.U32 R2, R2, 0x800000, RZ ;  /* 0x0080000002027824 */ /* 0x000fc600078e00ff */
[----:B------:R-:W-:-:S04]  /*14a0*/  FFMA R10, R25, 1.4426950216293334961, -R10 ;  /* 0x3fb8aa3b190a7823 */ /* 0x000fc8000000080a */
[----:B------:R-:W-:-:S04]  /*14b0*/  FFMA R10, R25, 1.925963033500011079e-08, R10 ;  /* 0x32a57060190a7823 */ /* 0x000fc8000000000a */
[----:B------:R-:W0:Y:S02]  /*14c0*/  MUFU.EX2 R13, R10 ;  /* 0x0000000a000d7308 */ /* 0x000e240000000800 */
[----:B0-----:R-:W-:-:S07]  /*14d0*/  FMUL R13, R2, R13 ;  /* 0x0000000d020d7220 */ /* 0x001fce0000400000 */
.L_x_355:
[----:B------:R-:W-:Y:S05]  /*14e0*/  BSYNC.RECONVERGENT B3 ;  /* 0x0000000000037941 */ /* 0x000fea0003800200 */
.L_x_354:
[----:B------:R-:W1:Y:S01]  /*14f0*/  S2UR UR6, SR_CgaCtaId ;  /* 0x00000000000679c3 */ /* 0x000e620000008800 */
[----:B------:R-:W-:Y:S01]  /*1500*/  IMAD.SHL.U32 R2, R0, 0x80, RZ ;  /* 0x0000008000027824 */ /* 0x000fe200078e00ff */
[----:B------:R-:W-:Y:S01]  /*1510*/  UMOV UR5, 0x400 ;  /* 0x0000040000057882 */ /* 0x000fe20000000000 */
[----:B------:R-:W-:-:S03]  /*1520*/  SHF.R.U32.HI R0, RZ, 0x3, R0 ;  /* 0x00000003ff007819 */ /* 0x000fc60000011600 */
[----:B0-----:R-:W-:Y:S02]  /*1530*/  LOP3.LUT R9, R2, 0xf80, RZ, 0xc0, !PT ;  /* 0x00000f8002097812 */ /* 0x001fe400078ec0ff */
[----:B------:R-:W-:Y:S01]  /*1540*/  LOP3.LUT R0, R0, 0x7c, RZ, 0xc0, !PT ;  /* 0x0000007c00007812 */ /* 0x000fe200078ec0ff */
[----:B-1----:R-:W-:-:S06]  /*1550*/  ULEA UR5, UR6, UR5, 0x18 ;  /* 0x0000000506057291 */ /* 0x002fcc000f8ec0ff */
[----:B------:R-:W-:-:S05]  /*1560*/  IADD3 R0, PT, PT, R0, UR5, R9 ;  /* 0x0000000500007c10 */ /* 0x000fca000fffe009 */
[----:B------:R0:W-:Y:S02]  /*1570*/  STS [R0+0x1000], R13 ;  /* 0x0010000d00007388 */ /* 0x0001e40000000800 */
.L_x_350:
[----:B------:R-:W-:Y:S05]  /*1580*/  BSYNC.RECONVERGENT B0 ;  /* 0x0000000000007941 */ /* 0x000fea0003800200 */
.L_x_349:
[----:B------:R-:W0:Y:S01]  /*1590*/  S2R R2, SR_TID.X ;  /* 0x0000000000027919 */ /* 0x000e220000002100 */
[----:B------:R-:W-:Y:S01]  /*15a0*/  IMAD.U32 R9, RZ, RZ, UR4 ;  /* 0x00000004ff097e24 */ /* 0x000fe2000f8e00ff */
[----:B------:R-:W-:Y:S01]  /*15b0*/  LOP3.LUT R31, R31, 0xfffffffe, RZ, 0xc0, !PT ;  /* 0xfffffffe1f1f7812 */ /* 0x000fe200078ec0ff */
[----:B------:R-:W-:Y:S01]  /*15c0*/  BSSY.RECONVERGENT B0, `(.L_x_358) ;  /* 0x0000047000007945 */ /* 0x000fe20003800200 */
[----:B------:R-:W-:Y:S02]  /*15d0*/  BAR.SYNC.DEFER_BLOCKING 0x0 ;  /* 0x0000000000007b1d */ /* 0x000fe40000010000 */
[----:B0-----:R-:W-:-:S04]  /*15e0*/  LEA R0, R9, R2, 0x5 ;  /* 0x0000000209007211 */ /* 0x001fc800078e28ff */
[----:B------:R-:W-:-:S04]  /*15f0*/  ISETP.GE.AND P0, PT, R0, UR10, PT ;  /* 0x0000000a00007c0c */ /* 0x000fc8000bf06270 */
[----:B------:R-:W-:-:S13]  /*1600*/  ISETP.LT.U32.AND P1, PT, R2, 0x20, !P0 ;  /* 0x000000200200780c */ /* 0x000fda0004721070 */
[----:B------:R-:W-:Y:S01]  /*1610*/  @P1 LOP3.LUT R31, R31, 0x1, RZ, 0xfc, !PT ;  /* 0x000000011f1f1812 */ /* 0x000fe200078efcff */
[----:B------:R-:W-:Y:S06]  /*1620*/  @!P1 BRA `(.L_x_359) ;  /* 0x0000000400009947 */ /* 0x000fec0003800000 */
[----:B------:R-:W0:Y:S01]  /*1630*/  LDCU.128 UR12, c[0x0][0x390] ;  /* 0x00007200ff0c77ac */ /* 0x000e220008000c00 */
[----:B------:R-:W-:Y:S01]  /*1640*/  IADD3 R0, P0, PT, R0, UR11, RZ ;  /* 0x0000000b00007c10 */ /* 0x000fe2000ff1e0ff */
[----:B------:R-:W1:Y:S04]  /*1650*/  LDCU.64 UR6, c[0x0][0x3a0] ;  /* 0x00007400ff0677ac */ /* 0x000e680008000a00 */
[----:B------:R-:W-:Y:S02]  /*1660*/  IMAD.X R9, RZ, RZ, R32, P0 ;  /* 0x000000ffff097224 */ /* 0x000fe400000e0620 */
[----:B------:R-:W-:-:S03]  /*1670*/  IMAD.SHL.U32 R14, R0, 0x4, RZ ;  /* 0x00000004000e7824 */ /* 0x000fc600078e00ff */
[----:B------:R-:W-:Y:S02]  /*1680*/  SHF.L.U64.HI R0, R0, 0x2, R9 ;  /* 0x0000000200007819 */ /* 0x000fe40000010209 */
[C---:B0-----:R-:W-:Y:S02]  /*1690*/  IADD3 R10, P0, PT, R14.reuse, UR12, RZ ;  /* 0x0000000c0e0a7c10 */ /* 0x041fe4000ff1e0ff */
[C---:B------:R-:W-:Y:S02]  /*16a0*/  IADD3 R12, P1, PT, R14.reuse, UR14, RZ ;  /* 0x0000000e0e0c7c10 */ /* 0x040fe4000ff3e0ff */
[----:B-1----:R-:W-:Y:S02]  /*16b0*/  IADD3 R14, P2, PT, R14, UR6, RZ ;  /* 0x000000060e0e7c10 */ /* 0x002fe4000ff5e0ff */
[C---:B------:R-:W-:Y:S02]  /*16c0*/  IADD3.X R11, PT, PT, R0.reuse, UR13, RZ, P0, !PT ;  /* 0x0000000d000b7c10 */ /* 0x040fe400087fe4ff */
[----:B------:R-:W-:-:S02]  /*16d0*/  IADD3.X R13, PT, PT, R0, UR15, RZ, P1, !PT ;  /* 0x0000000f000d7c10 */ /* 0x000fc40008ffe4ff */
[----:B------:R-:W-:Y:S02]  /*16e0*/  IADD3.X R15, PT, PT, R0, UR7, RZ, P2, !PT ;  /* 0x00000007000f7c10 */ /* 0x000fe400097fe4ff */
[----:B------:R-:W2:Y:S04]  /*16f0*/  LDG.E.CONSTANT R11, desc[UR8][R10.64] ;  /* 0x000000080a0b7981 */ /* 0x000ea8000c1e9900 */
[----:B------:R-:W3:Y:S04]  /*1700*/  LDG.E.CONSTANT R25, desc[UR8][R12.64] ;  /* 0x000000080c197981 */ /* 0x000ee8000c1e9900 */
[----:B------:R-:W4:Y:S01]  /*1710*/  LDG.E.CONSTANT R27, desc[UR8][R14.64] ;  /* 0x000000080e1b7981 */ /* 0x000f22000c1e9900 */
[----:B------:R-:W0:Y:S01]  /*1720*/  S2UR UR6, SR_CgaCtaId ;  /* 0x00000000000679c3 */ /* 0x000e220000008800 */
[----:B------:R-:W-:-:S02]  /*1730*/  UMOV UR5, 0x400 ;  /* 0x0000040000057882 */ /* 0x000fc40000000000 */
[----:B0-----:R-:W-:-:S06]  /*1740*/  ULEA UR5, UR6, UR5, 0x18 ;  /* 0x0000000506057291 */ /* 0x001fcc000f8ec0ff */
[C---:B------:R-:W-:Y:S02]  /*1750*/  LEA R0, R2.reuse, UR5, 0x2 ;  /* 0x0000000502007c11 */ /* 0x040fe4000f8e10ff */
[----:B------:R-:W-:-:S03]  /*1760*/  LEA R9, R2, UR5, 0x7 ;  /* 0x0000000502097c11 */ /* 0x000fc6000f8e38ff */
[----:B--2---:R-:W-:Y:S04]  /*1770*/  STS [R0+0x2180], R11 ;  /* 0x0021800b00007388 */ /* 0x004fe80000000800 */
[----:B---3--:R-:W-:Y:S04]  /*1780*/  STS [R0+0x2200], R25 ;  /* 0x0022001900007388 */ /* 0x008fe80000000800 */
[----:B----4-:R-:W-:Y:S04]  /*1790*/  STS [R0+0x2280], R27 ;  /* 0x0022801b00007388 */ /* 0x010fe80000000800 */
[----:B------:R-:W0:Y:S04]  /*17a0*/  LDS.128 R12, [R9+0x1000] ;  /* 0x00100000090c7984 */ /* 0x000e280000000c00 */
[----:B------:R-:W1:Y:S04]  /*17b0*/  LDS.128 R20, [R9+0x1010] ;  /* 0x0010100009147984 */ /* 0x000e680000000c00 */
[----:B------:R-:W2:Y:S01]  /*17c0*/  LDS.128 R16, [R9+0x1020] ;  /* 0x0010200009107984 */ /* 0x000ea20000000c00 */
        /* <DEDUP_REMOVED lines=19> */
[----:B-1----:R-:W-:Y:S02]  /*1900*/  FADD R20, R15, R20 ;  /* 0x000000140f147221 */ /* 0x002fe40000000000 */
        /* <DEDUP_REMOVED lines=18> */
.L_x_359:
[----:B------:R-:W-:Y:S05]  /*1a30*/  BSYNC.RECONVERGENT B0 ;  /* 0x0000000000007941 */ /* 0x000fea0003800200 */
.L_x_358:
[----:B------:R-:W0:Y:S08]  /*1a40*/  LDC.64 R10, c[0x0][0x3e0] ;  /* 0x0000f800ff0a7b82 */ /* 0x000e300000000a00 */
[----:B------:R-:W-:Y:S06]  /*1a50*/  BAR.SYNC.DEFER_BLOCKING 0x0 ;  /* 0x0000000000007b1d */ /* 0x000fec0000010000 */
[----:B0-----:R-:W2:Y:S01]  /*1a60*/  LDG.E.CONSTANT R0, desc[UR8][R10.64+0x8] ;  /* 0x000008080a007981 */ /* 0x001ea2000c1e9900 */
[----:B------:R-:W-:-:S13]  /*1a70*/  ISETP.GT.U32.AND P0, PT, R2, 0x1f, PT ;  /* 0x0000001f0200780c */ /* 0x000fda0003f04070 */
[----:B------:R-:W0:Y:S01]  /*1a80*/  @!P0 S2R R12, SR_CgaCtaId ;  /* 0x00000000000c8919 */ /* 0x000e220000008800 */
[----:B------:R-:W-:-:S04]  /*1a90*/  @!P0 MOV R9, 0x400 ;  /* 0x0000040000098802 */ /* 0x000fc80000000f00 */
[----:B0-----:R-:W-:Y:S01]  /*1aa0*/  @!P0 LEA R13, R12, R9, 0x18 ;  /* 0x000000090c0d8211 */ /* 0x001fe200078ec0ff */
[----:B------:R-:W-:-:S04]  /*1ab0*/  @!P0 IMAD.MOV.U32 R9, RZ, RZ, 0x3e3504f3 ;  /* 0x3e3504f3ff098424 */ /* 0x000fc800078e00ff */
[----:B------:R-:W-:-:S05]  /*1ac0*/  @!P0 IMAD R12, R2, 0x4, R13 ;  /* 0x00000004020c8824 */ /* 0x000fca00078e020d */
[----:B------:R0:W-:Y:S01]  /*1ad0*/  @!P0 STS [R12+0x2400], R9 ;  /* 0x002400090c008388 */ /* 0x0001e20000000800 */
[----:B------:R-:W-:Y:S01]  /*1ae0*/  BAR.SYNC.DEFER_BLOCKING 0x0 ;  /* 0x0000000000007b1d */ /* 0x000fe20000010000 */
[----:B--2---:R-:W-:-:S13]  /*1af0*/  ISETP.GE.AND P1, PT, R0, 0x1, PT ;  /* 0x000000010000780c */ /* 0x004fda0003f26270 */
[----:B0-----:R-:W-:Y:S05]  /*1b00*/  @!P1 BRA `(.L_x_360) ;  /* 0x0000000400e49947 */ /* 0x001fea0003800000 */
[----:B------:R-:W-:-:S05]  /*1b10*/  UMOV UR5, URZ ;  /* 0x000000ff00057c82 */ /* 0x000fca0008000000 */
.L_x_365:
[----:B------:R-:W-:Y:S04]  /*1b20*/  BSSY.RECONVERGENT B0, `(.L_x_361) ;  /* 0x0000039000007945 */ /* 0x000fe80003800200 */
[----:B01----:R-:W-:Y:S05]  /*1b30*/  @P0 BRA `(.L_x_362) ;  /* 0x0000000000dc0947 */ /* 0x003fea0003800000 */
[----:B------:R-:W0:Y:S01]  /*1b40*/  S2R R2, SR_TID.X ;  /* 0x0000000000027919 */ /* 0x000e220000002100 */
[----:B------:R-:W1:Y:S01]  /*1b50*/  S2UR UR7, SR_CgaCtaId ;  /* 0x00000000000779c3 */ /* 0x000e620000008800 */
[----:B------:R-:W-:Y:S02]  /*1b60*/  UMOV UR6, 0x400 ;  /* 0x0000040000067882 */ /* 0x000fe40000000000 */
[----:B-1----:R-:W-:-:S06]  /*1b70*/  ULEA UR6, UR7, UR6, 0x18 ;  /* 0x0000000607067291 */ /* 0x002fcc000f8ec0ff */
[----:B0-----:R-:W-:-:S03]  /*1b80*/  LEA R20, R2, UR6, 0x7 ;  /* 0x0000000602147c11 */ /* 0x001fc6000f8e38ff */
[----:B------:R-:W-:Y:S04]  /*1b90*/  LDS.128 R16, [UR6+0x2400] ;  /* 0x00240006ff107984 */ /* 0x000fe80008000c00 */
[----:B------:R-:W0:Y:S04]  /*1ba0*/  LDS.128 R12, [R20+0x1000] ;  /* 0x00100000140c7984 */ /* 0x000e280000000c00 */
[----:B------:R-:W-:Y:S01]  /*1bb0*/  LDS.128 R24, [UR6+0x2470] ;  /* 0x00247006ff187984 */ /* 0x000fe20008000c00 */
[----:B0-----:R-:W-:-:S04]  /*1bc0*/  FFMA R12, R12, R16, RZ ;  /* 0x000000100c0c7223 */ /* 0x001fc800000000ff */
[----:B------:R-:W-:-:S04]  /*1bd0*/  FFMA R13, R13, R17, R12 ;  /* 0x000000110d0d7223 */ /* 0x000fc8000000000c */
[----:B------:R-:W-:-:S04]  /*1be0*/  FFMA R14, R14, R18, R13 ;  /* 0x000000120e0e7223 */ /* 0x000fc8000000000d */
[----:B------:R-:W-:Y:S02]  /*1bf0*/  FFMA R9, R15, R19, R14 ;  /* 0x000000130f097223 */ /* 0x000fe4000000000e */
[----:B------:R-:W-:Y:S04]  /*1c00*/  LDS.128 R12, [UR6+0x2410] ;  /* 0x00241006ff0c7984 */ /* 0x000fe80008000c00 */
[----:B------:R-:W0:Y:S02]  /*1c10*/  LDS.128 R16, [R20+0x1010] ;  /* 0x0010100014107984 */ /* 0x000e240000000c00 */
[----:B0-----:R-:W-:-:S04]  /*1c20*/  FFMA R12, R16, R12, R9 ;  /* 0x0000000c100c7223 */ /* 0x001fc80000000009 */
        /* <DEDUP_REMOVED lines=28> */
[----:B------:R-:W0:Y:S04]  /*1df0*/  LDS.128 R16, [R20+0x1060] ;  /* 0x0010600014107984 */ /* 0x000e280000000c00 */
[----:B------:R-:W1:Y:S01]  /*1e00*/  LDS.128 R20, [R20+0x1070] ;  /* 0x0010700014147984 */ /* 0x000e620000000c00 */
[----:B0-----:R-:W-:Y:S01]  /*1e10*/  FFMA R12, R16, R12, R9 ;  /* 0x0000000c100c7223 */ /* 0x001fe20000000009 */
[----:B------:R-:W-:-:S03]  /*1e20*/  LEA R9, R2, UR6, 0x2 ;  /* 0x0000000602097c11 */ /* 0x000fc6000f8e10ff */
[----:B------:R-:W-:-:S04]  /*1e30*/  FFMA R13, R17, R13, R12 ;  /* 0x0000000d110d7223 */ /* 0x000fc8000000000c */
[----:B------:R-:W-:-:S04]  /*1e40*/  FFMA R14, R18, R14, R13 ;  /* 0x0000000e120e7223 */ /* 0x000fc8000000000d */
[----:B------:R-:W-:-:S04]  /*1e50*/  FFMA R15, R19, R15, R14 ;  /* 0x0000000f130f7223 */ /* 0x000fc8000000000e */
[----:B-1----:R-:W-:-:S04]  /*1e60*/  FFMA R24, R20, R24, R15 ;  /* 0x0000001814187223 */ /* 0x002fc8000000000f */
[----:B------:R-:W-:-:S04]  /*1e70*/  FFMA R21, R21, R25, R24 ;  /* 0x0000001915157223 */ /* 0x000fc80000000018 */
[----:B------:R-:W-:-:S04]  /*1e80*/  FFMA R22, R22, R26, R21 ;  /* 0x0000001a16167223 */ /* 0x000fc80000000015 */
[----:B------:R-:W-:-:S05]  /*1e90*/  FFMA R22, R23, R27, R22 ;  /* 0x0000001b17167223 */ /* 0x000fca0000000016 */
[----:B------:R0:W-:Y:S02]  /*1ea0*/  STS [R9+0x2480], R22 ;  /* 0x0024801609007388 */ /* 0x0001e40000000800 */
.L_x_362:
[----:B------:R-:W-:Y:S05]  /*1eb0*/  BSYNC.RECONVERGENT B0 ;  /* 0x0000000000007941 */ /* 0x000fea0003800200 */
.L_x_361:
[----:B------:R-:W1:Y:S01]  /*1ec0*/  S2R R2, SR_TID.X ;  /* 0x0000000000027919 */ /* 0x000e620000002100 */
[----:B------:R-:W-:Y:S01]  /*1ed0*/  UIADD3 UR5, UPT, UPT, UR5, 0x1, URZ ;  /* 0x0000000105057890 */ /* 0x000fe2000fffe0ff */
[----:B------:R-:W-:Y:S01]  /*1ee0*/  BSSY.RECONVERGENT B0, `(.L_x_363) ;  /* 0x0000039000007945 */ /* 0x000fe20003800200 */
[----:B------:R-:W-:Y:S04]  /*1ef0*/  BAR.SYNC.DEFER_BLOCKING 0x0 ;  /* 0x0000000000007b1d */ /* 0x000fe80000010000 */
[----:B------:R-:W-:Y:S02]  /*1f00*/  ISETP.LE.AND P2, PT, R0, UR5, PT ;  /* 0x0000000500007c0c */ /* 0x000fe4000bf43270 */
[----:B-1----:R-:W-:-:S13]  /*1f10*/  ISETP.GT.U32.AND P0, PT, R2, 0x1f, PT ;  /* 0x0000001f0200780c */ /* 0x002fda0003f04070 */
[----:B------:R-:W-:Y:S05]  /*1f20*/  @P0 BRA `(.L_x_364) ;  /* 0x0000000000d00947 */ /* 0x000fea0003800000 */
[----:B------:R-:W1:Y:S01]  /*1f30*/  S2UR UR7, SR_CgaCtaId ;  /* 0x00000000000779c3 */ /* 0x000e620000008800 */
[----:B------:R-:W-:Y:S02]  /*1f40*/  UMOV UR6, 0x400 ;  /* 0x0000040000067882 */ /* 0x000fe40000000000 */
[----:B-1----:R-:W-:-:S06]  /*1f50*/  ULEA UR6, UR7, UR6, 0x18 ;  /* 0x0000000607067291 */ /* 0x002fcc000f8ec0ff */
[----:B------:R-:W-:-:S03]  /*1f60*/  LEA R11, R2, UR6, 0x2 ;  /* 0x00000006020b7c11 */ /* 0x000fc6000f8e10ff */
[----:B------:R-:W1:Y:S04]  /*1f70*/  LDS.128 R12, [UR6+0x2480] ;  /* 0x00248006ff0c7984 */ /* 0x000e680008000c00 */
[----:B------:R-:W2:Y:S04]  /*1f80*/  LDS.128 R16, [UR6+0x2490] ;  /* 0x00249006ff107984 */ /* 0x000ea80008000c00 */
[----:B0-----:R-:W0:Y:S04]  /*1f90*/  LDS.128 R20, [UR6+0x24a0] ;  /* 0x0024a006ff147984 */ /* 0x001e280008000c00 */
[----:B------:R-:W-:Y:S01]  /*1fa0*/  LDS R10, [R11+0x2480] ;  /* 0x002480000b0a7984 */ /* 0x000fe20000000800 */
[----:B-1----:R-:W-:-:S04]  /*1fb0*/  FFMA R12, R12, R12, RZ ;  /* 0x0000000c0c0c7223 */ /* 0x002fc800000000ff */
[----:B------:R-:W-:-:S04]  /*1fc0*/  FFMA R13, R13, R13, R12 ;  /* 0x0000000d0d0d7223 */ /* 0x000fc8000000000c */
[----:B------:R-:W-:-:S04]  /*1fd0*/  FFMA R14, R14, R14, R13 ;  /* 0x0000000e0e0e7223 */ /* 0x000fc8000000000d */
[----:B------:R-:W-:-:S04]  /*1fe0*/  FFMA R15, R15, R15, R14 ;  /* 0x0000000f0f0f7223 */ /* 0x000fc8000000000e */
[----:B--2---:R-:W-:Y:S02]  /*1ff0*/  FFMA R16, R16, R16, R15 ;  /* 0x0000001010107223 */ /* 0x004fe4000000000f */
[----:B------:R-:W1:Y:S02]  /*2000*/  LDS.128 R12, [UR6+0x24b0] ;  /* 0x0024b006ff0c7984 */ /* 0x000e640008000c00 */
[----:B------:R-:W-:-:S04]  /*2010*/  FFMA R17, R17, R17, R16 ;  /* 0x0000001111117223 */ /* 0x000fc80000000010 */
[----:B------:R-:W-:-:S04]  /*2020*/  FFMA R18, R18, R18, R17 ;  /* 0x0000001212127223 */ /* 0x000fc80000000011 */
[----:B------:R-:W-:-:S04]  /*2030*/  FFMA R19, R19, R19, R18 ;  /* 0x0000001313137223 */ /* 0x000fc80000000012 */
[----:B0-----:R-:W-:Y:S02]  /*2040*/  FFMA R20, R20, R20, R19 ;  /* 0x0000001414147223 */ /* 0x001fe40000000013 */
[----:B------:R-:W0:Y:S02]  /*2050*/  LDS.128 R16, [UR6+0x24c0] ;  /* 0x0024c006ff107984 */ /* 0x000e240008000c00 */
[----:B------:R-:W-:-:S04]  /*2060*/  FFMA R21, R21, R21, R20 ;  /* 0x0000001515157223 */ /* 0x000fc80000000014 */
[----:B------:R-:W-:-:S04]  /*2070*/  FFMA R22, R22, R22, R21 ;  /* 0x0000001616167223 */ /* 0x000fc80000000015 */
[----:B------:R-:W-:-:S04]  /*2080*/  FFMA R23, R23, R23, R22 ;  /* 0x0000001717177223 */ /* 0x000fc80000000016 */
[----:B-1----:R-:W-:Y:S02]  /*2090*/  FFMA R12, R12, R12, R23 ;  /* 0x0000000c0c0c7223 */ /* 0x002fe40000000017 */
        /* <DEDUP_REMOVED lines=14> */
[----:B0-----:R-:W-:-:S04]  /*2180*/  FFMA R12, R12, R12, R23 ;  /* 0x0000000c0c0c7223 */ /* 0x001fc80000000017 */
[----:B------:R-:W-:-:S04]  /*2190*/  FFMA R13, R13, R13, R12 ;  /* 0x0000000d0d0d7223 */ /* 0x000fc8000000000c */
[----:B------:R-:W-:-:S04]  /*21a0*/  FFMA R14, R14, R14, R13 ;  /* 0x0000000e0e0e7223 */ /* 0x000fc8000000000d */
[----:B------:R-:W-:-:S04]  /*21b0*/  FFMA R15, R15, R15, R14 ;  /* 0x0000000f0f0f7223 */ /* 0x000fc8000000000e */
[----:B-1----:R-:W-:-:S04]  /*21c0*/  FFMA R16, R16, R16, R15 ;  /* 0x0000001010107223 */ /* 0x002fc8000000000f */
        /* <DEDUP_REMOVED lines=8> */
[----:B------:R-:W-:-:S05]  /*2250*/  FMUL R10, R9, R10 ;  /* 0x0000000a090a7220 */ /* 0x000fca0000400000 */
[----:B------:R1:W-:Y:S02]  /*2260*/  STS [R11+0x2400], R10 ;  /* 0x0024000a0b007388 */ /* 0x0003e40000000800 */
.L_x_364:
[----:B------:R-:W-:Y:S05]  /*2270*/  BSYNC.RECONVERGENT B0 ;  /* 0x0000000000007941 */ /* 0x000fea0003800200 */
.L_x_363:
[----:B------:R-:W-:Y:S06]  /*2280*/  BAR.SYNC.DEFER_BLOCKING 0x0 ;  /* 0x0000000000007b1d */ /* 0x000fec0000010000 */
[----:B------:R-:W-:Y:S05]  /*2290*/  @!P2 BRA `(.L_x_365) ;  /* 0xfffffff80020a947 */ /* 0x000fea000383ffff */
.L_x_360:
[----:B------:R-:W-:Y:S04]  /*22a0*/  BSSY.RECONVERGENT B0, `(.L_x_366) ;  /* 0x0000033000007945 */ /* 0x000fe80003800200 */
[----:B------:R-:W-:Y:S05]  /*22b0*/  @P0 BRA `(.L_x_367) ;  /* 0x0000000000c40947 */ /* 0x000fea0003800000 */
[----:B------:R-:W2:Y:S01]  /*22c0*/  S2UR UR6, SR_CgaCtaId ;  /* 0x00000000000679c3 */ /* 0x000ea20000008800 */
[----:B------:R-:W-:Y:S01]  /*22d0*/  UMOV UR5, 0x400 ;  /* 0x0000040000057882 */ /* 0x000fe20000000000 */
[----:B------:R-:W-:Y:S01]  /*22e0*/  BSSY.RECONVERGENT B3, `(.L_x_368) ;  /* 0x0000027000037945 */ /* 0x000fe20003800200 */
[----:B--2---:R-:W-:-:S06]  /*22f0*/  ULEA UR5, UR6, UR5, 0x18 ;  /* 0x0000000506057291 */ /* 0x004fcc000f8ec0ff */
[----:B------:R-:W-:-:S03]  /*2300*/  LEA R2, R2, UR5, 0x2 ;  /* 0x0000000502027c11 */ /* 0x000fc6000f8e10ff */
[----:B------:R-:W2:Y:S04]  /*2310*/  LDS.128 R12, [UR5+0x2300] ;  /* 0x00230005ff0c7984 */ /* 0x000ea80008000c00 */
[----:B0-----:R-:W0:Y:S04]  /*2320*/  LDS.128 R20, [UR5+0x2310] ;  /* 0x00231005ff147984 */ /* 0x001e280008000c00 */
[----:B------:R-:W3:Y:S01]  /*2330*/  LDS.128 R16, [UR5+0x2320] ;  /* 0x00232005ff107984 */ /* 0x000ee20008000c00 */
[----:B--2---:R-:W-:-:S04]  /*2340*/  FMNMX3 R12, R12, RZ, R13, !PT ;  /* 0x000000ff0c0c7276 */ /* 0x004fc8000780000d */
[----:B------:R-:W-:-:S04]  /*2350*/  FMNMX3 R12, R12, R14, R15, !PT ;  /* 0x0000000e0c0c7276 */ /* 0x000fc8000780000f */
[----:B0-----:R-:W-:Y:S02]  /*2360*/  FMNMX3 R20, R12, R20, R21, !PT ;  /* 0x000000140c147276 */ /* 0x001fe40007800015 */
[----:B------:R-:W0:Y:S02]  /*2370*/  LDS.128 R12, [UR5+0x2330] ;  /* 0x00233005ff0c7984 */ /* 0x000e240008000c00 */
[----:B------:R-:W-:-:S04]  /*2380*/  FMNMX3 R20, R20, R22, R23, !PT ;  /* 0x0000001614147276 */ /* 0x000fc80007800017 */
[----:B---3--:R-:W-:Y:S02]  /*2390*/  FMNMX3 R16, R20, R16, R17, !PT ;  /* 0x0000001014107276 */ /* 0x008fe40007800011 */
[----:B------:R-:W2:Y:S02]  /*23a0*/  LDS.128 R20, [UR5+0x2340] ;  /* 0x00234005ff147984 */ /* 0x000ea40008000c00 */
[----:B------:R-:W-:-:S04]  /*23b0*/  FMNMX3 R16, R16, R18, R19, !PT ;  /* 0x0000001210107276 */ /* 0x000fc80007800013 */
[----:B0-----:R-:W-:Y:S02]  /*23c0*/  FMNMX3 R12, R16, R12, R13, !PT ;  /* 0x0000000c100c7276 */ /* 0x001fe4000780000d */
[----:B------:R-:W0:Y:S02]  /*23d0*/  LDS.128 R16, [UR5+0x2350] ;  /* 0x00235005ff107984 */ /* 0x000e240008000c00 */
[----:B------:R-:W-:-:S04]  /*23e0*/  FMNMX3 R12, R12, R14, R15, !PT ;  /* 0x0000000e0c0c7276 */ /* 0x000fc8000780000f */
[----:B--2---:R-:W-:-:S04]  /*23f0*/  FMNMX3 R12, R12, R20, R21, !PT ;  /* 0x000000140c0c7276 */ /* 0x004fc80007800015 */
[----:B------:R-:W-:Y:S02]  /*2400*/  FMNMX3 R22, R12, R22, R23, !PT ;  /* 0x000000160c167276 */ /* 0x000fe40007800017 */
[----:B------:R-:W2:Y:S02]  /*2410*/  LDS.128 R12, [UR5+0x2360] ;  /* 0x00236005ff0c7984 */ /* 0x000ea40008000c00 */
[----:B0-----:R-:W-:Y:S02]  /*2420*/  FMNMX3 R16, R22, R16, R17, !PT ;  /* 0x0000001016107276 */ /* 0x001fe40007800011 */
[----:B------:R-:W0:Y:S02]  /*2430*/  LDS.128 R20, [UR5+0x2370] ;  /* 0x00237005ff147984 */ /* 0x000e240008000c00 */
[----:B------:R-:W-:Y:S02]  /*2440*/  FMNMX3 R16, R16, R18, R19, !PT ;  /* 0x0000001210107276 */ /* 0x000fe40007800013 */
[----:B------:R-:W3:Y:S02]  /*2450*/  LDS R18, [R2+0x2300] ;  /* 0x0023000002127984 */ /* 0x000ee40000000800 */
[----:B--2---:R-:W-:-:S04]  /*2460*/  FMNMX3 R12, R16, R12, R13, !PT ;  /* 0x0000000c100c7276 */ /* 0x004fc8000780000d */
[----:B------:R-:W-:-:S04]  /*2470*/  FMNMX3 R12, R12, R14, R15, !PT ;  /* 0x0000000e0c0c7276 */ /* 0x000fc8000780000f */
[----:B0-----:R-:W-:-:S04]  /*2480*/  FMNMX3 R12, R12, R20, R21, !PT ;  /* 0x000000140c0c7276 */ /* 0x001fc80007800015 */
[----:B------:R-:W-:-:S05]  /*2490*/  FMNMX3 R12, R12, R22, R23, !PT ;  /* 0x000000160c0c7276 */ /* 0x000fca0007800017 */
[----:B------:R-:W-:-:S04]  /*24a0*/  FADD R19, R12, 1.00000001335143196e-10 ;  /* 0x2edbe6ff0c137421 */ /* 0x000fc80000000000 */
[----:B------:R-:W0:Y:S08]  /*24b0*/  MUFU.RCP R0, R19 ;  /* 0x0000001300007308 */ /* 0x000e300000001000 */
[----:B---3--:R-:W2:Y:S01]  /*24c0*/  FCHK P0, R18, R19 ;  /* 0x0000001312007302 */ /* 0x008ea20000000000 */
[----:B0-----:R-:W-:-:S04]  /*24d0*/  FFMA R9, -R19, R0, 1 ;  /* 0x3f80000013097423 */ /* 0x001fc80000000100 */
[----:B------:R-:W-:-:S04]  /*24e0*/  FFMA R9, R0, R9, R0 ;  /* 0x0000000900097223 */ /* 0x000fc80000000000 */
[----:B------:R-:W-:-:S04]  /*24f0*/  FFMA R0, R18, R9, RZ ;  /* 0x0000000912007223 */ /* 0x000fc800000000ff */
[----:B-1----:R-:W-:-:S04]  /*2500*/  FFMA R10, -R19, R0, R18 ;  /* 0x00000000130a7223 */ /* 0x002fc80000000112 */
[----:B------:R-:W-:Y:S01]  /*2510*/  FFMA R25, R9, R10, R0 ;  /* 0x0000000a09197223 */ /* 0x000fe20000000000 */
[----:B--2---:R-:W-:Y:S06]  /*2520*/  @!P0 BRA `(.L_x_369) ;  /* 0x0000000000088947 */ /* 0x004fec0003800000 */
[----:B------:R-:W-:-:S07]  /*2530*/  MOV R24, 0x2550 ;  /* 0x0000255000187802 */ /* 0x000fce0000000f00 */
[----:B------:R-:W-:Y:S05]  /*2540*/  CALL.REL.NOINC `($__internal_8_$__cuda_sm3x_div_rn_noftz_f32_slowpath) ;  /* 0x000000f400e87944 */ /* 0x000fea0003c00000 */
.L_x_369:
[----:B------:R-:W-:Y:S05]  /*2550*/  BSYNC.RECONVERGENT B3 ;  /* 0x0000000000037941 */ /* 0x000fea0003800200 */
.L_x_368:
[----:B------:R-:W0:Y:S01]  /*2560*/  LDC.64 R10, c[0x0][0x3e0] ;  /* 0x0000f800ff0a7b82 */ /* 0x000e220000000a00 */
[----:B------:R-:W1:Y:S04]  /*2570*/  LDS R0, [R2+0x2400] ;  /* 0x0024000002007984 */ /* 0x000e680000000800 */
[----:B0-----:R-:W1:Y:S04]  /*2580*/  LDG.E.CONSTANT R9, desc[UR8][R10.64+0x78] ;  /* 0x000078080a097981 */ /* 0x001e68000c1e9900 */
[----:B------:R-:W2:Y:S01]  /*2590*/  LDG.E.CONSTANT R12, desc[UR8][R10.64+0x74] ;  /* 0x000074080a0c7981 */ /* 0x000ea2000c1e9900 */
[----:B-1----:R-:W-:-:S04]  /*25a0*/  FMUL R9, |R0|, R9 ;  /* 0x0000000900097220 */ /* 0x002fc80000400200 */
[----:B--2---:R-:W-:-:S05]  /*25b0*/  FFMA R9, R12, R25, R9 ;  /* 0x000000190c097223 */ /* 0x004fca0000000009 */
[----:B------:R2:W-:Y:S02]  /*25c0*/  STS [R2+0x2380], R9 ;  /* 0x0023800902007388 */ /* 0x0005e40000000800 */
.L_x_367:
[----:B------:R-:W-:Y:S05]  /*25d0*/  BSYNC.RECONVERGENT B0 ;  /* 0x0000000000007941 */ /* 0x000fea0003800200 */
.L_x_366:
[----:B------:R-:W3:Y:S01]  /*25e0*/  S2R R16, SR_TID.X ;  /* 0x0000000000107919 */ /* 0x000ee20000002100 */
[----:B------:R-:W-:Y:S01]  /*25f0*/  BSSY.RECONVERGENT B0, `(.L_x_370) ;  /* 0x0000c39000007945 */ /* 0x000fe20003800200 */
[----:B------:R-:W-:Y:S01]  /*2600*/  BAR.SYNC.DEFER_BLOCKING 0x0 ;  /* 0x0000000000007b1d */ /* 0x000fe20000010000 */
[----:B---3--:R-:W-:-:S13]  /*2610*/  ISETP.GT.U32.AND P0, PT, R16, 0x1f, PT ;  /* 0x0000001f1000780c */ /* 0x008fda0003f04070 */
[----:B------:R-:W-:Y:S05]  /*2620*/  @P0 BRA `(.L_x_371) ;  /* 0x000000c000d40947 */ /* 0x000fea0003800000 */
[----:B------:R-:W3:Y:S01]  /*2630*/  S2R R0, SR_CgaCtaId ;  /* 0x0000000000007919 */ /* 0x000ee20000008800 */
[----:B------:R-:W-:Y:S01]  /*2640*/  MOV R17, 0x400 ;  /* 0x0000040000117802 */ /* 0x000fe20000000f00 */
[----:B------:R-:W-:Y:S01]  /*2650*/  BSSY.RECONVERGENT B1, `(.L_x_372) ;  /* 0x000001f000017945 */ /* 0x000fe20003800200 */
[C---:B------:R-:W-:Y:S01]  /*2660*/  ISETP.NE.AND P0, PT, R16.reuse, RZ, PT ;  /* 0x000000ff1000720c */ /* 0x040fe20003f05270 */
[----:B0-2---:R-:W-:Y:S01]  /*2670*/  IMAD.MOV.U32 R9, RZ, RZ, RZ ;  /* 0x000000ffff097224 */ /* 0x005fe200078e00ff */
[C---:B------:R-:W-:Y:S02]  /*2680*/  ISETP.NE.AND P1, PT, R16.reuse, 0x1, PT ;  /* 0x000000011000780c */ /* 0x040fe40003f25270 */
[----:B-1----:R-:W-:Y:S02]  /*2690*/  CS2R R10, SRZ ;  /* 0x00000000000a7805 */ /* 0x002fe4000001ff00 */
[----:B------:R-:W-:Y:S01]  /*26a0*/  ISETP.NE.AND P2, PT, R16, 0x2, PT ;  /* 0x000000021000780c */ /* 0x000fe20003f45270 */
[----:B------:R-:W-:-:S02]  /*26b0*/  IMAD.MOV.U32 R12, RZ, RZ, RZ ;  /* 0x000000ffff0c7224 */ /* 0x000fc400078e00ff */
[----:B------:R-:W-:Y:S01]  /*26c0*/  IMAD.MOV.U32 R19, RZ, RZ, RZ ;  /* 0x000000ffff137224 */ /* 0x000fe200078e00ff */
[----:B---3--:R-:W-:-:S04]  /*26d0*/  LEA R17, R0, R17, 0x18 ;  /* 0x0000001100117211 */ /* 0x008fc800078ec0ff */
[C---:B------:R-:W-:Y:S01]  /*26e0*/  LEA R22, R16.reuse, R17, 0x2 ;  /* 0x0000001110167211 */ /* 0x040fe200078e10ff */
[----:B------:R-:W-:-:S04]  /*26f0*/  IMAD R18, R16, 0x80, R17 ;  /* 0x0000008010127824 */ /* 0x000fc800078e0211 */
[----:B------:R0:W1:Y:S04]  /*2700*/  LDS R0, [R22+0x2300] ;  /* 0x0023000016007984 */ /* 0x0000680000000800 */
[----:B------:R0:W2:Y:S04]  /*2710*/  LDS R21, [R22+0x2180] ;  /* 0x0021800016157984 */ /* 0x0000a80000000800 */
[----:B------:R0:W3:Y:S04]  /*2720*/  LDS R20, [R22+0x2380] ;  /* 0x0023800016147984 */ /* 0x0000e80000000800 */
[----:B------:R0:W4:Y:S04]  /*2730*/  LDS R15, [R22+0x2200] ;  /* 0x00220000160f7984 */ /* 0x0001280000000800 */
[----:B------:R0:W0:Y:S04]  /*2740*/  LDS R14, [R22+0x2280] ;  /* 0x00228000160e7984 */ /* 0x0000280000000800 */
[----:B------:R0:W0:Y:S04]  /*2750*/  LDS R13, [R22+0x2400] ;  /* 0x00240000160d7984 */ /* 0x0000280000000800 */
[----:B------:R0:W0:Y:S01]  /*2760*/  LDS R2, [R18] ;  /* 0x0000000012027984 */ /* 0x0000220000000800 */
[----:B------:R-:W-:Y:S05]  /*2770*/  @!P0 BRA `(.L_x_373) ;  /* 0x0000000000308947 */ /* 0x000fea0003800000 */
[----:B0-----:R-:W0:Y:S02]  /*2780*/  LDS R22, [R18+0x1000] ;  /* 0x0010000012167984 */ /* 0x001e240000000800 */
[----:B0-----:R-:W-:-:S13]  /*2790*/  FSETP.GT.AND P0, PT, R22, 0.10000000149011611938, PT ;  /* 0x3dcccccd1600780b */ /* 0x001fda0003f04000 */
[----:B------:R-:W-:Y:S05]  /*27a0*/  @!P0 BRA `(.L_x_373) ;  /* 0x0000000000248947 */ /* 0x000fea0003800000 */
[----:B------:R-:W0:Y:S01]  /*27b0*/  LDS R12, [R17+0x2300] ;  /* 0x00230000110c7984 */ /* 0x000e220000000800 */
[----:B------:R-:W-:-:S03]  /*27c0*/  HFMA2 R19, -RZ, RZ, 0, 5.9604644775390625e-08 ;  /* 0x00000001ff137431 */ /* 0x000fc600000001ff */
[----:B------:R-:W5:Y:S04]  /*27d0*/  LDS R11, [R17+0x2180] ;  /* 0x00218000110b7984 */ /* 0x000f680000000800 */
[----:B------:R-:W1:Y:S04]  /*27e0*/  LDS R10, [R17+0x2380] ;  /* 0x00238000110a7984 */ /* 0x000e680000000800 */
[----:B------:R-:W2:Y:S01]  /*27f0*/  LDS R9, [R17+0x2200] ;  /* 0x0022000011097984 */ /* 0x000ea20000000800 */
[----:B0-----:R-:W-:Y:S01]  /*2800*/  FADD R12, RZ, R12 ;  /* 0x0000000cff0c7221 */ /* 0x001fe20000000000 */
[----:B-----5:R-:W-:Y:S01]  /*2810*/  FADD R11, RZ, R11 ;  /* 0x0000000bff0b7221 */ /* 0x020fe20000000000 */
[----:B-1----:R-:W-:Y:S01]  /*2820*/  FADD R10, RZ, R10 ;  /* 0x0000000aff0a7221 */ /* 0x002fe20000000000 */
[----:B--2---:R-:W-:-:S07]  /*2830*/  FADD R9, RZ, R9 ;  /* 0x00000009ff097221 */ /* 0x004fce0000000000 */
.L_x_373:
[----:B------:R-:W-:Y:S05]  /*2840*/  BSYNC.RECONVERGENT B1 ;  /* 0x0000000000017941 */ /* 0x000fea0003800200 */
.L_x_372:
[----:B------:R-:W-:Y:S01]  /*2850*/  BSSY.RECONVERGENT B1, `(.L_x_374) ;  /* 0x000000f000017945 */ /* 0x000fe20003800200 */
[----:B------:R-:W-:-:S03]  /*2860*/  ISETP.NE.AND P0, PT, R16, 0x3, PT ;  /* 0x000000031000780c */ /* 0x000fc60003f05270 */
[----:B------:R-:W-:Y:S10]  /*2870*/  @!P1 BRA `(.L_x_375) ;  /* 0x0000000000309947 */ /* 0x000ff40003800000 */
[----:B0-----:R-:W0:Y:S02]  /*2880*/  LDS R22, [R18+0x1004] ;  /* 0x0010040012167984 */ /* 0x001e240000000800 */
[----:B0-----:R-:W-:-:S13]  /*2890*/  FSETP.GT.AND P1, PT, R22, 0.10000000149011611938, PT ;  /* 0x3dcccccd1600780b */ /* 0x001fda0003f24000 */
[----:B------:R-:W-:Y:S05]  /*28a0*/  @!P1 BRA `(.L_x_375) ;  /* 0x0000000000249947 */ /* 0x000fea0003800000 */
[----:B------:R-:W0:Y:S01]  /*28b0*/  LDS R22, [R17+0x2304] ;  /* 0x0023040011167984 */ /* 0x000e220000000800 */
[----:B------:R-:W-:Y:S02]  /*28c0*/  VIADD R19, R19, 0x1 ;  /* 0x0000000113137836 */ /* 0x000fe40000000000 */
[----:B0-----:R-:W-:Y:S02]  /*28d0*/  FADD R12, R12, R22 ;  /* 0x000000160c0c7221 */ /* 0x001fe40000000000 */
[----:B------:R-:W0:Y:S02]  /*28e0*/  LDS R22, [R17+0x2184] ;  /* 0x0021840011167984 */ /* 0x000e240000000800 */
[----:B0-----:R-:W-:Y:S02]  /*28f0*/  FADD R11, R11, R22 ;  /* 0x000000160b0b7221 */ /* 0x001fe40000000000 */
[----:B------:R-:W0:Y:S02]  /*2900*/  LDS R22, [R17+0x2384] ;  /* 0x0023840011167984 */ /* 0x000e240000000800 */
[----:B0-----:R-:W-:-:S02]  /*2910*/  FADD R10, R10, R22 ;  /* 0x000000160a0a7221 */ /* 0x001fc40000000000 */
[----:B------:R-:W0:Y:S02]  /*2920*/  LDS R22, [R17+0x2204] ;  /* 0x0022040011167984 */ /* 0x000e240000000800 */
[----:B0-----:R-:W-:-:S07]  /*2930*/  FADD R9, R9, R22 ;  /* 0x0000001609097221 */ /* 0x001fce0000000000 */
.L_x_375:
[----:B------:R-:W-:Y:S05]  /*2940*/  BSYNC.RECONVERGENT B1 ;  /* 0x0000000000017941 */ /* 0x000fea0003800200 */
.L_x_374:
        /* <DEDUP_REMOVED lines=15> */
.L_x_377:
[----:B------:R-:W-:Y:S05]  /*2a40*/  BSYNC.RECONVERGENT B1 ;  /* 0x0000000000017941 */ /* 0x000fea0003800200 */
.L_x_376:
        /* <DEDUP_REMOVED lines=15> */
.L_x_379:
[----:B------:R-:W-:Y:S05]  /*2b40*/  BSYNC.RECONVERGENT B1 ;  /* 0x0000000000017941 */ /* 0x000fea0003800200 */
.L_x_378:
        /* <DEDUP_REMOVED lines=15> */
.L_x_381:
[----:B------:R-:W-:Y:S05]  /*2c40*/  BSYNC.RECONVERGENT B1 ;  /* 0x0000000000017941 */ /* 0x000fea0003800200 */
.L_x_380:
[----:B------:R-:W-:Y:S01]  /*2c50*/  BSSY.RECONVERGENT B1, `(.L_x_382) ;  /* 0x000000f000017945 */ /* 0x000fe20003800200 */
[----:B------:R-:W-:-:S03]  /*2c60*/  ISETP.NE.AND P1, PT, R16, 0x7, PT ;  /* 0x000000071000780c */ /* 0x000fc60003f25270 */
[----:B------:R-:W-:Y:S10]  /*2c70*/  @!P2 BRA `(.L_x_383) ;  /* 0x000000000030a947 */ /* 0x000ff40003800000 */
[----:B0-----:R-:W0:Y:S02]  /*2c80*/  LDS R22, [R18+0x1014] ;  /* 0x0010140012167984 */ /* 0x001e240000000800 */
[----:B0-----:R-:W-:-:S13]  /*2c90*/  FSETP.GT.AND P2, PT, R22, 0.10000000149011611938, PT ;  /* 0x3dcccccd1600780b */ /* 0x001fda0003f44000 */
[----:B------:R-:W-:Y:S05]  /*2ca0*/  @!P2 BRA `(.L_x_383) ;  /* 0x000000000024a947 */ /* 0x000fea0003800000 */
[----:B------:R-:W0:Y:S01]  /*2cb0*/  LDS R22, [R17+0x2314] ;  /* 0x0023140011167984 */ /* 0x000e220000000800 */
[----:B------:R-:W-:Y:S01]  /*2cc0*/  IADD3 R19, PT, PT, R19, 0x1, RZ ;  /* 0x0000000113137810 */ /* 0x000fe20007ffe0ff */
[----:B0-----:R-:W-:Y:S02]  /*2cd0*/  FADD R12, R12, R22 ;  /* 0x000000160c0c7221 */ /* 0x001fe40000000000 */
[----:B------:R-:W0:Y:S02]  /*2ce0*/  LDS R22, [R17+0x2194] ;  /* 0x0021940011167984 */ /* 0x000e240000000800 */
[----:B0-----:R-:W-:Y:S02]  /*2cf0*/  FADD R11, R11, R22 ;  /* 0x000000160b0b7221 */ /* 0x001fe40000000000 */
[----:B------:R-:W0:Y:S02]  /*2d00*/  LDS R22, [R17+0x2394] ;  /* 0x0023940011167984 */ /* 0x000e240000000800 */
[----:B0-----:R-:W-:-:S02]  /*2d10*/  FADD R10, R10, R22 ;  /* 0x000000160a0a7221 */ /* 0x001fc40000000000 */
[----:B------:R-:W0:Y:S02]  /*2d20*/  LDS R22, [R17+0x2214] ;  /* 0x0022140011167984 */ /* 0x000e240000000800 */
[----:B0-----:R-:W-:-:S07]  /*2d30*/  FADD R9, R9, R22 ;  /* 0x0000001609097221 */ /* 0x001fce0000000000 */
.L_x_383:
[----:B------:R-:W-:Y:S05]  /*2d40*/  BSYNC.RECONVERGENT B1 ;  /* 0x0000000000017941 */ /* 0x000fea0003800200 */
.L_x_382:
        /* <DEDUP_REMOVED lines=15> */
.L_x_385:
[----:B------:R-:W-:Y:S05]  /*2e40*/  BSYNC.RECONVERGENT B1 ;  /* 0x0000000000017941 */ /* 0x000fea0003800200 */
.L_x_384:
        /* <DEDUP_REMOVED lines=15> */
.L_x_387:
[----:B------:R-:W-:Y:S05]  /*2f40*/  BSYNC.RECONVERGENT B1 ;  /* 0x0000000000017941 */ /* 0x000fea0003800200 */
.L_x_386:
        /* <DEDUP_REMOVED lines=15> */
.L_x_389:
[----:B------:R-:W-:Y:S05]  /*3040*/  BSYNC.RECONVERGENT B1 ;  /* 0x0000000000017941 */ /* 0x000fea0003800200 */
.L_x_388:
        /* <DEDUP_REMOVED lines=15> */
.L_x_391:
[----:B------:R-:W-:Y:S05]  /*3140*/  BSYNC.RECONVERGENT B1 ;  /* 0x0000000000017941 */ /* 0x000fea0003800200 */
.L_x_390:
        /* <DEDUP_REMOVED lines=15> */
.L_x_393:
[----:B------:R-:W-:Y:S05]  /*3240*/  BSYNC.RECONVERGENT B1 ;  /* 0x0000000000017941 */ /* 0x000fea0003800200 */
.L_x_392:
        /* <DEDUP_REMOVED lines=15> */
.L_x_395:
[----:B------:R-:W-:Y:S05]  /*3340*/  BSYNC.RECONVERGENT B1 ;  /* 0x0000000000017941 */ /* 0x000fea0003800200 */
.L_x_394:
        /* <DEDUP_REMOVED lines=15> */
.L_x_397:
[----:B------:R-:W-:Y:S05]  /*3440*/  BSYNC.RECONVERGENT B1 ;  /* 0x0000000000017941 */ /* 0x000fea0003800200 */
.L_x_396:
        /* <DEDUP_REMOVED lines=15> */
.L_x_399:
[----:B------:R-:W-:Y:S05]  /*3540*/  BSYNC.RECONVERGENT B1 ;  /* 0x0000000000017941 */ /* 0x000fea0003800200 */
.L_x_398:
        /* <DEDUP_REMOVED lines=15> */
.L_x_401:
[----:B------:R-:W-:Y:S05]  /*3640*/  BSYNC.RECONVERGENT B1 ;  /* 0x0000000000017941 */ /* 0x000fea0003800200 */
.L_x_400:
        /* <DEDUP_REMOVED lines=15> */
.L_x_403:
[----:B------:R-:W-:Y:S05]  /*3740*/  BSYNC.RECONVERGENT B1 ;  /* 0x0000000000017941 */ /* 0x000fea0003800200 */
.L_x_402:
        /* <DEDUP_REMOVED lines=15> */
.L_x_405:
[----:B------:R-:W-:Y:S05]  /*3840*/  BSYNC.RECONVERGENT B1 ;  /* 0x0000000000017941 */ /* 0x000fea0003800200 */
.L_x_404:
        /* <DEDUP_REMOVED lines=15> */
.L_x_407:
[----:B------:R-:W-:Y:S05]  /*3940*/  BSYNC.RECONVERGENT B1 ;  /* 0x0000000000017941 */ /* 0x000fea0003800200 */
.L_x_406:
        /* <DEDUP_REMOVED lines=15> */
.L_x_409:
[----:B------:R-:W-:Y:S05]  /*3a40*/  BSYNC.RECONVERGENT B1 ;  /* 0x0000000000017941 */ /* 0x000fea0003800200 */
.L_x_408:
        /* <DEDUP_REMOVED lines=15> */
.L_x_411:
[----:B------:R-:W-:Y:S05]  /*3b40*/  BSYNC.RECONVERGENT B1 ;  /* 0x0000000000017941 */ /* 0x000fea0003800200 */
.L_x_410:
        /* <DEDUP_REMOVED lines=15> */
.L_x_413:
[----:B------:R-:W-:Y:S05]  /*3c40*/  BSYNC.RECONVERGENT B1 ;  /* 0x0000000000017941 */ /* 0x000fea0003800200 */
.L_x_412:
        /* <DEDUP_REMOVED lines=15> */
.L_x_415:
[----:B------:R-:W-:Y:S05]  /*3d40*/  BSYNC.RECONVERGENT B1 ;  /* 0x0000000000017941 */ /* 0x000fea0003800200 */
.L_x_414:
        /* <DEDUP_REMOVED lines=15> */
.L_x_417:
[----:B------:R-:W-:Y:S05]  /*3e40*/  BSYNC.RECONVERGENT B1 ;  /* 0x0000000000017941 */ /* 0x000fea0003800200 */
.L_x_416:
        /* <DEDUP_REMOVED lines=15> */
.L_x_419:
[----:B------:R-:W-:Y:S05]  /*3f40*/  BSYNC.RECONVERGENT B1 ;  /* 0x0000000000017941 */ /* 0x000fea0003800200 */
.L_x_418:
        /* <DEDUP_REMOVED lines=15> */
.L_x_421:
[----:B------:R-:W-:Y:S05]  /*4040*/  BSYNC.RECONVERGENT B1 ;  /* 0x0000000000017941 */ /* 0x000fea0003800200 */
.L_x_420:
        /* <DEDUP_REMOVED lines=15> */
.L_x_423:
[----:B------:R-:W-:Y:S05]  /*4140*/  BSYNC.RECONVERGENT B1 ;  /* 0x0000000000017941 */ /* 0x000fea0003800200 */
.L_x_422:
        /* <DEDUP_REMOVED lines=15> */
.L_x_425:
[----:B------:R-:W-:Y:S05]  /*4240*/  BSYNC.RECONVERGENT B1 ;  /* 0x0000000000017941 */ /* 0x000fea0003800200 */
.L_x_424:
        /* <DEDUP_REMOVED lines=15> */
.L_x_427:
[----:B------:R-:W-:Y:S05]  /*4340*/  BSYNC.RECONVERGENT B1 ;  /* 0x0000000000017941 */ /* 0x000fea0003800200 */
.L_x_426:
        /* <DEDUP_REMOVED lines=15> */
.L_x_429:
[----:B------:R-:W-:Y:S05]  /*4440*/  BSYNC.RECONVERGENT B1 ;  /* 0x0000000000017941 */ /* 0x000fea0003800200 */
.L_x_428:
[----:B------:R-:W-:Y:S01]  /*4450*/  BSSY.RECONVERGENT B1, `(.L_x_430) ;  /* 0x000000f000017945 */ /* 0x000fe20003800200 */
[----:B------:R-:W-:-:S03]  /*4460*/  ISETP.NE.AND P1, PT, R16, 0x1f, PT ;  /* 0x0000001f1000780c */ /* 0x000fc60003f25270 */
[----:B------:R-:W-:Y:S10]  /*4470*/  @!P2 BRA `(.L_x_431) ;  /* 0x000000000030a947 */ /* 0x000ff40003800000 */
[----:B------:R-:W5:Y:S02]  /*4480*/  LDS R16, [R18+0x1074] ;  /* 0x0010740012107984 */ /* 0x000f640000000800 */
[----:B-----5:R-:W-:-:S13]  /*4490*/  FSETP.GT.AND P2, PT, R16, 0.10000000149011611938, PT ;  /* 0x3dcccccd1000780b */ /* 0x020fda0003f44000 */
[----:B------:R-:W-:Y:S05]  /*44a0*/  @!P2 BRA `(.L_x_431) ;  /* 0x000000000024a947 */ /* 0x000fea0003800000 */
[----:B------:R-:W5:Y:S01]  /*44b0*/  LDS R23, [R17+0x2374] ;  /* 0x0023740011177984 */ /* 0x000f620000000800 */
[----:B------:R-:W-:-:S03]  /*44c0*/  VIADD R19, R19, 0x1 ;  /* 0x0000000113137836 */ /* 0x000fc60000000000 */
[----:B------:R-:W0:Y:S01]  /*44d0*/  LDS R16, [R17+0x21f4] ;  /* 0x0021f40011107984 */ /* 0x000e220000000800 */
[----:B-----5:R-:W-:-:S03]  /*44e0*/  FADD R12, R12, R23 ;  /* 0x000000170c0c7221 */ /* 0x020fc60000000000 */
[----:B------:R-:W5:Y:S01]  /*44f0*/  LDS R23, [R17+0x23f4] ;  /* 0x0023f40011177984 */ /* 0x000f620000000800 */
[----:B0-----:R-:W-:-:S03]  /*4500*/  FADD R11, R11, R16 ;  /* 0x000000100b0b7221 */ /* 0x001fc60000000000 */
[----:B------:R-:W0:Y:S01]  /*4510*/  LDS R16, [R17+0x2274] ;  /* 0x0022740011107984 */ /* 0x000e220000000800 */
[----:B-----5:R-:W-:Y:S01]  /*4520*/  FADD R10, R10, R23 ;  /* 0x000000170a0a7221 */ /* 0x020fe20000000000 */
[----:B0-----:R-:W-:-:S07]  /*4530*/  FADD R9, R9, R16 ;  /* 0x0000001009097221 */ /* 0x001fce0000000000 */
.L_x_431:
[----:B------:R-:W-:Y:S05]  /*4540*/  BSYNC.RECONVERGENT B1 ;  /* 0x0000000000017941 */ /* 0x000fea0003800200 */
.L_x_430:
[----:B------:R-:W-:Y:S04]  /*4550*/  BSSY.RECONVERGENT B1, `(.L_x_432) ;  /* 0x000000e000017945 */ /* 0x000fe80003800200 */
[----:B------:R-:W-:Y:S05]  /*4560*/  @!P0 BRA `(.L_x_433) ;  /* 0x0000000000308947 */ /* 0x000fea0003800000 */
[----:B------:R-:W5:Y:S02]  /*4570*/  LDS R16, [R18+0x1078] ;  /* 0x0010780012107984 */ /* 0x000f640000000800 */
[----:B-----5:R-:W-:-:S13]  /*4580*/  FSETP.GT.AND P0, PT, R16, 0.10000000149011611938, PT ;  /* 0x3dcccccd1000780b */ /* 0x020fda0003f04000 */
[----:B------:R-:W-:Y:S05]  /*4590*/  @!P0 BRA `(.L_x_433) ;  /* 0x0000000000248947 */ /* 0x000fea0003800000 */
[----:B------:R-:W5:Y:S01]  /*45a0*/  LDS R23, [R17+0x2378] ;  /* 0x0023780011177984 */ /* 0x000f620000000800 */
[----:B------:R-:W-:-:S03]  /*45b0*/  IADD3 R19, PT, PT, R19, 0x1, RZ ;  /* 0x0000000113137810 */ /* 0x000fc60007ffe0ff */
[----:B------:R-:W0:Y:S01]  /*45c0*/  LDS R16, [R17+0x21f8] ;  /* 0x0021f80011107984 */ /* 0x000e220000000800 */
[----:B-----5:R-:W-:-:S03]  /*45d0*/  FADD R12, R12, R23 ;  /* 0x000000170c0c7221 */ /* 0x020fc60000000000 */
[----:B------:R-:W5:Y:S01]  /*45e0*/  LDS R23, [R17+0x23f8] ;  /* 0x0023f80011177984 */ /* 0x000f620000000800 */
[----:B0-----:R-:W-:-:S03]  /*45f0*/  FADD R11, R11, R16 ;  /* 0x000000100b0b7221 */ /* 0x001fc60000000000 */
[----:B------:R-:W0:Y:S01]  /*4600*/  LDS R16, [R17+0x2278] ;  /* 0x0022780011107984 */ /* 0x000e220000000800 */
[----:B-----5:R-:W-:Y:S01]  /*4610*/  FADD R10, R10, R23 ;  /* 0x000000170a0a7221 */ /* 0x020fe20000000000 */
[----:B0-----:R-:W-:-:S07]  /*4620*/  FADD R9, R9, R16 ;  /* 0x0000001009097221 */ /* 0x001fce0000000000 */
.L_x_433:
[----:B------:R-:W-:Y:S05]  /*4630*/  BSYNC.RECONVERGENT B1 ;  /* 0x0000000000017941 */ /* 0x000fea0003800200 */
.L_x_432:
[----:B------:R-:W-:Y:S04]  /*4640*/  BSSY.RECONVERGENT B1, `(.L_x_434) ;  /* 0x000000e000017945 */ /* 0x000fe80003800200 */
[----:B------:R-:W-:Y:S05]  /*4650*/  @!P1 BRA `(.L_x_435) ;  /* 0x0000000000309947 */ /* 0x000fea0003800000 */
[----:B0-----:R-:W0:Y:S02]  /*4660*/  LDS R18, [R18+0x107c] ;  /* 0x00107c0012127984 */ /* 0x001e240000000800 */
[----:B0-----:R-:W-:-:S13]  /*4670*/  FSETP.GT.AND P0, PT, R18, 0.10000000149011611938, PT ;  /* 0x3dcccccd1200780b */ /* 0x001fda0003f04000 */
[----:B------:R-:W-:Y:S05]  /*4680*/  @!P0 BRA `(.L_x_435) ;  /* 0x0000000000248947 */ /* 0x000fea0003800000 */
[----:B------:R-:W0:Y:S01]  /*4690*/  LDS R16, [R17+0x227c] ;  /* 0x00227c0011107984 */ /* 0x000e220000000800 */
[----:B------:R-:W-:-:S03]  /*46a0*/  VIADD R19, R19, 0x1 ;  /* 0x0000000113137836 */ /* 0x000fc60000000000 */
[----:B------:R-:W5:Y:S01]  /*46b0*/  LDS R23, [R17+0x237c] ;  /* 0x00237c0011177984 */ /* 0x000f620000000800 */
[----:B0-----:R-:W-:-:S03]  /*46c0*/  FADD R9, R9, R16 ;  /* 0x0000001009097221 */ /* 0x001fc60000000000 */
[----:B------:R-:W0:Y:S01]  /*46d0*/  LDS R16, [R17+0x21fc] ;  /* 0x0021fc0011107984 */ /* 0x000e220000000800 */
[----:B-----5:R-:W-:-:S03]  /*46e0*/  FADD R12, R12, R23 ;  /* 0x000000170c0c7221 */ /* 0x020fc60000000000 */
[----:B------:R-:W5:Y:S01]  /*46f0*/  LDS R23, [R17+0x23fc] ;  /* 0x0023fc0011177984 */ /* 0x000f620000000800 */
[----:B0-----:R-:W-:Y:S01]  /*4700*/  FADD R11, R11, R16 ;  /* 0x000000100b0b7221 */ /* 0x001fe20000000000 */
[----:B-----5:R-:W-:-:S07]  /*4710*/  FADD R10, R10, R23 ;  /* 0x000000170a0a7221 */ /* 0x020fce0000000000 */
.L_x_435:
[----:B------:R-:W-:Y:S05]  /*4720*/  BSYNC.RECONVERGENT B1 ;  /* 0x0000000000017941 */ /* 0x000fea0003800200 */
.L_x_434:
[----:B------:R-:W-:Y:S01]  /*4730*/  ISETP.NE.AND P0, PT, R19, RZ, PT ;  /* 0x000000ff1300720c */ /* 0x000fe20003f05270 */
[----:B------:R-:W-:-:S12]  /*4740*/  BSSY.RECONVERGENT B3, `(.L_x_436) ;  /* 0x0000041000037945 */ /* 0x000fd80003800200 */
[----:B------:R-:W-:Y:S05]  /*4750*/  @!P0 BRA `(.L_x_437) ;  /* 0x0000000000fc8947 */ /* 0x000fea0003800000 */
[----:B------:R-:W-:Y:S01]  /*4760*/  I2FP.F32.U32 R16, R19 ;  /* 0x0000001300107245 */ /* 0x000fe20000201000 */
[----:B------:R-:W-:Y:S03]  /*4770*/  BSSY.RECONVERGENT B4, `(.L_x_438) ;  /* 0x000000d000047945 */ /* 0x000fe60003800200 */
[----:B------:R-:W0:Y:S08]  /*4780*/  MUFU.RCP R17, R16 ;  /* 0x0000001000117308 */ /* 0x000e300000001000 */
        /* <DEDUP_REMOVED lines=10> */
[----:B-1234-:R-:W-:Y:S05]  /*4830*/  CALL.REL.NOINC `($__internal_8_$__cuda_sm3x_div_rn_noftz_f32_slowpath) ;  /* 0x000000d4002c7944 */ /* 0x01efea0003c00000 */
.L_x_439:
[----:B------:R-:W-:Y:S05]  /*4840*/  BSYNC.RECONVERGENT B4 ;  /* 0x0000000000047941 */ /* 0x000fea0003800200 */
.L_x_438:
[----:B------:R-:W0:Y:S01]  /*4850*/  MUFU.RCP R17, R16 ;  /* 0x0000001000117308 */ /* 0x000e220000001000 */
[----:B------:R-:W-:Y:S07]  /*4860*/  BSSY.RECONVERGENT B4, `(.L_x_440) ;  /* 0x000000e000047945 */ /* 0x000fee0003800200 */
[----:B------:R-:W5:Y:S01]  /*4870*/  FCHK P0, R11, R16 ;  /* 0x000000100b007302 */ /* 0x000f620000000000 */
[----:B0-----:R-:W-:-:S04]  /*4880*/  FFMA R12, -R16, R17, 1 ;  /* 0x3f800000100c7423 */ /* 0x001fc80000000111 */
[----:B------:R-:W-:-:S04]  /*4890*/  FFMA R18, R17, R12, R17 ;  /* 0x0000000c11127223 */ /* 0x000fc80000000011 */
[----:B------:R-:W-:-:S04]  /*48a0*/  FFMA R17, R11, R18, RZ ;  /* 0x000000120b117223 */ /* 0x000fc800000000ff */
[----:B------:R-:W-:-:S04]  /*48b0*/  FFMA R12, -R16, R17, R11 ;  /* 0x00000011100c7223 */ /* 0x000fc8000000010b */
[----:B------:R-:W-:Y:S01]  /*48c0*/  FFMA R17, R18, R12, R17 ;  /* 0x0000000c12117223 */ /* 0x000fe20000000011 */
[----:B------:R-:W-:Y:S01]  /*48d0*/  IMAD.MOV.U32 R12, RZ, RZ, R25 ;  /* 0x000000ffff0c7224 */ /* 0x000fe200078e0019 */
[----:B-----5:R-:W-:Y:S06]  /*48e0*/  @!P0 BRA `(.L_x_441) ;  /* 0x0000000000148947 */ /* 0x020fec0003800000 */
[----:B------:R-:W-:Y:S01]  /*48f0*/  MOV R18, R11 ;  /* 0x0000000b00127202 */ /* 0x000fe20000000f00 */
[----:B------:R-:W-:Y:S01]  /*4900*/  IMAD.MOV.U32 R19, RZ, RZ, R16 ;  /* 0x000000ffff137224 */ /* 0x000fe200078e0010 */
[----:B------:R-:W-:-:S07]  /*4910*/  MOV R24, 0x4930 ;  /* 0x0000493000187802 */ /* 0x000fce0000000f00 */
[----:B-1234-:R-:W-:Y:S05]  /*4920*/  CALL.REL.NOINC `($__internal_8_$__cuda_sm3x_div_rn_noftz_f32_slowpath) ;  /* 0x000000d000f07944 */ /* 0x01efea0003c00000 */
[----:B------:R-:W-:-:S07]  /*4930*/  IMAD.MOV.U32 R17, RZ, RZ, R25 ;  /* 0x000000ffff117224 */ /* 0x000fce00078e0019 */
.L_x_441:
[----:B------:R-:W-:Y:S05]  /*4940*/  BSYNC.RECONVERGENT B4 ;  /* 0x0000000000047941 */ /* 0x000fea0003800200 */
.L_x_440:
[----:B------:R-:W0:Y:S01]  /*4950*/  MUFU.RCP R11, R16 ;  /* 0x00000010000b7308 */ /* 0x000e220000001000 */
[----:B------:R-:W-:Y:S07]  /*4960*/  BSSY.RECONVERGENT B4, `(.L_x_442) ;  /* 0x000000d000047945 */ /* 0x000fee0003800200 */
[----:B------:R-:W5:Y:S01]  /*4970*/  FCHK P0, R10, R16 ;  /* 0x000000100a007302 */ /* 0x000f620000000000 */
[----:B0-----:R-:W-:-:S04]  /*4980*/  FFMA R18, -R16, R11, 1 ;  /* 0x3f80000010127423 */ /* 0x001fc8000000010b */
[----:B------:R-:W-:Y:S01]  /*4990*/  FFMA R22, R11, R18, R11 ;  /* 0x000000120b167223 */ /* 0x000fe2000000000b */
[----:B------:R-:W-:-:S03]  /*49a0*/  IMAD.MOV.U32 R11, RZ, RZ, R17 ;  /* 0x000000ffff0b7224 */ /* 0x000fc600078e0011 */
[----:B------:R-:W-:-:S04]  /*49b0*/  FFMA R25, R10, R22, RZ ;  /* 0x000000160a197223 */ /* 0x000fc800000000ff */
[----:B------:R-:W-:-:S04]  /*49c0*/  FFMA R18, -R16, R25, R10 ;  /* 0x0000001910127223 */ /* 0x000fc8000000010a */
[----:B------:R-:W-:Y:S01]  /*49d0*/  FFMA R25, R22, R18, R25 ;  /* 0x0000001216197223 */ /* 0x000fe20000000019 */
[----:B-----5:R-:W-:Y:S06]  /*49e0*/  @!P0 BRA `(.L_x_443) ;  /* 0x0000000000108947 */ /* 0x020fec0003800000 */
[----:B------:R-:W-:Y:S01]  /*49f0*/  IMAD.MOV.U32 R18, RZ, RZ, R10 ;  /* 0x000000ffff127224 */ /* 0x000fe200078e000a */
[----:B------:R-:W-:Y:S02]  /*4a00*/  MOV R19, R16 ;  /* 0x0000001000137202 */ /* 0x000fe40000000f00 */
[----:B------:R-:W-:-:S07]  /*4a10*/  MOV R24, 0x4a30 ;  /* 0x00004a3000187802 */ /* 0x000fce0000000f00 */
[----:B-1234-:R-:W-:Y:S05]  /*4a20*/  CALL.REL.NOINC `($__internal_8_$__cuda_sm3x_div_rn_noftz_f32_slowpath) ;  /* 0x000000d000b07944 */ /* 0x01efea0003c00000 */
.L_x_443:
[----:B------:R-:W-:Y:S05]  /*4a30*/  BSYNC.RECONVERGENT B4 ;  /* 0x0000000000047941 */ /* 0x000fea0003800200 */
.L_x_442:
        /* <DEDUP_REMOVED lines=10> */
[----:B------:R-:W-:Y:S01]  /*4ae0*/  IMAD.MOV.U32 R18, RZ, RZ, R9 ;  /* 0x000000ffff127224 */ /* 0x000fe200078e0009 */
[----:B------:R-:W-:Y:S01]  /*4af0*/  MOV R24, 0x4b20 ;  /* 0x00004b2000187802 */ /* 0x000fe20000000f00 */
[----:B------:R-:W-:-:S07]  /*4b00*/  IMAD.MOV.U32 R19, RZ, RZ, R16 ;  /* 0x000000ffff137224 */ /* 0x000fce00078e0010 */
[----:B-1234-:R-:W-:Y:S05]  /*4b10*/  CALL.REL.NOINC `($__internal_8_$__cuda_sm3x_div_rn_noftz_f32_slowpath) ;  /* 0x000000d000747944 */ /* 0x01efea0003c00000 */
[----:B------:R-:W-:-:S07]  /*4b20*/  IMAD.MOV.U32 R17, RZ, RZ, R25 ;  /* 0x000000ffff117224 */ /* 0x000fce00078e0019 */
.L_x_445:
[----:B------:R-:W-:Y:S05]  /*4b30*/  BSYNC.RECONVERGENT B4 ;  /* 0x0000000000047941 */ /* 0x000fea0003800200 */
.L_x_444:
[----:B------:R-:W-:-:S07]  /*4b40*/  MOV R9, R17 ;  /* 0x0000001100097202 */ /* 0x000fce0000000f00 */
.L_x_437:
[----:B------:R-:W-:Y:S05]  /*4b50*/  BSYNC.RECONVERGENT B3 ;  /* 0x0000000000037941 */ /* 0x000fea0003800200 */
.L_x_436:
[----:B------:R-:W5:Y:S01]  /*4b60*/  S2UR UR6, SR_CgaCtaId ;  /* 0x00000000000679c3 */ /* 0x000f620000008800 */
[----:B------:R-:W-:Y:S01]  /*4b70*/  UMOV UR5, 0x400 ;  /* 0x0000040000057882 */ /* 0x000fe20000000000 */
[----:B------:R-:W2:Y:S01]  /*4b80*/  LDL R24, [R1+0x24] ;  /* 0x0000240001187983 */ /* 0x000ea20000100800 */
[----:B------:R-:W-:Y:S01]  /*4b90*/  BSSY.RECONVERGENT B1, `(.L_x_446) ;  /* 0x00000ae000017945 */ /* 0x000fe20003800200 */
[----:B------:R-:W1:Y:S01]  /*4ba0*/  S2R R30, SR_TID.X ;  /* 0x00000000001e7919 */ /* 0x000e620000002100 */
[----:B-----5:R-:W-:-:S09]  /*4bb0*/  ULEA UR5, UR6, UR5, 0x18 ;  /* 0x0000000506057291 */ /* 0x020fd2000f8ec0ff */
[----:B0-----:R-:W0:Y:S02]  /*4bc0*/  LDS.128 R16, [UR5+0x2180] ;  /* 0x00218005ff107984 */ /* 0x001e240008000c00 */
[----:B0-----:R-:W-:-:S04]  /*4bd0*/  FADD R16, RZ, R16 ;  /* 0x00000010ff107221 */ /* 0x001fc80000000000 */
[----:B------:R-:W-:-:S04]  /*4be0*/  FADD R17, R17, R16 ;  /* 0x0000001011117221 */ /* 0x000fc80000000000 */
[----:B------:R-:W-:-:S04]  /*4bf0*/  FADD R18, R18, R17 ;  /* 0x0000001112127221 */ /* 0x000fc80000000000 */
[----:B------:R-:W-:Y:S02]  /*4c00*/  FADD R22, R19, R18 ;  /* 0x0000001213167221 */ /* 0x000fe40000000000 */
[----:B------:R-:W0:Y:S02]  /*4c10*/  LDS.128 R16, [UR5+0x2190] ;  /* 0x00219005ff107984 */ /* 0x000e240008000c00 */
[----:B0-----:R-:W-:-:S04]  /*4c20*/  FADD R16, R22, R16 ;  /* 0x0000001016107221 */ /* 0x001fc80000000000 */
[----:B------:R-:W-:-:S04]  /*4c30*/  FADD R17, R17, R16 ;  /* 0x0000001011117221 */ /* 0x000fc80000000000 */
[----:B------:R-:W-:-:S04]  /*4c40*/  FADD R18, R18, R17 ;  /* 0x0000001112127221 */ /* 0x000fc80000000000 */
[----:B------:R-:W-:Y:S02]  /*4c50*/  FADD R22, R19, R18 ;  /* 0x0000001213167221 */ /* 0x000fe40000000000 */
[----:B------:R-:W0:Y:S02]  /*4c60*/  LDS.128 R16, [UR5+0x2380] ;  /* 0x00238005ff107984 */ /* 0x000e240008000c00 */
        /* <DEDUP_REMOVED lines=66> */
[----:B------:R-:W-:Y:S01]  /*5090*/  FADD R17, R17, R16 ;  /* 0x0000001011117221 */ /* 0x000fe20000000000 */
[----:B-1----:R-:W-:-:S03]  /*50a0*/  IMAD.SHL.U32 R16, R30, 0x8, RZ ;  /* 0x000000081e107824 */ /* 0x002fc600078e00ff */
[----:B------:R-:W-:Y:S02]  /*50b0*/  FADD R18, R18, R17 ;  /* 0x0000001112127221 */ /* 0x000fe40000000000 */
[----:B------:R-:W-:Y:S02]  /*50c0*/  I2FP.F32.U32 R16, R16 ;  /* 0x0000001000107245 */ /* 0x000fe40000201000 */
[----:B------:R-:W-:-:S03]  /*50d0*/  FADD R23, R19, R18 ;  /* 0x0000001213177221 */ /* 0x000fc60000000000 */
[----:B------:R-:W-:-:S04]  /*50e0*/  FMUL R16, R16, 0.00048828125 ;  /* 0x3a00000010107820 */ /* 0x000fc80000400000 */
[----:B------:R-:W-:-:S04]  /*50f0*/  FMUL R18, R16, 6.2831854820251464844 ;  /* 0x40c90fdb10127820 */ /* 0x000fc80000400000 */
[----:B------:R-:W-:Y:S01]  /*5100*/  FMUL R19, RZ, R18 ;  /* 0x00000012ff137220 */ /* 0x000fe20000400000 */
[----:B------:R-:W-:-:S04]  /*5110*/  FSETP.GE.AND P1, PT, |R18|, 105615, PT ;  /* 0x47ce47801200780b */ /* 0x000fc80003f26200 */
[----:B------:R-:W-:Y:S02]  /*5120*/  FSETP.EQ.OR P0, PT, |R18|, +INF , !P1 ;  /* 0x7f8000001200780b */ /* 0x000fe40004f02600 */
[----:B--2---:R-:W-:Y:S02]  /*5130*/  FSEL R19, R24, R19, !P1 ;  /* 0x0000001318137208 */ /* 0x004fe40004800000 */
[----:B------:R-:W-:-:S09]  /*5140*/  SEL R16, R53, RZ, !P1 ;  /* 0x000000ff35107207 */ /* 0x000fd20004800000 */
[----:B------:R-:W-:Y:S05]  /*5150*/  @P0 BRA `(.L_x_447) ;  /* 0x0000000400440947 */ /* 0x000fea0003800000 */
[----:B------:R-:W-:Y:S01]  /*5160*/  IMAD.SHL.U32 R19, R18, 0x100, RZ ;  /* 0x0000010012137824 */ /* 0x000fe200078e00ff */
[----:B------:R-:W-:Y:S01]  /*5170*/  CS2R R24, SRZ ;  /* 0x0000000000187805 */ /* 0x000fe2000001ff00 */
[----:B------:R-:W-:-:S03]  /*5180*/  UMOV UR5, URZ ;  /* 0x000000ff00057c82 */ /* 0x000fc60008000000 */
[----:B------:R-:W-:-:S07]  /*5190*/  LOP3.LUT R19, R19, 0x80000000, RZ, 0xfc, !PT ;  /* 0x8000000013137812 */ /* 0x000fce00078efcff */
.L_x_448:
[----:B------:R-:W0:Y:S02]  /*51a0*/  LDC.64 R16, c[0x4][RZ] ;  /* 0x01000000ff107b82 */ /* 0x000e240000000a00 */
[----:B0-----:R-:W-:-:S06]  /*51b0*/  IMAD.WIDE.U32 R16, R25, 0x4, R16 ;  /* 0x0000000419107825 */ /* 0x001fcc00078e0010 */
[----:B------:R-:W2:Y:S02]  /*51c0*/  LDG.E.CONSTANT R16, desc[UR8][R16.64] ;  /* 0x0000000810107981 */ /* 0x000ea4000c1e9900 */
[----:B--2---:R-:W-:-:S03]  /*51d0*/  IMAD.WIDE.U32 R16, R16, R19, RZ ;  /* 0x0000001310107225 */ /* 0x004fc600078e00ff */
[----:B------:R-:W-:-:S04]  /*51e0*/  IADD3 R16, P0, PT, R16, R24, RZ ;  /* 0x0000001810107210 */ /* 0x000fc80007f1e0ff */
[----:B------:R-:W-:Y:S01]  /*51f0*/  IADD3.X R24, PT, PT, R17, UR5, RZ, P0, !PT ;  /* 0x0000000511187c10 */ /* 0x000fe200087fe4ff */
[C---:B------:R-:W-:Y:S01]  /*5200*/  IMAD.SHL.U32 R17, R25.reuse, 0x4, RZ ;  /* 0x0000000419117824 */ /* 0x040fe200078e00ff */
[----:B------:R-:W-:-:S04]  /*5210*/  IADD3 R25, PT, PT, R25, 0x1, RZ ;  /* 0x0000000119197810 */ /* 0x000fc80007ffe0ff */
[C---:B------:R-:W-:Y:S02]  /*5220*/  ISETP.EQ.AND P0, PT, R17.reuse, RZ, PT ;  /* 0x000000ff1100720c */ /* 0x040fe40003f02270 */
[C---:B------:R-:W-:Y:S02]  /*5230*/  ISETP.EQ.AND P2, PT, R17.reuse, 0x4, PT ;  /* 0x000000041100780c */ /* 0x040fe40003f42270 */
[----:B------:R-:W-:-:S09]  /*5240*/  ISETP.EQ.AND P1, PT, R17, 0x8, PT ;  /* 0x000000081100780c */ /* 0x000fd20003f22270 */
[--C-:B------:R-:W-:Y:S01]  /*5250*/  @P0 IMAD.MOV.U32 R8, RZ, RZ, R16.reuse ;  /* 0x000000ffff080224 */ /* 0x100fe200078e0010 */
[C---:B------:R-:W-:Y:S02]  /*5260*/  ISETP.EQ.AND P0, PT, R17.reuse, 0xc, PT ;  /* 0x0000000c1100780c */ /* 0x040fe40003f02270 */
[----:B------:R-:W-:Y:S01]  /*5270*/  @P2 MOV R7, R16 ;  /* 0x0000001000072202 */ /* 0x000fe20000000f00 */
[----:B------:R-:W-:Y:S01]  /*5280*/  @P1 IMAD.MOV.U32 R6, RZ, RZ, R16 ;  /* 0x000000ffff061224 */ /* 0x000fe200078e0010 */
[C---:B------:R-:W-:Y:S02]  /*5290*/  ISETP.EQ.AND P2, PT, R17.reuse, 0x10, PT ;  /* 0x000000101100780c */ /* 0x040fe40003f42270 */
[----:B------:R-:W-:-:S07]  /*52a0*/  ISETP.EQ.AND P1, PT, R17, 0x14, PT ;  /* 0x000000141100780c */ /* 0x000fce0003f22270 */
[----:B------:R-:W-:Y:S01]  /*52b0*/  @P0 IMAD.MOV.U32 R5, RZ, RZ, R16 ;  /* 0x000000ffff050224 */ /* 0x000fe200078e0010 */
[----:B------:R-:W-:-:S03]  /*52c0*/  ISETP.NE.AND P0, PT, R25, 0x6, PT ;  /* 0x000000061900780c */ /* 0x000fc60003f05270 */
[--C-:B------:R-:W-:Y:S02]  /*52d0*/  @P2 IMAD.MOV.U32 R4, RZ, RZ, R16.reuse ;  /* 0x000000ffff042224 */ /* 0x100fe400078e0010 */
[----:B------:R-:W-:-:S08]  /*52e0*/  @P1 IMAD.MOV.U32 R3, RZ, RZ, R16 ;  /* 0x000000ffff031224 */ /* 0x000fd000078e0010 */
[----:B------:R-:W-:Y:S05]  /*52f0*/  @P0 BRA `(.L_x_448) ;  /* 0xfffffffc00a80947 */ /* 0x000fea000383ffff */
[----:B------:R-:W-:Y:S01]  /*5300*/  SHF.R.U32.HI R25, RZ, 0x17, R18 ;  /* 0x00000017ff197819 */ /* 0x000fe20000011612 */
[----:B------:R-:W-:Y:S03]  /*5310*/  BSSY.RECONVERGENT B2, `(.L_x_449) ;  /* 0x0000027000027945 */ /* 0x000fe60003800200 */
[C---:B------:R-:W-:Y:S01]  /*5320*/  LOP3.LUT P6, RZ, R25.reuse, 0x1f, RZ, 0xc0, !PT ;  /* 0x0000001f19ff7812 */ /* 0x040fe200078cc0ff */
        /* <DEDUP_REMOVED lines=8> */
[----:B------:R-:W-:-:S03]  /*53b0*/  ISETP.EQ.AND P2, PT, R17, -0x4, PT ;  /* 0xfffffffc1100780c */ /* 0x000fc60003f42270 */
[----:B------:R-:W-:Y:S01]  /*53c0*/  @P1 IMAD.MOV.U32 R19, RZ, RZ, R8 ;  /* 0x000000ffff131224 */ /* 0x000fe200078e0008 */
[C---:B------:R-:W-:Y:S01]  /*53d0*/  ISETP.EQ.AND P1, PT, R17.reuse, RZ, PT ;  /* 0x000000ff1100720c */ /* 0x040fe20003f22270 */
[--C-:B------:R-:W-:Y:S01]  /*53e0*/  @P0 IMAD.MOV.U32 R19, RZ, RZ, R7.reuse ;  /* 0x000000ffff130224 */ /* 0x100fe200078e0007 */
[----:B------:R-:W-:Y:S01]  /*53f0*/  @P0 MOV R16, R8 ;  /* 0x0000000800100202 */ /* 0x000fe20000000f00 */
[----:B------:R-:W-:Y:S01]  /*5400*/  @P5 IMAD.MOV.U32 R16, RZ, RZ, R7 ;  /* 0x000000ffff105224 */ /* 0x000fe200078e0007 */
[----:B------:R-:W-:Y:S01]  /*5410*/  ISETP.EQ.AND P0, PT, R17, 0x4, PT ;  /* 0x000000041100780c */ /* 0x000fe20003f02270 */
[--C-:B------:R-:W-:Y:S02]  /*5420*/  @P5 IMAD.MOV.U32 R19, RZ, RZ, R6.reuse ;  /* 0x000000ffff135224 */ /* 0x100fe400078e0006 */
[----:B------:R-:W-:Y:S01]  /*5430*/  @P4 IMAD.MOV.U32 R16, RZ, RZ, R6 ;  /* 0x000000ffff104224 */ /* 0x000fe200078e0006 */
[----:B------:R-:W-:Y:S01]  /*5440*/  @P3 MOV R16, R5 ;  /* 0x0000000500103202 */ /* 0x000fe20000000f00 */
[----:B------:R-:W-:-:S02]  /*5450*/  @P4 IMAD.MOV.U32 R19, RZ, RZ, R5 ;  /* 0x000000ffff134224 */ /* 0x000fc400078e0005 */
[--C-:B------:R-:W-:Y:S02]  /*5460*/  @P3 IMAD.MOV.U32 R19, RZ, RZ, R4.reuse ;  /* 0x000000ffff133224 */ /* 0x100fe400078e0004 */
[----:B------:R-:W-:Y:S02]  /*5470*/  @P2 IMAD.MOV.U32 R16, RZ, RZ, R4 ;  /* 0x000000ffff102224 */ /* 0x000fe400078e0004 */
[--C-:B------:R-:W-:Y:S01]  /*5480*/  @P2 IMAD.MOV.U32 R19, RZ, RZ, R3.reuse ;  /* 0x000000ffff132224 */ /* 0x100fe200078e0003 */
[----:B------:R-:W-:Y:S01]  /*5490*/  @P1 MOV R19, R24 ;  /* 0x0000001800131202 */ /* 0x000fe20000000f00 */
[----:B------:R-:W-:Y:S02]  /*54a0*/  @P1 IMAD.MOV.U32 R16, RZ, RZ, R3 ;  /* 0x000000ffff101224 */ /* 0x000fe400078e0003 */
[----:B------:R-:W-:Y:S01]  /*54b0*/  @P0 IMAD.MOV.U32 R16, RZ, RZ, R24 ;  /* 0x000000ffff100224 */ /* 0x000fe200078e0018 */
[----:B------:R-:W-:Y:S06]  /*54c0*/  @!P6 BRA `(.L_x_450) ;  /* 0x00000000002ce947 */ /* 0x000fec0003800000 */
[----:B------:R-:W-:Y:S01]  /*54d0*/  ISETP.EQ.AND P6, PT, R17, 0x8, PT ;  /* 0x000000081100780c */ /* 0x000fe20003fc2270 */
[----:B------:R-:W-:Y:S01]  /*54e0*/  @P5 IMAD.MOV.U32 R17, RZ, RZ, R8 ;  /* 0x000000ffff115224 */ /* 0x000fe200078e0008 */
[----:B------:R-:W-:Y:S01]  /*54f0*/  LOP3.LUT R25, R25, 0x1f, RZ, 0xc0, !PT ;  /* 0x0000001f19197812 */ /* 0x000fe200078ec0ff */
[----:B------:R-:W-:Y:S02]  /*5500*/  @P4 IMAD.MOV.U32 R17, RZ, RZ, R7 ;  /* 0x000000ffff114224 */ /* 0x000fe400078e0007 */
[----:B------:R-:W-:Y:S01]  /*5510*/  @P3 IMAD.MOV.U32 R17, RZ, RZ, R6 ;  /* 0x000000ffff113224 */ /* 0x000fe200078e0006 */
[----:B------:R-:W-:Y:S01]  /*5520*/  @P2 MOV R17, R5 ;  /* 0x0000000500112202 */ /* 0x000fe20000000f00 */
[----:B------:R-:W-:Y:S01]  /*5530*/  @P1 IMAD.MOV.U32 R17, RZ, RZ, R4 ;  /* 0x000000ffff111224 */ /* 0x000fe200078e0004 */
[----:B------:R-:W-:Y:S01]  /*5540*/  SHF.L.W.U32.HI R19, R16, R25, R19 ;  /* 0x0000001910137219 */ /* 0x000fe20000010e13 */
[----:B------:R-:W-:-:S04]  /*5550*/  @P0 IMAD.MOV.U32 R17, RZ, RZ, R3 ;  /* 0x000000ffff110224 */ /* 0x000fc800078e0003 */
[----:B------:R-:W-:-:S05]  /*5560*/  @P6 IMAD.MOV.U32 R17, RZ, RZ, R24 ;  /* 0x000000ffff116224 */ /* 0x000fca00078e0018 */
[----:B------:R-:W-:-:S07]  /*5570*/  SHF.L.W.U32.HI R16, R17, R25, R16 ;  /* 0x0000001911107219 */ /* 0x000fce0000010e10 */
.L_x_450:
[----:B------:R-:W-:Y:S05]  /*5580*/  BSYNC.RECONVERGENT B2 ;  /* 0x0000000000027941 */ /* 0x000fea0003800200 */
.L_x_449:
[C---:B------:R-:W-:Y:S01]  /*5590*/  SHF.L.W.U32.HI R24, R16.reuse, 0x2, R19 ;  /* 0x0000000210187819 */ /* 0x040fe20000010e13 */
[----:B------:R-:W-:Y:S01]  /*55a0*/  IMAD.SHL.U32 R16, R16, 0x4, RZ ;  /* 0x0000000410107824 */ /* 0x000fe200078e00ff */
[----:B------:R-:W-:Y:S01]  /*55b0*/  UMOV UR6, 0x54442d19 ;  /* 0x54442d1900067882 */ /* 0x000fe20000000000 */
[----:B------:R-:W-:Y:S01]  /*55c0*/  UMOV UR7, 0x3bf921fb ;  /* 0x3bf921fb00077882 */ /* 0x000fe20000000000 */
[----:B------:R-:W-:Y:S02]  /*55d0*/  SHF.R.S32.HI R17, RZ, 0x1f, R24 ;  /* 0x0000001fff117819 */ /* 0x000fe40000011418 */
[----:B------:R-:W-:Y:S02]  /*55e0*/  ISETP.GE.AND P0, PT, R24, RZ, PT ;  /* 0x000000ff1800720c */ /* 0x000fe40003f06270 */
[C---:B------:R-:W-:Y:S02]  /*55f0*/  LOP3.LUT R16, R17.reuse, R16, RZ, 0x3c, !PT ;  /* 0x0000001011107212 */ /* 0x040fe400078e3cff */
[----:B------:R-:W-:-:S06]  /*5600*/  LOP3.LUT R17, R17, R24, RZ, 0x3c, !PT ;  /* 0x0000001811117212 */ /* 0x000fcc00078e3cff */
[----:B------:R-:W0:Y:S02]  /*5610*/  I2F.F64.S64 R16, R16 ;  /* 0x0000001000107312 */ /* 0x000e240000301c00 */
[----:B0-----:R-:W-:-:S10]  /*5620*/  DMUL R16, R16, UR6 ;  /* 0x0000000610107c28 */ /* 0x001fd40008000000 */
[----:B------:R0:W1:Y:S02]  /*5630*/  F2F.F32.F64 R17, R16 ;  /* 0x0000001000117310 */ /* 0x0000640000301000 */
[----:B0-----:R-:W-:-:S04]  /*5640*/  SHF.R.U32.HI R16, RZ, 0x1e, R19 ;  /* 0x0000001eff107819 */ /* 0x001fc80000011613 */
[----:B------:R-:W-:Y:S02]  /*5650*/  LEA.HI R16, R24, R16, RZ, 0x1 ;  /* 0x0000001018107211 */ /* 0x000fe400078f08ff */
[----:B-1----:R-:W-:-:S07]  /*5660*/  FSEL R19, -R17, R17, !P0 ;  /* 0x0000001111137208 */ /* 0x002fce0004000100 */
.L_x_447:
[----:B------:R-:W-:Y:S05]  /*5670*/  BSYNC.RECONVERGENT B1 ;  /* 0x0000000000017941 */ /* 0x000fea0003800200 */
.L_x_446:
[----:B------:R-:W2:Y:S01]  /*5680*/  LDL R25, [R1+0x20] ;  /* 0x0000200001197983 */ /* 0x000ea20000100800 */
[C---:B------:R-:W-:Y:S01]  /*5690*/  LOP3.LUT R17, R16.reuse, 0x1, RZ, 0xc0, !PT ;  /* 0x0000000110117812 */ /* 0x040fe200078ec0ff */
[----:B------:R-:W-:Y:S01]  /*56a0*/  IMAD.MOV.U32 R29, RZ, RZ, 0x3d2aaabb ;  /* 0x3d2aaabbff1d7424 */ /* 0x000fe200078e00ff */
[----:B------:R-:W-:Y:S01]  /*56b0*/  LOP3.LUT P0, RZ, R16, 0x2, RZ, 0xc0, !PT ;  /* 0x0000000210ff7812 */ /* 0x000fe2000780c0ff */
[----:B------:R-:W-:Y:S01]  /*56c0*/  FMUL R16, R19, R19 ;  /* 0x0000001313107220 */ /* 0x000fe20000400000 */
[----:B------:R-:W-:Y:S01]  /*56d0*/  MOV R27, 0x37cbac00 ;  /* 0x37cbac00001b7802 */ /* 0x000fe20000000f00 */
[----:B------:R-:W-:Y:S01]  /*56e0*/  FMUL R18, R18, 1.618000030517578125 ;  /* 0x3fcf1aa012127820 */ /* 0x000fe20000400000 */
[----:B------:R-:W-:Y:S01]  /*56f0*/  ISETP.NE.U32.AND P1, PT, R17, 0x1, PT ;  /* 0x000000011100780c */ /* 0x000fe20003f25070 */
[----:B------:R-:W-:Y:S01]  /*5700*/  IMAD.MOV.U32 R28, RZ, RZ, 0x3effffff ;  /* 0x3effffffff1c7424 */ /* 0x000fe200078e00ff */
[----:B------:R-:W-:Y:S01]  /*5710*/  BSSY.RECONVERGENT B1, `(.L_x_451) ;  /* 0x0000064000017945 */ /* 0x000fe20003800200 */
[----:B------:R-:W-:Y:S01]  /*5720*/  FFMA R17, R16, R27, -0.0013887860113754868507 ;  /* 0xbab607ed10117423 */ /* 0x000fe2000000001b */
[----:B------:R-:W-:-:S02]  /*5730*/  FSEL R24, R29, 0.0083327032625675201416, !P1 ;  /* 0x3c0885e41d187808 */ /* 0x000fc40004800000 */
[----:B------:R-:W-:Y:S02]  /*5740*/  FSETP.GE.AND P2, PT, |R18|, 105615, PT ;  /* 0x47ce47801200780b */ /* 0x000fe40003f46200 */
[----:B------:R-:W-:Y:S02]  /*5750*/  FSEL R17, R17, -0.00019574658654164522886, !P1 ;  /* 0xb94d415311117808 */ /* 0x000fe40004800000 */
[----:B------:R-:W-:-:S03]  /*5760*/  FSEL R19, R19, 1, P1 ;  /* 0x3f80000013137808 */ /* 0x000fc60000800000 */
[----:B------:R-:W-:Y:S01]  /*5770*/  FFMA R17, R16, R17, R24 ;  /* 0x0000001110117223 */ /* 0x000fe20000000018 */
[----:B------:R-:W-:Y:S02]  /*5780*/  FSEL R24, -R28, -0.16666662693023681641, !P1 ;  /* 0xbe2aaaa81c187808 */ /* 0x000fe40004800100 */
[----:B------:R-:W-:-:S03]  /*5790*/  FSETP.EQ.OR P1, PT, |R18|, +INF , !P2 ;  /* 0x7f8000001200780b */ /* 0x000fc60005722600 */
[C---:B------:R-:W-:Y:S01]  /*57a0*/  FFMA R17, R16.reuse, R17, R24 ;  /* 0x0000001110117223 */ /* 0x040fe20000000018 */
[----:B------:R-:W-:-:S04]  /*57b0*/  FFMA R16, R16, R19, RZ ;  /* 0x0000001310107223 */ /* 0x000fc800000000ff */
[----:B------:R-:W-:Y:S01]  /*57c0*/  FFMA R19, R16, R17, R19 ;  /* 0x0000001110137223 */ /* 0x000fe20000000013 */
[----:B------:R-:W-:Y:S01]  /*57d0*/  FMUL R17, RZ, R18 ;  /* 0x00000012ff117220 */ /* 0x000fe20000400000 */
[----:B------:R-:W-:Y:S02]  /*57e0*/  SEL R16, R52, RZ, !P2 ;  /* 0x000000ff34107207 */ /* 0x000fe40005000000 */
[----:B------:R-:W-:Y:S02]  /*57f0*/  @P0 FADD R19, RZ, -R19 ;  /* 0x80000013ff130221 */ /* 0x000fe40000000000 */
[----:B--2---:R-:W-:Y:S01]  /*5800*/  FSEL R17, R25, R17, !P2 ;  /* 0x0000001119117208 */ /* 0x004fe20005000000 */
[----:B------:R-:W-:Y:S06]  /*5810*/  @P1 BRA `(.L_x_452) ;  /* 0x00000004004c1947 */ /* 0x000fec0003800000 */
[----:B------:R-:W-:Y:S02]  /*5820*/  IMAD.SHL.U32 R24, R18, 0x100, RZ ;  /* 0x0000010012187824 */ /* 0x000fe400078e00ff */
[----:B------:R-:W-:Y:S02]  /*5830*/  HFMA2 R26, -RZ, RZ, 0, 0 ;  /* 0x00000000ff1a7431 */ /* 0x000fe400000001ff */
[----:B------:R-:W-:Y:S01]  /*5840*/  IMAD.MOV.U32 R25, RZ, RZ, RZ ;  /* 0x000000ffff197224 */ /* 0x000fe200078e00ff */
[----:B------:R-:W-:Y:S01]  /*5850*/  UMOV UR5, URZ ;  /* 0x000000ff00057c82 */ /* 0x000fe20008000000 */
[----:B------:R-:W-:-:S07]  /*5860*/  LOP3.LUT R24, R24, 0x80000000, RZ, 0xfc, !PT ;  /* 0x8000000018187812 */ /* 0x000fce00078efcff */
.L_x_453:
[----:B------:R-:W0:Y:S02]  /*5870*/  LDC.64 R16, c[0x4][RZ] ;  /* 0x01000000ff107b82 */ /* 0x000e240000000a00 */
[----:B0-----:R-:W-:-:S06]  /*5880*/  IMAD.WIDE.U32 R16, R26, 0x4, R16 ;  /* 0x000000041a107825 */ /* 0x001fcc00078e0010 */
[----:B------:R-:W2:Y:S02]  /*5890*/  LDG.E.CONSTANT R16, desc[UR8][R16.64] ;  /* 0x0000000810107981 */ /* 0x000ea4000c1e9900 */
[----:B--2---:R-:W-:-:S03]  /*58a0*/  IMAD.WIDE.U32 R16, R16, R24, RZ ;  /* 0x0000001810107225 */ /* 0x004fc600078e00ff */
[----:B------:R-:W-:-:S04]  /*58b0*/  IADD3 R16, P0, PT, R16, R25, RZ ;  /* 0x0000001910107210 */ /* 0x000fc80007f1e0ff */
[----:B------:R-:W-:Y:S01]  /*58c0*/  IADD3.X R25, PT, PT, R17, UR5, RZ, P0, !PT ;  /* 0x0000000511197c10 */ /* 0x000fe200087fe4ff */
[C---:B------:R-:W-:Y:S02]  /*58d0*/  IMAD.SHL.U32 R17, R26.reuse, 0x4, RZ ;  /* 0x000000041a117824 */ /* 0x040fe400078e00ff */
[----:B------:R-:W-:-:S03]  /*58e0*/  VIADD R26, R26, 0x1 ;  /* 0x000000011a1a7836 */ /* 0x000fc60000000000 */
[C---:B------:R-:W-:Y:S02]  /*58f0*/  ISETP.EQ.AND P0, PT, R17.reuse, RZ, PT ;  /* 0x000000ff1100720c */ /* 0x040fe40003f02270 */
[C---:B------:R-:W-:Y:S02]  /*5900*/  ISETP.EQ.AND P2, PT, R17.reuse, 0x4, PT ;  /* 0x000000041100780c */ /* 0x040fe40003f42270 */
[----:B------:R-:W-:-:S09]  /*5910*/  ISETP.EQ.AND P1, PT, R17, 0x8, PT ;  /* 0x000000081100780c */ /* 0x000fd20003f22270 */
[--C-:B------:R-:W-:Y:S01]  /*5920*/  @P0 IMAD.MOV.U32 R8, RZ, RZ, R16.reuse ;  /* 0x000000ffff080224 */ /* 0x100fe200078e0010 */
[C---:B------:R-:W-:Y:S01]  /*5930*/  ISETP.EQ.AND P0, PT, R17.reuse, 0xc, PT ;  /* 0x0000000c1100780c */ /* 0x040fe20003f02270 */
[--C-:B------:R-:W-:Y:S01]  /*5940*/  @P2 IMAD.MOV.U32 R7, RZ, RZ, R16.reuse ;  /* 0x000000ffff072224 */ /* 0x100fe200078e0010 */
[C---:B------:R-:W-:Y:S01]  /*5950*/  ISETP.EQ.AND P2, PT, R17.reuse, 0x10, PT ;  /* 0x000000101100780c */ /* 0x040fe20003f42270 */
[----:B------:R-:W-:Y:S01]  /*5960*/  @P1 IMAD.MOV.U32 R6, RZ, RZ, R16 ;  /* 0x000000ffff061224 */ /* 0x000fe200078e0010 */
[----:B------:R-:W-:-:S09]  /*5970*/  ISETP.EQ.AND P1, PT, R17, 0x14, PT ;  /* 0x000000141100780c */ /* 0x000fd20003f22270 */
[----:B------:R-:W-:Y:S02]  /*5980*/  @P0 MOV R5, R16 ;  /* 0x0000001000050202 */ /* 0x000fe40000000f00 */
[----:B------:R-:W-:Y:S01]  /*5990*/  ISETP.NE.AND P0, PT, R26, 0x6, PT ;  /* 0x000000061a00780c */ /* 0x000fe20003f05270 */
[--C-:B------:R-:W-:Y:S02]  /*59a0*/  @P2 IMAD.MOV.U32 R4, RZ, RZ, R16.reuse ;  /* 0x000000ffff042224 */ /* 0x100fe400078e0010 */
[----:B------:R-:W-:-:S10]  /*59b0*/  @P1 IMAD.MOV.U32 R3, RZ, RZ, R16 ;  /* 0x000000ffff031224 */ /* 0x000fd400078e0010 */
[----:B------:R-:W-:Y:S05]  /*59c0*/  @P0 BRA `(.L_x_453) ;  /* 0xfffffffc00a80947 */ /* 0x000fea000383ffff */
[----:B------:R-:W-:Y:S01]  /*59d0*/  SHF.R.U32.HI R24, RZ, 0x17, R18 ;  /* 0x00000017ff187819 */ /* 0x000fe20000011612 */
[----:B------:R-:W-:Y:S03]  /*59e0*/  BSSY.RECONVERGENT B2, `(.L_x_454) ;  /* 0x0000028000027945 */ /* 0x000fe60003800200 */
[C---:B------:R-:W-:Y:S02]  /*59f0*/  LOP3.LUT R16, R24.reuse, 0xe0, RZ, 0xc0, !PT ;  /* 0x000000e018107812 */ /* 0x040fe400078ec0ff */
[----:B------:R-:W-:-:S03]  /*5a00*/  LOP3.LUT P6, RZ, R24, 0x1f, RZ, 0xc0, !PT ;  /* 0x0000001f18ff7812 */ /* 0x000fc600078cc0ff */
[----:B------:R-:W-:-:S05]  /*5a10*/  VIADD R16, R16, 0xffffff80 ;  /* 0xffffff8010107836 */ /* 0x000fca0000000000 */
[----:B------:R-:W-:-:S04]  /*5a20*/  SHF.R.U32.HI R16, RZ, 0x5, R16 ;  /* 0x00000005ff107819 */ /* 0x000fc80000011610 */
[----:B------:R-:W-:-:S04]  /*5a30*/  LEA R17, -R16, RZ, 0x2 ;  /* 0x000000ff10117211 */ /* 0x000fc800078e11ff */
[C---:B------:R-:W-:Y:S02]  /*5a40*/  ISETP.EQ.AND P1, PT, R17.reuse, -0x18, PT ;  /* 0xffffffe81100780c */ /* 0x040fe40003f22270 */
[C---:B------:R-:W-:Y:S02]  /*5a50*/  ISETP.EQ.AND P0, PT, R17.reuse, -0x14, PT ;  /* 0xffffffec1100780c */ /* 0x040fe40003f02270 */
[C---:B------:R-:W-:Y:S02]  /*5a60*/  ISETP.EQ.AND P5, PT, R17.reuse, -0x10, PT ;  /* 0xfffffff01100780c */ /* 0x040fe40003fa2270 */
[C---:B------:R-:W-:Y:S02]  /*5a70*/  ISETP.EQ.AND P4, PT, R17.reuse, -0xc, PT ;  /* 0xfffffff41100780c */ /* 0x040fe40003f82270 */
[C---:B------:R-:W-:Y:S02]  /*5a80*/  ISETP.EQ.AND P3, PT, R17.reuse, -0x8, PT ;  /* 0xfffffff81100780c */ /* 0x040fe40003f62270 */
[----:B------:R-:W-:-:S03]  /*5a90*/  ISETP.EQ.AND P2, PT, R17, -0x4, PT ;  /* 0xfffffffc1100780c */ /* 0x000fc60003f42270 */
[--C-:B------:R-:W-:Y:S01]  /*5aa0*/  @P1 IMAD.MOV.U32 R18, RZ, RZ, R8.reuse ;  /* 0x000000ffff121224 */ /* 0x100fe200078e0008 */
[C---:B------:R-:W-:Y:S01]  /*5ab0*/  ISETP.EQ.AND P1, PT, R17.reuse, RZ, PT ;  /* 0x000000ff1100720c */ /* 0x040fe20003f22270 */
[--C-:B------:R-:W-:Y:S02]  /*5ac0*/  @P0 IMAD.MOV.U32 R18, RZ, RZ, R7.reuse ;  /* 0x000000ffff120224 */ /* 0x100fe400078e0007 */
[----:B------:R-:W-:Y:S01]  /*5ad0*/  @P0 IMAD.MOV.U32 R16, RZ, RZ, R8 ;  /* 0x000000ffff100224 */ /* 0x000fe200078e0008 */
[----:B------:R-:W-:Y:S01]  /*5ae0*/  ISETP.EQ.AND P0, PT, R17, 0x4, PT ;  /* 0x000000041100780c */ /* 0x000fe20003f02270 */
[----:B------:R-:W-:Y:S01]  /*5af0*/  @P5 IMAD.MOV.U32 R16, RZ, RZ, R7 ;  /* 0x000000ffff105224 */ /* 0x000fe200078e0007 */
[----:B------:R-:W-:Y:S01]  /*5b00*/  @P5 MOV R18, R6 ;  /* 0x0000000600125202 */ /* 0x000fe20000000f00 */
[----:B------:R-:W-:Y:S02]  /*5b10*/  @P4 IMAD.MOV.U32 R16, RZ, RZ, R6 ;  /* 0x000000ffff104224 */ /* 0x000fe400078e0006 */
[----:B------:R-:W-:-:S02]  /*5b20*/  @P4 IMAD.MOV.U32 R18, RZ, RZ, R5 ;  /* 0x000000ffff124224 */ /* 0x000fc400078e0005 */
[----:B------:R-:W-:Y:S01]  /*5b30*/  @P3 IMAD.MOV.U32 R16, RZ, RZ, R5 ;  /* 0x000000ffff103224 */ /* 0x000fe200078e0005 */
[----:B------:R-:W-:Y:S01]  /*5b40*/  @P2 MOV R16, R4 ;  /* 0x0000000400102202 */ /* 0x000fe20000000f00 */
[----:B------:R-:W-:Y:S02]  /*5b50*/  @P3 IMAD.MOV.U32 R18, RZ, RZ, R4 ;  /* 0x000000ffff123224 */ /* 0x000fe400078e0004 */
[--C-:B------:R-:W-:Y:S02]  /*5b60*/  @P2 IMAD.MOV.U32 R18, RZ, RZ, R3.reuse ;  /* 0x000000ffff122224 */ /* 0x100fe400078e0003 */
        /* <DEDUP_REMOVED lines=10> */
[----:B------:R-:W-:Y:S01]  /*5c10*/  SHF.L.W.U32.HI R18, R16, R24, R18 ;  /* 0x0000001810127219 */ /* 0x000fe20000010e12 */
[----:B------:R-:W-:Y:S01]  /*5c20*/  @P1 IMAD.MOV.U32 R17, RZ, RZ, R4 ;  /* 0x000000ffff111224 */ /* 0x000fe200078e0004 */
[----:B------:R-:W-:-:S03]  /*5c30*/  @P0 MOV R17, R3 ;  /* 0x0000000300110202 */ /* 0x000fc60000000f00 */
[----:B------:R-:W-:-:S05]  /*5c40*/  @P6 IMAD.MOV.U32 R17, RZ, RZ, R25 ;  /* 0x000000ffff116224 */ /* 0x000fca00078e0019 */
[----:B------:R-:W-:-:S07]  /*5c50*/  SHF.L.W.U32.HI R16, R17, R24, R16 ;  /* 0x0000001811107219 */ /* 0x000fce0000010e10 */
.L_x_455:
[----:B------:R-:W-:Y:S05]  /*5c60*/  BSYNC.RECONVERGENT B2 ;  /* 0x0000000000027941 */ /* 0x000fea0003800200 */
.L_x_454:
        /* <DEDUP_REMOVED lines=14> */
.L_x_452:
[----:B------:R-:W-:Y:S05]  /*5d50*/  BSYNC.RECONVERGENT B1 ;  /* 0x0000000000017941 */ /* 0x000fea0003800200 */
.L_x_451:
[C---:B------:R-:W-:Y:S01]  /*5d60*/  LOP3.LUT R18, R16.reuse, 0x1, RZ, 0xc0, !PT ;  /* 0x0000000110127812 */ /* 0x040fe200078ec0ff */
[----:B------:R-:W-:Y:S01]  /*5d70*/  VIADD R16, R16, 0x1 ;  /* 0x0000000110107836 */ /* 0x000fe20000000000 */
[----:B------:R-:W-:Y:S02]  /*5d80*/  BSSY.RECONVERGENT B3, `(.L_x_456) ;  /* 0x0000023000037945 */ /* 0x000fe40003800200 */
[----:B------:R-:W-:Y:S01]  /*5d90*/  ISETP.NE.U32.AND P0, PT, R18, 0x1, PT ;  /* 0x000000011200780c */ /* 0x000fe20003f05070 */
[----:B------:R-:W-:-:S03]  /*5da0*/  FMUL R18, R17, R17 ;  /* 0x0000001111127220 */ /* 0x000fc60000400000 */
[----:B------:R-:W-:Y:S01]  /*5db0*/  FSEL R24, R29, 0.0083327032625675201416, P0 ;  /* 0x3c0885e41d187808 */ /* 0x000fe20000000000 */
[----:B------:R-:W-:Y:S01]  /*5dc0*/  FFMA R25, R18, R27, -0.0013887860113754868507 ;  /* 0xbab607ed12197423 */ /* 0x000fe2000000001b */
[----:B------:R-:W-:-:S04]  /*5dd0*/  FSEL R17, R17, 1, !P0 ;  /* 0x3f80000011117808 */ /* 0x000fc80004000000 */
[----:B------:R-:W-:-:S05]  /*5de0*/  FSEL R25, R25, -0.00019574658654164522886, P0 ;  /* 0xb94d415319197808 */ /* 0x000fca0000000000 */
[----:B------:R-:W-:Y:S01]  /*5df0*/  FFMA R24, R18, R25, R24 ;  /* 0x0000001912187223 */ /* 0x000fe20000000018 */
[----:B------:R-:W-:Y:S02]  /*5e00*/  FSEL R25, -R28, -0.16666662693023681641, P0 ;  /* 0xbe2aaaa81c197808 */ /* 0x000fe40000000100 */
[----:B------:R-:W-:Y:S02]  /*5e10*/  LOP3.LUT P0, RZ, R16, 0x2, RZ, 0xc0, !PT ;  /* 0x0000000210ff7812 */ /* 0x000fe4000780c0ff */
[----:B------:R-:W-:Y:S01]  /*5e20*/  LEA R16, R30, 0x1, 0x3 ;  /* 0x000000011e107811 */ /* 0x000fe200078e18ff */
[C---:B------:R-:W-:Y:S01]  /*5e30*/  FFMA R24, R18.reuse, R24, R25 ;  /* 0x0000001812187223 */ /* 0x040fe20000000019 */
[----:B------:R-:W-:Y:S02]  /*5e40*/  FFMA R18, R18, R17, RZ ;  /* 0x0000001112127223 */ /* 0x000fe400000000ff */
[----:B------:R-:W-:Y:S02]  /*5e50*/  I2FP.F32.U32 R16, R16 ;  /* 0x0000001000107245 */ /* 0x000fe40000201000 */
[----:B------:R-:W-:Y:S01]  /*5e60*/  FFMA R17, R18, R24, R17 ;  /* 0x0000001812117223 */ /* 0x000fe20000000011 */
[----:B------:R-:W-:Y:S01]  /*5e70*/  MOV R24, 0x41a00000 ;  /* 0x41a0000000187802 */ /* 0x000fe20000000f00 */
[----:B------:R-:W-:-:S02]  /*5e80*/  IMAD.MOV.U32 R18, RZ, RZ, 0x3d4ccccd ;  /* 0x3d4ccccdff127424 */ /* 0x000fc400078e00ff */
[----:B------:R-:W-:Y:S01]  /*5e90*/  FMUL R16, R16, 0.00048828125 ;  /* 0x3a00000010107820 */ /* 0x000fe20000400000 */
[----:B------:R-:W-:Y:S01]  /*5ea0*/  @P0 FADD R17, RZ, -R17 ;  /* 0x80000011ff110221 */ /* 0x000fe20000000000 */
[----:B------:R-:W-:Y:S01]  /*5eb0*/  FFMA R24, R18, -R24, 1 ;  /* 0x3f80000012187423 */ /* 0x000fe20000000818 */
[----:B------:R-:W0:Y:S02]  /*5ec0*/  FCHK P0, R0, 20 ;  /* 0x41a0000000007902 */ /* 0x000e240000000000 */
[----:B------:R-:W-:Y:S01]  /*5ed0*/  FADD R19, R19, R17 ;  /* 0x0000001113137221 */ /* 0x000fe20000000000 */
[----:B------:R-:W-:Y:S01]  /*5ee0*/  FFMA R24, R24, R18, 0.050000000745058059692 ;  /* 0x3d4ccccd18187423 */ /* 0x000fe20000000012 */
[----:B------:R-:W-:-:S03]  /*5ef0*/  FMUL R17, R16, 6.2831854820251464844 ;  /* 0x40c90fdb10117820 */ /* 0x000fc60000400000 */
[----:B------:R-:W-:Y:S02]  /*5f00*/  FFMA R16, R0, R24, RZ ;  /* 0x0000001800107223 */ /* 0x000fe400000000ff */
[----:B------:R-:W-:Y:S02]  /*5f10*/  FSETP.GE.AND P4, PT, |R17|, 105615, PT ;  /* 0x47ce47801100780b */ /* 0x000fe40003f86200 */
[----:B------:R-:W-:-:S04]  /*5f20*/  FFMA R18, R16, -20, R0 ;  /* 0xc1a0000010127823 */ /* 0x000fc80000000000 */
[----:B------:R-:W-:Y:S01]  /*5f30*/  FFMA R18, R24, R18, R16 ;  /* 0x0000001218127223 */ /* 0x000fe20000000010 */
[----:B------:R-:W-:Y:S01]  /*5f40*/  FMUL R16, R19, 0.47499999403953552246 ;  /* 0x3ef3333313107820 */ /* 0x000fe20000400000 */
[----:B0-----:R-:W-:Y:S06]  /*5f50*/  @!P0 BRA `(.L_x_457) ;  /* 0x0000000000148947 */ /* 0x001fec0003800000 */
[----:B------:R-:W-:Y:S01]  /*5f60*/  IMAD.MOV.U32 R18, RZ, RZ, R0 ;  /* 0x000000ffff127224 */ /* 0x000fe200078e0000 */
[----:B------:R-:W-:Y:S01]  /*5f70*/  MOV R24, 0x5fa0 ;  /* 0x00005fa000187802 */ /* 0x000fe20000000f00 */
[----:B------:R-:W-:-:S07]  /*5f80*/  IMAD.MOV.U32 R19, RZ, RZ, 0x41a00000 ;  /* 0x41a00000ff137424 */ /* 0x000fce00078e00ff */
[----:B---34-:R-:W-:Y:S05]  /*5f90*/  CALL.REL.NOINC `($__internal_8_$__cuda_sm3x_div_rn_noftz_f32_slowpath) ;  /* 0x000000bc00547944 */ /* 0x018fea0003c00000 */
[----:B------:R-:W-:-:S07]  /*5fa0*/  IMAD.MOV.U32 R18, RZ, RZ, R25 ;  /* 0x000000ffff127224 */ /* 0x000fce00078e0019 */
.L_x_457:
[----:B------:R-:W-:Y:S05]  /*5fb0*/  BSYNC.RECONVERGENT B3 ;  /* 0x0000000000037941 */ /* 0x000fea0003800200 */
.L_x_456:
[----:B------:R-:W2:Y:S01]  /*5fc0*/  LDL R0, [R1+0x1c] ;  /* 0x00001c0001007983 */ /* 0x000ea20000100800 */
[----:B------:R-:W-:Y:S01]  /*5fd0*/  FSETP.EQ.OR P0, PT, |R17|, +INF , !P4 ;  /* 0x7f8000001100780b */ /* 0x000fe20006702600 */
[----:B------:R-:W-:Y:S01]  /*5fe0*/  FMUL R17, RZ, R17 ;  /* 0x00000011ff117220 */ /* 0x000fe20000400000 */
[----:B------:R-:W-:Y:S01]  /*5ff0*/  BSSY.RECONVERGENT B1, `(.L_x_458) ;  /* 0x000005b000017945 */ /* 0x000fe20003800200 */
[----:B------:R-:W-:-:S03]  /*6000*/  FFMA R18, R16, R18, RZ ;  /* 0x0000001210127223 */ /* 0x000fc600000000ff */
[----:B--2---:R-:W-:Y:S02]  /*6010*/  FSEL R19, R0, R17, !P4 ;  /* 0x0000001100137208 */ /* 0x004fe40006000000 */
[----:B------:R-:W-:-:S05]  /*6020*/  SEL R0, R51, RZ, !P4 ;  /* 0x000000ff33007207 */ /* 0x000fca0006000000 */
[----:B------:R-:W-:Y:S05]  /*6030*/  @P0 BRA `(.L_x_459) ;  /* 0x0000000400580947 */ /* 0x000fea0003800000 */
[----:B------:R-:W0:Y:S01]  /*6040*/  S2R R0, SR_TID.X ;  /* 0x0000000000007919 */ /* 0x000e220000002100 */
[----:B------:R-:W-:Y:S01]  /*6050*/  CS2R R24, SRZ ;  /* 0x0000000000187805 */ /* 0x000fe2000001ff00 */
[----:B------:R-:W-:Y:S01]  /*6060*/  UMOV UR5, URZ ;  /* 0x000000ff00057c82 */ /* 0x000fe20008000000 */
[----:B0-----:R-:W-:-:S04]  /*6070*/  LEA R0, R0, 0x1, 0x3 ;  /* 0x0000000100007811 */ /* 0x001fc800078e18ff */
[----:B------:R-:W-:-:S05]  /*6080*/  I2FP.F32.U32 R0, R0 ;  /* 0x0000000000007245 */ /* 0x000fca0000201000 */
[----:B------:R-:W-:-:S04]  /*6090*/  FMUL R0, R0, 0.00048828125 ;  /* 0x3a00000000007820 */ /* 0x000fc80000400000 */
[----:B------:R-:W-:-:S04]  /*60a0*/  FMUL R0, R0, 6.2831854820251464844 ;  /* 0x40c90fdb00007820 */ /* 0x000fc80000400000 */
[----:B------:R-:W-:-:S05]  /*60b0*/  IMAD.SHL.U32 R19, R0, 0x100, RZ ;  /* 0x0000010000137824 */ /* 0x000fca00078e00ff */
[----:B------:R-:W-:-:S07]  /*60c0*/  LOP3.LUT R19, R19, 0x80000000, RZ, 0xfc, !PT ;  /* 0x8000000013137812 */ /* 0x000fce00078efcff */
.L_x_460:
[----:B------:R-:W0:Y:S02]  /*60d0*/  LDC.64 R16, c[0x4][RZ] ;  /* 0x01000000ff107b82 */ /* 0x000e240000000a00 */
[----:B0-----:R-:W-:-:S06]  /*60e0*/  IMAD.WIDE.U32 R16, R25, 0x4, R16 ;  /* 0x0000000419107825 */ /* 0x001fcc00078e0010 */
[----:B------:R-:W2:Y:S02]  /*60f0*/  LDG.E.CONSTANT R16, desc[UR8][R16.64] ;  /* 0x0000000810107981 */ /* 0x000ea4000c1e9900 */
[----:B--2---:R-:W-:-:S03]  /*6100*/  IMAD.WIDE.U32 R16, R16, R19, RZ ;  /* 0x0000001310107225 */ /* 0x004fc600078e00ff */
[----:B------:R-:W-:-:S04]  /*6110*/  IADD3 R16, P0, PT, R16, R24, RZ ;  /* 0x0000001810107210 */ /* 0x000fc80007f1e0ff */
[----:B------:R-:W-:Y:S02]  /*6120*/  IADD3.X R24, PT, PT, R17, UR5, RZ, P0, !PT ;  /* 0x0000000511187c10 */ /* 0x000fe400087fe4ff */
[C---:B------:R-:W-:Y:S01]  /*6130*/  SHF.L.U32 R17, R25.reuse, 0x2, RZ ;  /* 0x0000000219117819 */ /* 0x040fe200000006ff */
        /* <DEDUP_REMOVED lines=10> */
[--C-:B------:R-:W-:Y:S01]  /*61e0*/  @P0 IMAD.MOV.U32 R5, RZ, RZ, R16.reuse ;  /* 0x000000ffff050224 */ /* 0x100fe200078e0010 */
[----:B------:R-:W-:Y:S02]  /*61f0*/  ISETP.NE.AND P0, PT, R25, 0x6, PT ;  /* 0x000000061900780c */ /* 0x000fe40003f05270 */
[----:B------:R-:W-:Y:S01]  /*6200*/  @P2 MOV R4, R16 ;  /* 0x0000001000042202 */ /* 0x000fe20000000f00 */
[----:B------:R-:W-:-:S10]  /*6210*/  @P1 IMAD.MOV.U32 R3, RZ, RZ, R16 ;  /* 0x000000ffff031224 */ /* 0x000fd400078e0010 */
        /* <DEDUP_REMOVED lines=13> */
[----:B------:R-:W-:Y:S02]  /*62f0*/  @P1 MOV R0, R8 ;  /* 0x0000000800001202 */ /* 0x000fe40000000f00 */
[--C-:B------:R-:W-:Y:S01]  /*6300*/  @P0 IMAD.MOV.U32 R0, RZ, RZ, R7.reuse ;  /* 0x000000ffff000224 */ /* 0x100fe200078e0007 */
[C---:B------:R-:W-:Y:S01]  /*6310*/  ISETP.EQ.AND P1, PT, R17.reuse, RZ, PT ;  /* 0x000000ff1100720c */ /* 0x040fe20003f22270 */
[----:B------:R-:W-:Y:S01]  /*6320*/  @P0 IMAD.MOV.U32 R16, RZ, RZ, R8 ;  /* 0x000000ffff100224 */ /* 0x000fe200078e0008 */
[----:B------:R-:W-:Y:S01]  /*6330*/  ISETP.EQ.AND P0, PT, R17, 0x4, PT ;  /* 0x000000041100780c */ /* 0x000fe20003f02270 */
[----:B------:R-:W-:Y:S01]  /*6340*/  @P5 IMAD.MOV.U32 R16, RZ, RZ, R7 ;  /* 0x000000ffff105224 */ /* 0x000fe200078e0007 */
[----:B------:R-:W-:Y:S01]  /*6350*/  @P4 MOV R16, R6 ;  /* 0x0000000600104202 */ /* 0x000fe20000000f00 */
[----:B------:R-:W-:Y:S02]  /*6360*/  @P5 IMAD.MOV.U32 R0, RZ, RZ, R6 ;  /* 0x000000ffff005224 */ /* 0x000fe400078e0006 */
[----:B------:R-:W-:-:S02]  /*6370*/  @P4 IMAD.MOV.U32 R0, RZ, RZ, R5 ;  /* 0x000000ffff004224 */ /* 0x000fc400078e0005 */
[----:B------:R-:W-:Y:S02]  /*6380*/  @P3 IMAD.MOV.U32 R16, RZ, RZ, R5 ;  /* 0x000000ffff103224 */ /* 0x000fe400078e0005 */
[--C-:B------:R-:W-:Y:S01]  /*6390*/  @P3 IMAD.MOV.U32 R0, RZ, RZ, R4.reuse ;  /* 0x000000ffff003224 */ /* 0x100fe200078e0004 */
[----:B------:R-:W-:Y:S01]  /*63a0*/  @P2 MOV R0, R3 ;  /* 0x0000000300002202 */ /* 0x000fe20000000f00 */
[----:B------:R-:W-:Y:S02]  /*63b0*/  @P2 IMAD.MOV.U32 R16, RZ, RZ, R4 ;  /* 0x000000ffff102224 */ /* 0x000fe400078e0004 */
[----:B------:R-:W-:Y:S02]  /*63c0*/  @P1 IMAD.MOV.U32 R16, RZ, RZ, R3 ;  /* 0x000000ffff101224 */ /* 0x000fe400078e0003 */
[--C-:B------:R-:W-:Y:S02]  /*63d0*/  @P1 IMAD.MOV.U32 R0, RZ, RZ, R24.reuse ;  /* 0x000000ffff001224 */ /* 0x100fe400078e0018 */
[----:B------:R-:W-:Y:S01]  /*63e0*/  @P0 IMAD.MOV.U32 R16, RZ, RZ, R24 ;  /* 0x000000ffff100224 */ /* 0x000fe200078e0018 */
[----:B------:R-:W-:Y:S06]  /*63f0*/  @!P6 BRA `(.L_x_462) ;  /* 0x00000000002ce947 */ /* 0x000fec0003800000 */
[----:B------:R-:W-:Y:S01]  /*6400*/  ISETP.EQ.AND P6, PT, R17, 0x8, PT ;  /* 0x000000081100780c */ /* 0x000fe20003fc2270 */
[----:B------:R-:W-:Y:S01]  /*6410*/  @P5 IMAD.MOV.U32 R17, RZ, RZ, R8 ;  /* 0x000000ffff115224 */ /* 0x000fe200078e0008 */
[----:B------:R-:W-:Y:S01]  /*6420*/  @P4 MOV R17, R7 ;  /* 0x0000000700114202 */ /* 0x000fe20000000f00 */
[----:B------:R-:W-:Y:S01]  /*6430*/  @P3 IMAD.MOV.U32 R17, RZ, RZ, R6 ;  /* 0x000000ffff113224 */ /* 0x000fe200078e0006 */
[----:B------:R-:W-:Y:S01]  /*6440*/  LOP3.LUT R19, R19, 0x1f, RZ, 0xc0, !PT ;  /* 0x0000001f13137812 */ /* 0x000fe200078ec0ff */
[----:B------:R-:W-:Y:S02]  /*6450*/  @P2 IMAD.MOV.U32 R17, RZ, RZ, R5 ;  /* 0x000000ffff112224 */ /* 0x000fe400078e0005 */
[----:B------:R-:W-:Y:S01]  /*6460*/  @P1 IMAD.MOV.U32 R17, RZ, RZ, R4 ;  /* 0x000000ffff111224 */ /* 0x000fe200078e0004 */
[----:B------:R-:W-:Y:S01]  /*6470*/  SHF.L.W.U32.HI R0, R16, R19, R0 ;  /* 0x0000001310007219 */ /* 0x000fe20000010e00 */
[----:B------:R-:W-:-:S04]  /*6480*/  @P0 IMAD.MOV.U32 R17, RZ, RZ, R3 ;  /* 0x000000ffff110224 */ /* 0x000fc800078e0003 */
[----:B------:R-:W-:-:S04]  /*6490*/  @P6 MOV R17, R24 ;  /* 0x0000001800116202 */ /* 0x000fc80000000f00 */
[----:B------:R-:W-:-:S07]  /*64a0*/  SHF.L.W.U32.HI R16, R17, R19, R16 ;  /* 0x0000001311107219 */ /* 0x000fce0000010e10 */
.L_x_462:
[----:B------:R-:W-:Y:S05]  /*64b0*/  BSYNC.RECONVERGENT B2 ;  /* 0x0000000000027941 */ /* 0x000fea0003800200 */
.L_x_461:
        /* <DEDUP_REMOVED lines=14> */
.L_x_459:
[----:B------:R-:W-:Y:S05]  /*65a0*/  BSYNC.RECONVERGENT B1 ;  /* 0x0000000000017941 */ /* 0x000fea0003800200 */
.L_x_458:
[----:B------:R-:W2:Y:S01]  /*65b0*/  LDL R24, [R1+0x18] ;  /* 0x0000180001187983 */ /* 0x000ea20000100800 */
[C---:B------:R-:W-:Y:S01]  /*65c0*/  LOP3.LUT R16, R0.reuse, 0x1, RZ, 0xc0, !PT ;  /* 0x0000000100107812 */ /* 0x040fe200078ec0ff */
[----:B------:R-:W-:Y:S01]  /*65d0*/  IMAD.MOV.U32 R29, RZ, RZ, 0x37cbac00 ;  /* 0x37cbac00ff1d7424 */ /* 0x000fe200078e00ff */
[----:B------:R-:W-:Y:S01]  /*65e0*/  LOP3.LUT P0, RZ, R0, 0x2, RZ, 0xc0, !PT ;  /* 0x0000000200ff7812 */ /* 0x000fe2000780c0ff */
[C---:B------:R-:W-:Y:S01]  /*65f0*/  FMUL R0, R19.reuse, R19 ;  /* 0x0000001313007220 */ /* 0x040fe20000400000 */
[----:B------:R-:W-:Y:S01]  /*6600*/  ISETP.NE.U32.AND P1, PT, R16, 0x1, PT ;  /* 0x000000011000780c */ /* 0x000fe20003f25070 */
[----:B------:R-:W-:Y:S01]  /*6610*/  IMAD.MOV.U32 R30, RZ, RZ, 0x3d2aaabb ;  /* 0x3d2aaabbff1e7424 */ /* 0x000fe200078e00ff */
[----:B------:R-:W-:Y:S01]  /*6620*/  BSSY.RECONVERGENT B1, `(.L_x_463) ;  /* 0x000006f000017945 */ /* 0x000fe20003800200 */
[----:B------:R-:W-:Y:S01]  /*6630*/  FFMA R16, R0, R29, -0.0013887860113754868507 ;  /* 0xbab607ed00107423 */ /* 0x000fe2000000001d */
[----:B------:R-:W-:Y:S01]  /*6640*/  IMAD.MOV.U32 R28, RZ, RZ, 0x3effffff ;  /* 0x3effffffff1c7424 */ /* 0x000fe200078e00ff */
[----:B------:R-:W-:-:S02]  /*6650*/  FSEL R19, R19, 1, P1 ;  /* 0x3f80000013137808 */ /* 0x000fc40000800000 */
[----:B------:R-:W-:Y:S02]  /*6660*/  FSEL R17, R30, 0.0083327032625675201416, !P1 ;  /* 0x3c0885e41e117808 */ /* 0x000fe40004800000 */
[----:B------:R-:W-:-:S05]  /*6670*/  FSEL R16, R16, -0.00019574658654164522886, !P1 ;  /* 0xb94d415310107808 */ /* 0x000fca0004800000 */
[----:B------:R-:W-:Y:S01]  /*6680*/  FFMA R16, R0, R16, R17 ;  /* 0x0000001000107223 */ /* 0x000fe20000000011 */
[----:B------:R-:W-:-:S05]  /*6690*/  FSEL R17, -R28, -0.16666662693023681641, !P1 ;  /* 0xbe2aaaa81c117808 */ /* 0x000fca0004800100 */
[C---:B------:R-:W-:Y:S01]  /*66a0*/  FFMA R16, R0.reuse, R16, R17 ;  /* 0x0000001000107223 */ /* 0x040fe20000000011 */
[----:B------:R-:W-:-:S04]  /*66b0*/  FFMA R0, R0, R19, RZ ;  /* 0x0000001300007223 */ /* 0x000fc800000000ff */
[----:B------:R-:W-:Y:S02]  /*66c0*/  FFMA R19, R0, R16, R19 ;  /* 0x0000001000137223 */ /* 0x000fe40000000013 */
[----:B------:R-:W0:Y:S02]  /*66d0*/  S2R R0, SR_TID.X ;  /* 0x0000000000007919 */ /* 0x000e240000002100 */
[----:B------:R-:W-:Y:S01]  /*66e0*/  @P0 FADD R19, RZ, -R19 ;  /* 0x80000013ff130221 */ /* 0x000fe20000000000 */
[----:B0-----:R-:W-:-:S04]  /*66f0*/  LEA R16, R0, 0x1, 0x3 ;  /* 0x0000000100107811 */ /* 0x001fc800078e18ff */
[----:B------:R-:W-:-:S05]  /*6700*/  I2FP.F32.U32 R16, R16 ;  /* 0x0000001000107245 */ /* 0x000fca0000201000 */
[----:B------:R-:W-:-:S04]  /*6710*/  FMUL R16, R16, 0.00048828125 ;  /* 0x3a00000010107820 */ /* 0x000fc80000400000 */
[----:B------:R-:W-:-:S04]  /*6720*/  FMUL R16, R16, 6.2831854820251464844 ;  /* 0x40c90fdb10107820 */ /* 0x000fc80000400000 */
[----:B------:R-:W-:-:S05]  /*6730*/  FMUL R16, R16, 1.618000030517578125 ;  /* 0x3fcf1aa010107820 */ /* 0x000fca0000400000 */
[----:B------:R-:W-:-:S04]  /*6740*/  FSETP.GE.AND P2, PT, |R16|, 105615, PT ;  /* 0x47ce47801000780b */ /* 0x000fc80003f46200 */
[----:B------:R-:W-:Y:S01]  /*6750*/  FSETP.EQ.OR P1, PT, |R16|, +INF , !P2 ;  /* 0x7f8000001000780b */ /* 0x000fe20005722600 */
[----:B------:R-:W-:Y:S01]  /*6760*/  FMUL R16, RZ, R16 ;  /* 0x00000010ff107220 */ /* 0x000fe20000400000 */
[----:B------:R-:W-:-:S04]  /*6770*/  SEL R17, R50, RZ, !P2 ;  /* 0x000000ff32117207 */ /* 0x000fc80005000000 */
[----:B--2---:R-:W-:-:S07]  /*6780*/  FSEL R16, R24, R16, !P2 ;  /* 0x0000001018107208 */ /* 0x004fce0005000000 */
[----:B------:R-:W-:Y:S05]  /*6790*/  @P1 BRA `(.L_x_464) ;  /* 0x00000004005c1947 */ /* 0x000fea0003800000 */
[----:B------:R-:W-:Y:S02]  /*67a0*/  LEA R16, R0, 0x1, 0x3 ;  /* 0x0000000100107811 */ /* 0x000fe400078e18ff */
[----:B------:R-:W-:Y:S01]  /*67b0*/  CS2R R26, SRZ ;  /* 0x00000000001a7805 */ /* 0x000fe2000001ff00 */
[----:B------:R-:W-:Y:S01]  /*67c0*/  UMOV UR5, URZ ;  /* 0x000000ff00057c82 */ /* 0x000fe20008000000 */
[----:B------:R-:W-:-:S05]  /*67d0*/  I2FP.F32.U32 R16, R16 ;  /* 0x0000001000107245 */ /* 0x000fca0000201000 */
[----:B------:R-:W-:-:S04]  /*67e0*/  FMUL R16, R16, 0.00048828125 ;  /* 0x3a00000010107820 */ /* 0x000fc80000400000 */
[----:B------:R-:W-:-:S04]  /*67f0*/  FMUL R16, R16, 6.2831854820251464844 ;  /* 0x40c90fdb10107820 */ /* 0x000fc80000400000 */
[----:B------:R-:W-:-:S05]  /*6800*/  FMUL R24, R16, 1.618000030517578125 ;  /* 0x3fcf1aa010187820 */ /* 0x000fca0000400000 */
[----:B------:R-:W-:-:S04]  /*6810*/  SHF.L.U32 R25, R24, 0x8, RZ ;  /* 0x0000000818197819 */ /* 0x000fc800000006ff */
[----:B------:R-:W-:-:S07]  /*6820*/  LOP3.LUT R25, R25, 0x80000000, RZ, 0xfc, !PT ;  /* 0x8000000019197812 */ /* 0x000fce00078efcff */
.L_x_465:
        /* <DEDUP_REMOVED lines=63> */
.L_x_467:
[----:B------:R-:W-:Y:S05]  /*6c20*/  BSYNC.RECONVERGENT B2 ;  /* 0x0000000000027941 */ /* 0x000fea0003800200 */
.L_x_466:
        /* <DEDUP_REMOVED lines=14> */
.L_x_464:
[----:B------:R-:W-:Y:S05]  /*6d10*/  BSYNC.RECONVERGENT B1 ;  /* 0x0000000000017941 */ /* 0x000fea0003800200 */
.L_x_463:
[----:B------:R-:W2:Y:S01]  /*6d20*/  LDL R26, [R1+0x14] ;  /* 0x00001400011a7983 */ /* 0x000ea20000100800 */
[C---:B------:R-:W-:Y:S01]  /*6d30*/  LOP3.LUT R24, R17.reuse, 0x1, RZ, 0xc0, !PT ;  /* 0x0000000111187812 */ /* 0x040fe200078ec0ff */
[----:B------:R-:W-:Y:S01]  /*6d40*/  VIADD R17, R17, 0x1 ;  /* 0x0000000111117836 */ /* 0x000fe20000000000 */
[----:B------:R-:W-:Y:S02]  /*6d50*/  BSSY.RECONVERGENT B1, `(.L_x_468) ;  /* 0x0000071000017945 */ /* 0x000fe40003800200 */
[----:B------:R-:W-:Y:S02]  /*6d60*/  ISETP.NE.U32.AND P0, PT, R24, 0x1, PT ;  /* 0x000000011800780c */ /* 0x000fe40003f05070 */
[----:B------:R-:W-:Y:S01]  /*6d70*/  LOP3.LUT P1, RZ, R17, 0x2, RZ, 0xc0, !PT ;  /* 0x0000000211ff7812 */ /* 0x000fe2000782c0ff */
[----:B------:R-:W-:Y:S01]  /*6d80*/  FMUL R17, R16, R16 ;  /* 0x0000001010117220 */ /* 0x000fe20000400000 */
[----:B------:R-:W-:Y:S02]  /*6d90*/  FSEL R25, R30, 0.0083327032625675201416, P0 ;  /* 0x3c0885e41e197808 */ /* 0x000fe40000000000 */
[----:B------:R-:W-:Y:S01]  /*6da0*/  FSEL R16, R16, 1, !P0 ;  /* 0x3f80000010107808 */ /* 0x000fe20004000000 */
[----:B------:R-:W-:-:S05]  /*6db0*/  FFMA R24, R17, R29, -0.0013887860113754868507 ;  /* 0xbab607ed11187423 */ /* 0x000fca000000001d */
[----:B------:R-:W-:-:S05]  /*6dc0*/  FSEL R24, R24, -0.00019574658654164522886, P0 ;  /* 0xb94d415318187808 */ /* 0x000fca0000000000 */
[----:B------:R-:W-:Y:S01]  /*6dd0*/  FFMA R24, R17, R24, R25 ;  /* 0x0000001811187223 */ /* 0x000fe20000000019 */
[----:B------:R-:W-:-:S05]  /*6de0*/  FSEL R25, -R28, -0.16666662693023681641, P0 ;  /* 0xbe2aaaa81c197808 */ /* 0x000fca0000000100 */
[C---:B------:R-:W-:Y:S01]  /*6df0*/  FFMA R24, R17.reuse, R24, R25 ;  /* 0x0000001811187223 */ /* 0x040fe20000000019 */
[----:B------:R-:W-:-:S04]  /*6e00*/  FFMA R17, R17, R16, RZ ;  /* 0x0000001011117223 */ /* 0x000fc800000000ff */
[----:B------:R-:W-:-:S04]  /*6e10*/  FFMA R16, R17, R24, R16 ;  /* 0x0000001811107223 */ /* 0x000fc80000000010 */
[----:B------:R-:W-:-:S04]  /*6e20*/  @P1 FADD R16, RZ, -R16 ;  /* 0x80000010ff101221 */ /* 0x000fc80000000000 */
[----:B------:R-:W-:-:S04]  /*6e30*/  FADD R16, R19, R16 ;  /* 0x0000001013107221 */ /* 0x000fc80000000000 */
[----:B------:R-:W-:-:S04]  /*6e40*/  FMUL R16, R16, 0.47499999403953552246 ;  /* 0x3ef3333310107820 */ /* 0x000fc80000400000 */
[----:B------:R-:W-:Y:S01]  /*6e50*/  FFMA R18, R21, R16, R18 ;  /* 0x0000001015127223 */ /* 0x000fe20000000012 */
[----:B------:R-:W-:-:S04]  /*6e60*/  LEA R16, R0, 0x2, 0x3 ;  /* 0x0000000200107811 */ /* 0x000fc800078e18ff */
[----:B------:R-:W-:-:S05]  /*6e70*/  I2FP.F32.U32 R16, R16 ;  /* 0x0000001000107245 */ /* 0x000fca0000201000 */
[----:B------:R-:W-:-:S04]  /*6e80*/  FMUL R16, R16, 0.00048828125 ;  /* 0x3a00000010107820 */ /* 0x000fc80000400000 */
[----:B------:R-:W-:-:S04]  /*6e90*/  FMUL R19, R16, 6.2831854820251464844 ;  /* 0x40c90fdb10137820 */ /* 0x000fc80000400000 */
[----:B------:R-:W-:Y:S01]  /*6ea0*/  FMUL R21, RZ, R19 ;  /* 0x00000013ff157220 */ /* 0x000fe20000400000 */
[----:B------:R-:W-:-:S04]  /*6eb0*/  FSETP.GE.AND P1, PT, |R19|, 105615, PT ;  /* 0x47ce47801300780b */ /* 0x000fc80003f26200 */
[----:B------:R-:W-:Y:S02]  /*6ec0*/  FSETP.EQ.OR P0, PT, |R19|, +INF , !P1 ;  /* 0x7f8000001300780b */ /* 0x000fe40004f02600 */
[----:B------:R-:W-:Y:S02]  /*6ed0*/  SEL R16, R49, RZ, !P1 ;  /* 0x000000ff31107207 */ /* 0x000fe40004800000 */
[----:B--2---:R-:W-:-:S09]  /*6ee0*/  FSEL R21, R26, R21, !P1 ;  /* 0x000000151a157208 */ /* 0x004fd20004800000 */
[----:B------:R-:W-:Y:S05]  /*6ef0*/  @P0 BRA `(.L_x_469) ;  /* 0x0000000400580947 */ /* 0x000fea0003800000 */
[----:B------:R-:W-:Y:S01]  /*6f00*/  LEA R16, R0, 0x2, 0x3 ;  /* 0x0000000200107811 */ /* 0x000fe200078e18ff */
[----:B------:R-:W-:Y:S01]  /*6f10*/  IMAD.MOV.U32 R26, RZ, RZ, RZ ;  /* 0x000000ffff1a7224 */ /* 0x000fe200078e00ff */
[----:B------:R-:W-:Y:S01]  /*6f20*/  MOV R25, RZ ;  /* 0x000000ff00197202 */ /* 0x000fe20000000f00 */
[----:B------:R-:W-:Y:S01]  /*6f30*/  UMOV UR5, URZ ;  /* 0x000000ff00057c82 */ /* 0x000fe20008000000 */
[----:B------:R-:W-:-:S05]  /*6f40*/  I2FP.F32.U32 R16, R16 ;  /* 0x0000001000107245 */ /* 0x000fca0000201000 */
[----:B------:R-:W-:-:S04]  /*6f50*/  FMUL R16, R16, 0.00048828125 ;  /* 0x3a00000010107820 */ /* 0x000fc80000400000 */
[----:B------:R-:W-:-:S04]  /*6f60*/  FMUL R21, R16, 6.2831854820251464844 ;  /* 0x40c90fdb10157820 */ /* 0x000fc80000400000 */
[----:B------:R-:W-:-:S05]  /*6f70*/  IMAD.SHL.U32 R24, R21, 0x100, RZ ;  /* 0x0000010015187824 */ /* 0x000fca00078e00ff */
[----:B------:R-:W-:-:S07]  /*6f80*/  LOP3.LUT R24, R24, 0x80000000, RZ, 0xfc, !PT ;  /* 0x8000000018187812 */ /* 0x000fce00078efcff */
.L_x_470:
        /* <DEDUP_REMOVED lines=13> */
[----:B------:R-:W-:Y:S01]  /*7060*/  @P2 IMAD.MOV.U32 R7, RZ, RZ, R16 ;  /* 0x000000ffff072224 */ /* 0x000fe200078e0010 */
[C---:B------:R-:W-:Y:S02]  /*7070*/  ISETP.EQ.AND P2, PT, R17.reuse, 0x10, PT ;  /* 0x000000101100780c */ /* 0x040fe40003f42270 */
[----:B------:R-:W-:Y:S02]  /*7080*/  @P1 MOV R6, R16 ;  /* 0x0000001000061202 */ /* 0x000fe40000000f00 */
[----:B------:R-:W-:-:S07]  /*7090*/  ISETP.EQ.AND P1, PT, R17, 0x14, PT ;  /* 0x000000141100780c */ /* 0x000fce0003f22270 */
[--C-:B------:R-:W-:Y:S01]  /*70a0*/  @P0 IMAD.MOV.U32 R5, RZ, RZ, R16.reuse ;  /* 0x000000ffff050224 */ /* 0x100fe200078e0010 */
[----:B------:R-:W-:Y:S01]  /*70b0*/  ISETP.NE.AND P0, PT, R26, 0x6, PT ;  /* 0x000000061a00780c */ /* 0x000fe20003f05270 */
[----:B------:R-:W-:-:S04]  /*70c0*/  @P2 IMAD.MOV.U32 R4, RZ, RZ, R16 ;  /* 0x000000ffff042224 */ /* 0x000fc800078e0010 */
[----:B------:R-:W-:-:S08]  /*70d0*/  @P1 IMAD.MOV.U32 R3, RZ, RZ, R16 ;  /* 0x000000ffff031224 */ /* 0x000fd000078e0010 */
[----:B------:R-:W-:Y:S05]  /*70e0*/  @P0 BRA `(.L_x_470) ;  /* 0xfffffffc00a80947 */ /* 0x000fea000383ffff */
[----:B------:R-:W-:Y:S01]  /*70f0*/  SHF.R.U32.HI R24, RZ, 0x17, R21 ;  /* 0x00000017ff187819 */ /* 0x000fe20000011615 */
[----:B------:R-:W-:Y:S03]  /*7100*/  BSSY.RECONVERGENT B2, `(.L_x_471) ;  /* 0x0000027000027945 */ /* 0x000fe60003800200 */
[C---:B------:R-:W-:Y:S02]  /*7110*/  IADD3 R16, PT, PT, R24.reuse, -0x80, RZ ;  /* 0xffffff8018107810 */ /* 0x040fe40007ffe0ff */
[----:B------:R-:W-:Y:S02]  /*7120*/  LOP3.LUT P6, RZ, R24, 0x1f, RZ, 0xc0, !PT ;  /* 0x0000001f18ff7812 */ /* 0x000fe400078cc0ff */
        /* <DEDUP_REMOVED lines=10> */
[----:B------:R-:W-:Y:S02]  /*71d0*/  @P0 IMAD.MOV.U32 R21, RZ, RZ, R7 ;  /* 0x000000ffff150224 */ /* 0x000fe400078e0007 */
[----:B------:R-:W-:Y:S01]  /*71e0*/  @P0 IMAD.MOV.U32 R16, RZ, RZ, R8 ;  /* 0x000000ffff100224 */ /* 0x000fe200078e0008 */
[----:B------:R-:W-:Y:S01]  /*71f0*/  ISETP.EQ.AND P0, PT, R17, 0x4, PT ;  /* 0x000000041100780c */ /* 0x000fe20003f02270 */
[--C-:B------:R-:W-:Y:S01]  /*7200*/  @P5 IMAD.MOV.U32 R21, RZ, RZ, R6.reuse ;  /* 0x000000ffff155224 */ /* 0x100fe200078e0006 */
[----:B------:R-:W-:Y:S01]  /*7210*/  @P5 MOV R16, R7 ;  /* 0x0000000700105202 */ /* 0x000fe20000000f00 */
[----:B------:R-:W-:Y:S02]  /*7220*/  @P4 IMAD.MOV.U32 R16, RZ, RZ, R6 ;  /* 0x000000ffff104224 */ /* 0x000fe400078e0006 */
[--C-:B------:R-:W-:Y:S01]  /*7230*/  @P4 IMAD.MOV.U32 R21, RZ, RZ, R5.reuse ;  /* 0x000000ffff154224 */ /* 0x100fe200078e0005 */
[----:B------:R-:W-:Y:S01]  /*7240*/  @P3 MOV R21, R4 ;  /* 0x0000000400153202 */ /* 0x000fe20000000f00 */
[----:B------:R-:W-:-:S02]  /*7250*/  @P3 IMAD.MOV.U32 R16, RZ, RZ, R5 ;  /* 0x000000ffff103224 */ /* 0x000fc400078e0005 */
[----:B------:R-:W-:Y:S02]  /*7260*/  @P2 IMAD.MOV.U32 R16, RZ, RZ, R4 ;  /* 0x000000ffff102224 */ /* 0x000fe400078e0004 */
[--C-:B------:R-:W-:Y:S02]  /*7270*/  @P2 IMAD.MOV.U32 R21, RZ, RZ, R3.reuse ;  /* 0x000000ffff152224 */ /* 0x100fe400078e0003 */
[----:B------:R-:W-:Y:S01]  /*7280*/  @P1 IMAD.MOV.U32 R16, RZ, RZ, R3 ;  /* 0x000000ffff101224 */ /* 0x000fe200078e0003 */
[----:B------:R-:W-:Y:S01]  /*7290*/  @P0 MOV R16, R25 ;  /* 0x0000001900100202 */ /* 0x000fe20000000f00 */
[----:B------:R-:W-:Y:S01]  /*72a0*/  @P1 IMAD.MOV.U32 R21, RZ, RZ, R25 ;  /* 0x000000ffff151224 */ /* 0x000fe200078e0019 */
[----:B------:R-:W-:Y:S06]  /*72b0*/  @!P6 BRA `(.L_x_472) ;  /* 0x00000000002ce947 */ /* 0x000fec0003800000 */
[----:B------:R-:W-:Y:S01]  /*72c0*/  ISETP.EQ.AND P6, PT, R17, 0x8, PT ;  /* 0x000000081100780c */ /* 0x000fe20003fc2270 */
[----:B------:R-:W-:Y:S01]  /*72d0*/  @P5 IMAD.MOV.U32 R17, RZ, RZ, R8 ;  /* 0x000000ffff115224 */ /* 0x000fe200078e0008 */
[----:B------:R-:W-:Y:S01]  /*72e0*/  LOP3.LUT R24, R24, 0x1f, RZ, 0xc0, !PT ;  /* 0x0000001f18187812 */ /* 0x000fe200078ec0ff */
[----:B------:R-:W-:Y:S02]  /*72f0*/  @P4 IMAD.MOV.U32 R17, RZ, RZ, R7 ;  /* 0x000000ffff114224 */ /* 0x000fe400078e0007 */
[----:B------:R-:W-:Y:S01]  /*7300*/  @P3 IMAD.MOV.U32 R17, RZ, RZ, R6 ;  /* 0x000000ffff113224 */ /* 0x000fe200078e0006 */
[----:B------:R-:W-:Y:S01]  /*7310*/  SHF.L.W.U32.HI R21, R16, R24, R21 ;  /* 0x0000001810157219 */ /* 0x000fe20000010e15 */
[----:B------:R-:W-:Y:S01]  /*7320*/  @P2 IMAD.MOV.U32 R17, RZ, RZ, R5 ;  /* 0x000000ffff112224 */ /* 0x000fe200078e0005 */
[----:B------:R-:W-:Y:S01]  /*7330*/  @P1 MOV R17, R4 ;  /* 0x0000000400111202 */ /* 0x000fe20000000f00 */
[----:B------:R-:W-:-:S04]  /*7340*/  @P0 IMAD.MOV.U32 R17, RZ, RZ, R3 ;  /* 0x000000ffff110224 */ /* 0x000fc800078e0003 */
[----:B------:R-:W-:-:S05]  /*7350*/  @P6 IMAD.MOV.U32 R17, RZ, RZ, R25 ;  /* 0x000000ffff116224 */ /* 0x000fca00078e0019 */
[----:B------:R-:W-:-:S07]  /*7360*/  SHF.L.W.U32.HI R16, R17, R24, R16 ;  /* 0x0000001811107219 */ /* 0x000fce0000010e10 */
.L_x_472:
[----:B------:R-:W-:Y:S05]  /*7370*/  BSYNC.RECONVERGENT B2 ;  /* 0x0000000000027941 */ /* 0x000fea0003800200 */
.L_x_471:
        /* <DEDUP_REMOVED lines=14> */
.L_x_469:
[----:B------:R-:W-:Y:S05]  /*7460*/  BSYNC.RECONVERGENT B1 ;  /* 0x0000000000017941 */ /* 0x000fea0003800200 */
.L_x_468:
[----:B------:R-:W2:Y:S01]  /*7470*/  LDL R25, [R1+0x10] ;  /* 0x0000100001197983 */ /* 0x000ea20000100800 */
[C---:B------:R-:W-:Y:S01]  /*7480*/  LOP3.LUT R17, R16.reuse, 0x1, RZ, 0xc0, !PT ;  /* 0x0000000110117812 */ /* 0x040fe200078ec0ff */
[----:B------:R-:W-:Y:S01]  /*7490*/  FMUL R19, R19, 1.618000030517578125 ;  /* 0x3fcf1aa013137820 */ /* 0x000fe20000400000 */
[----:B------:R-:W-:Y:S01]  /*74a0*/  LOP3.LUT P0, RZ, R16, 0x2, RZ, 0xc0, !PT ;  /* 0x0000000210ff7812 */ /* 0x000fe2000780c0ff */
[----:B------:R-:W-:Y:S01]  /*74b0*/  FMUL R16, R21, R21 ;  /* 0x0000001515107220 */ /* 0x000fe20000400000 */
[----:B------:R-:W-:Y:S01]  /*74c0*/  ISETP.NE.U32.AND P1, PT, R17, 0x1, PT ;  /* 0x000000011100780c */ /* 0x000fe20003f25070 */
[----:B------:R-:W-:Y:S01]  /*74d0*/  BSSY.RECONVERGENT B1, `(.L_x_473) ;  /* 0x0000069000017945 */ /* 0x000fe20003800200 */
[----:B------:R-:W-:Y:S01]  /*74e0*/  FSETP.GE.AND P2, PT, |R19|, 105615, PT ;  /* 0x47ce47801300780b */ /* 0x000fe20003f46200 */
[----:B------:R-:W-:Y:S01]  /*74f0*/  FFMA R17, R16, R29, -0.0013887860113754868507 ;  /* 0xbab607ed10117423 */ /* 0x000fe2000000001d */
[----:B------:R-:W-:Y:S02]  /*7500*/  FSEL R24, R30, 0.0083327032625675201416, !P1 ;  /* 0x3c0885e41e187808 */ /* 0x000fe40004800000 */
[----:B------:R-:W-:-:S02]  /*7510*/  FSEL R21, R21, 1, P1 ;  /* 0x3f80000015157808 */ /* 0x000fc40000800000 */
[----:B------:R-:W-:-:S05]  /*7520*/  FSEL R17, R17, -0.00019574658654164522886, !P1 ;  /* 0xb94d415311117808 */ /* 0x000fca0004800000 */
        /* <DEDUP_REMOVED lines=11> */
[----:B------:R-:W-:Y:S01]  /*75e0*/  LEA R16, R0, 0x2, 0x3 ;  /* 0x0000000200107811 */ /* 0x000fe200078e18ff */
[----:B------:R-:W-:Y:S01]  /*75f0*/  IMAD.MOV.U32 R26, RZ, RZ, RZ ;  /* 0x000000ffff1a7224 */ /* 0x000fe200078e00ff */
[----:B------:R-:W-:Y:S01]  /*7600*/  MOV R25, RZ ;  /* 0x000000ff00197202 */ /* 0x000fe20000000f00 */
[----:B------:R-:W-:Y:S01]  /*7610*/  UMOV UR5, URZ ;  /* 0x000000ff00057c82 */ /* 0x000fe20008000000 */
[----:B------:R-:W-:-:S05]  /*7620*/  I2FP.F32.U32 R16, R16 ;  /* 0x0000001000107245 */ /* 0x000fca0000201000 */
[----:B------:R-:W-:-:S04]  /*7630*/  FMUL R16, R16, 0.00048828125 ;  /* 0x3a00000010107820 */ /* 0x000fc80000400000 */
[----:B------:R-:W-:-:S04]  /*7640*/  FMUL R16, R16, 6.2831854820251464844 ;  /* 0x40c90fdb10107820 */ /* 0x000fc80000400000 */
[----:B------:R-:W-:-:S04]  /*7650*/  FMUL R19, R16, 1.618000030517578125 ;  /* 0x3fcf1aa010137820 */ /* 0x000fc80000400000 */
[----:B------:R-:W-:-:S05]  /*7660*/  IMAD.SHL.U32 R24, R19, 0x100, RZ ;  /* 0x0000010013187824 */ /* 0x000fca00078e00ff */
[----:B------:R-:W-:-:S07]  /*7670*/  LOP3.LUT R24, R24, 0x80000000, RZ, 0xfc, !PT ;  /* 0x8000000018187812 */ /* 0x000fce00078efcff */
.L_x_475:
        /* <DEDUP_REMOVED lines=63> */
.L_x_477:
[----:B------:R-:W-:Y:S05]  /*7a70*/  BSYNC.RECONVERGENT B2 ;  /* 0x0000000000027941 */ /* 0x000fea0003800200 */
.L_x_476:
        /* <DEDUP_REMOVED lines=14> */
.L_x_474:
[----:B------:R-:W-:Y:S05]  /*7b60*/  BSYNC.RECONVERGENT B1 ;  /* 0x0000000000017941 */ /* 0x000fea0003800200 */
.L_x_473:
        /* <DEDUP_REMOVED lines=19> */
[----:B---3--:R-:W-:Y:S01]  /*7ca0*/  FFMA R18, R20, R16, R18 ;  /* 0x0000001014127223 */ /* 0x008fe20000000012 */
        /* <DEDUP_REMOVED lines=10> */
[----:B------:R-:W-:Y:S02]  /*7d50*/  LEA R16, R0, 0x3, 0x3 ;  /* 0x0000000300107811 */ /* 0x000fe400078e18ff */
[----:B------:R-:W-:Y:S01]  /*7d60*/  CS2R R24, SRZ ;  /* 0x0000000000187805 */ /* 0x000fe2000001ff00 */
[----:B------:R-:W-:Y:S01]  /*7d70*/  UMOV UR5, URZ ;  /* 0x000000ff00057c82 */ /* 0x000fe20008000000 */
[----:B------:R-:W-:-:S05]  /*7d80*/  I2FP.F32.U32 R16, R16 ;  /* 0x0000001000107245 */ /* 0x000fca0000201000 */
[----:B------:R-:W-:-:S04]  /*7d90*/  FMUL R16, R16, 0.00048828125 ;  /* 0x3a00000010107820 */ /* 0x000fc80000400000 */
[----:B------:R-:W-:-:S05]  /*7da0*/  FMUL R20, R16, 6.2831854820251464844 ;  /* 0x40c90fdb10147820 */ /* 0x000fca0000400000 */
[----:B------:R-:W-:-:S04]  /*7db0*/  SHF.L.U32 R21, R20, 0x8, RZ ;  /* 0x0000000814157819 */ /* 0x000fc800000006ff */
[----:B------:R-:W-:-:S07]  /*7dc0*/  LOP3.LUT R21, R21, 0x80000000, RZ, 0xfc, !PT ;  /* 0x8000000015157812 */ /* 0x000fce00078efcff */
.L_x_480:
        /* <DEDUP_REMOVED lines=24> */
[C---:B------:R-:W-:Y:S01]  /*7f50*/  LOP3.LUT P6, RZ, R21.reuse, 0x1f, RZ, 0xc0, !PT ;  /* 0x0000001f15ff7812 */ /* 0x040fe200078cc0ff */
        /* <DEDUP_REMOVED lines=37> */
.L_x_482:
[----:B------:R-:W-:Y:S05]  /*81b0*/  BSYNC.RECONVERGENT B2 ;  /* 0x0000000000027941 */ /* 0x000fea0003800200 */
.L_x_481:
        /* <DEDUP_REMOVED lines=14> */
.L_x_479:
[----:B------:R-:W-:Y:S05]  /*82a0*/  BSYNC.RECONVERGENT B1 ;  /* 0x0000000000017941 */ /* 0x000fea0003800200 */
.L_x_478:
        /* <DEDUP_REMOVED lines=23> */
[----:B------:R-:W-:Y:S02]  /*8420*/  LEA R16, R0, 0x3, 0x3 ;  /* 0x0000000300107811 */ /* 0x000fe400078e18ff */
[----:B------:R-:W-:Y:S01]  /*8430*/  CS2R R24, SRZ ;  /* 0x0000000000187805 */ /* 0x000fe2000001ff00 */
[----:B------:R-:W-:Y:S01]  /*8440*/  UMOV UR5, URZ ;  /* 0x000000ff00057c82 */ /* 0x000fe20008000000 */
[----:B------:R-:W-:-:S05]  /*8450*/  I2FP.F32.U32 R16, R16 ;  /* 0x0000001000107245 */ /* 0x000fca0000201000 */
[----:B------:R-:W-:-:S04]  /*8460*/  FMUL R16, R16, 0.00048828125 ;  /* 0x3a00000010107820 */ /* 0x000fc80000400000 */
[----:B------:R-:W-:-:S04]  /*8470*/  FMUL R16, R16, 6.2831854820251464844 ;  /* 0x40c90fdb10107820 */ /* 0x000fc80000400000 */
[----:B------:R-:W-:-:S04]  /*8480*/  FMUL R19, R16, 1.618000030517578125 ;  /* 0x3fcf1aa010137820 */ /* 0x000fc80000400000 */
[----:B------:R-:W-:-:S05]  /*8490*/  IMAD.SHL.U32 R21, R19, 0x100, RZ ;  /* 0x0000010013157824 */ /* 0x000fca00078e00ff */
[----:B------:R-:W-:-:S07]  /*84a0*/  LOP3.LUT R21, R21, 0x80000000, RZ, 0xfc, !PT ;  /* 0x8000000015157812 */ /* 0x000fce00078efcff */
.L_x_485:
        /* <DEDUP_REMOVED lines=11> */
[----:B------:R-:W-:Y:S02]  /*8560*/  @P0 MOV R8, R16 ;  /* 0x0000001000080202 */ /* 0x000fe40000000f00 */
[C---:B------:R-:W-:Y:S01]  /*8570*/  ISETP.EQ.AND P0, PT, R17.reuse, 0xc, PT ;  /* 0x0000000c1100780c */ /* 0x040fe20003f02270 */
[--C-:B------:R-:W-:Y:S01]  /*8580*/  @P2 IMAD.MOV.U32 R7, RZ, RZ, R16.reuse ;  /* 0x000000ffff072224 */ /* 0x100fe200078e0010 */
[C---:B------:R-:W-:Y:S01]  /*8590*/  ISETP.EQ.AND P2, PT, R17.reuse, 0x10, PT ;  /* 0x000000101100780c */ /* 0x040fe20003f42270 */
[----:B------:R-:W-:Y:S01]  /*85a0*/  @P1 IMAD.MOV.U32 R6, RZ, RZ, R16 ;  /* 0x000000ffff061224 */ /* 0x000fe200078e0010 */
[----:B------:R-:W-:-:S09]  /*85b0*/  ISETP.EQ.AND P1, PT, R17, 0x14, PT ;  /* 0x000000141100780c */ /* 0x000fd20003f22270 */
[--C-:B------:R-:W-:Y:S01]  /*85c0*/  @P0 IMAD.MOV.U32 R5, RZ, RZ, R16.reuse ;  /* 0x000000ffff050224 */ /* 0x100fe200078e0010 */
[----:B------:R-:W-:Y:S01]  /*85d0*/  ISETP.NE.AND P0, PT, R25, 0x6, PT ;  /* 0x000000061900780c */ /* 0x000fe20003f05270 */
[----:B------:R-:W-:Y:S02]  /*85e0*/  @P2 IMAD.MOV.U32 R4, RZ, RZ, R16 ;  /* 0x000000ffff042224 */ /* 0x000fe400078e0010 */
[----:B------:R-:W-:-:S10]  /*85f0*/  @P1 MOV R3, R16 ;  /* 0x0000001000031202 */ /* 0x000fd40000000f00 */
[----:B------:R-:W-:Y:S05]  /*8600*/  @P0 BRA `(.L_x_485) ;  /* 0xfffffffc00a80947 */ /* 0x000fea000383ffff */
        /* <DEDUP_REMOVED lines=15> */
[----:B------:R-:W-:Y:S01]  /*8700*/  @P0 IMAD.MOV.U32 R16, RZ, RZ, R8 ;  /* 0x000000ffff100224 */ /* 0x000fe200078e0008 */
[----:B------:R-:W-:Y:S01]  /*8710*/  @P0 MOV R19, R7 ;  /* 0x0000000700130202 */ /* 0x000fe20000000f00 */
[----:B------:R-:W-:Y:S01]  /*8720*/  @P5 IMAD.MOV.U32 R16, RZ, RZ, R7 ;  /* 0x000000ffff105224 */ /* 0x000fe200078e0007 */
[----:B------:R-:W-:Y:S01]  /*8730*/  ISETP.EQ.AND P0, PT, R17, 0x4, PT ;  /* 0x000000041100780c */ /* 0x000fe20003f02270 */
[--C-:B------:R-:W-:Y:S01]  /*8740*/  @P5 IMAD.MOV.U32 R19, RZ, RZ, R6.reuse ;  /* 0x000000ffff135224 */ /* 0x100fe200078e0006 */
[----:B------:R-:W-:Y:S01]  /*8750*/  @P4 MOV R19, R5 ;  /* 0x0000000500134202 */ /* 0x000fe20000000f00 */
[----:B------:R-:W-:Y:S02]  /*8760*/  @P4 IMAD.MOV.U32 R16, RZ, RZ, R6 ;  /* 0x000000ffff104224 */ /* 0x000fe400078e0006 */
[----:B------:R-:W-:-:S02]  /*8770*/  @P3 IMAD.MOV.U32 R16, RZ, RZ, R5 ;  /* 0x000000ffff103224 */ /* 0x000fc400078e0005 */
[--C-:B------:R-:W-:Y:S02]  /*8780*/  @P3 IMAD.MOV.U32 R19, RZ, RZ, R4.reuse ;  /* 0x000000ffff133224 */ /* 0x100fe400078e0004 */
[----:B------:R-:W-:Y:S01]  /*8790*/  @P2 IMAD.MOV.U32 R16, RZ, RZ, R4 ;  /* 0x000000ffff102224 */ /* 0x000fe200078e0004 */
[----:B------:R-:W-:Y:S01]  /*87a0*/  @P1 MOV R16, R3 ;  /* 0x0000000300101202 */ /* 0x000fe20000000f00 */
[----:B------:R-:W-:Y:S02]  /*87b0*/  @P2 IMAD.MOV.U32 R19, RZ, RZ, R3 ;  /* 0x000000ffff132224 */ /* 0x000fe400078e0003 */
[--C-:B------:R-:W-:Y:S02]  /*87c0*/  @P1 IMAD.MOV.U32 R19, RZ, RZ, R24.reuse ;  /* 0x000000ffff131224 */ /* 0x100fe400078e0018 */
[----:B------:R-:W-:Y:S01]  /*87d0*/  @P0 IMAD.MOV.U32 R16, RZ, RZ, R24 ;  /* 0x000000ffff100224 */ /* 0x000fe200078e0018 */
[----:B------:R-:W-:Y:S06]  /*87e0*/  @!P6 BRA `(.L_x_487) ;  /* 0x00000000002ce947 */ /* 0x000fec0003800000 */
[----:B------:R-:W-:Y:S01]  /*87f0*/  ISETP.EQ.AND P6, PT, R17, 0x8, PT ;  /* 0x000000081100780c */ /* 0x000fe20003fc2270 */
[----:B------:R-:W-:Y:S01]  /*8800*/  @P5 IMAD.MOV.U32 R17, RZ, RZ, R8 ;  /* 0x000000ffff115224 */ /* 0x000fe200078e0008 */
[----:B------:R-:W-:Y:S01]  /*8810*/  LOP3.LUT R21, R21, 0x1f, RZ, 0xc0, !PT ;  /* 0x0000001f15157812 */ /* 0x000fe200078ec0ff */
[----:B------:R-:W-:Y:S01]  /*8820*/  @P4 IMAD.MOV.U32 R17, RZ, RZ, R7 ;  /* 0x000000ffff114224 */ /* 0x000fe200078e0007 */
[----:B------:R-:W-:Y:S01]  /*8830*/  @P3 MOV R17, R6 ;  /* 0x0000000600113202 */ /* 0x000fe20000000f00 */
[----:B------:R-:W-:Y:S01]  /*8840*/  @P2 IMAD.MOV.U32 R17, RZ, RZ, R5 ;  /* 0x000000ffff112224 */ /* 0x000fe200078e0005 */
[----:B------:R-:W-:Y:S01]  /*8850*/  SHF.L.W.U32.HI R19, R16, R21, R19 ;  /* 0x0000001510137219 */ /* 0x000fe20000010e13 */
[----:B------:R-:W-:Y:S02]  /*8860*/  @P1 IMAD.MOV.U32 R17, RZ, RZ, R4 ;  /* 0x000000ffff111224 */ /* 0x000fe400078e0004 */
[----:B------:R-:W-:-:S04]  /*8870*/  @P0 IMAD.MOV.U32 R17, RZ, RZ, R3 ;  /* 0x000000ffff110224 */ /* 0x000fc800078e0003 */
[----:B------:R-:W-:-:S05]  /*8880*/  @P6 IMAD.MOV.U32 R17, RZ, RZ, R24 ;  /* 0x000000ffff116224 */ /* 0x000fca00078e0018 */
[----:B------:R-:W-:-:S07]  /*8890*/  SHF.L.W.U32.HI R16, R17, R21, R16 ;  /* 0x0000001511107219 */ /* 0x000fce0000010e10 */
.L_x_487:
[----:B------:R-:W-:Y:S05]  /*88a0*/  BSYNC.RECONVERGENT B2 ;  /* 0x0000000000027941 */ /* 0x000fea0003800200 */
.L_x_486:
[C---:B------:R-:W-:Y:S01]  /*88b0*/  SHF.L.W.U32.HI R21, R16.reuse, 0x2, R19 ;  /* 0x0000000210157819 */ /* 0x040fe20000010e13 */
[----:B------:R-:W-:Y:S01]  /*88c0*/  UMOV UR6, 0x54442d19 ;  /* 0x54442d1900067882 */ /* 0x000fe20000000000 */
[----:B------:R-:W-:Y:S01]  /*88d0*/  SHF.L.U32 R16, R16, 0x2, RZ ;  /* 0x0000000210107819 */ /* 0x000fe200000006ff */
        /* <DEDUP_REMOVED lines=11> */
.L_x_484:
[----:B------:R-:W-:Y:S05]  /*8990*/  BSYNC.RECONVERGENT B1 ;  /* 0x0000000000017941 */ /* 0x000fea0003800200 */
.L_x_483:
        /* <DEDUP_REMOVED lines=19> */
[----:B----4-:R-:W-:Y:S01]  /*8ad0*/  FFMA R15, R15, R16, R18 ;  /* 0x000000100f0f7223 */ /* 0x010fe20000000012 */
        /* <DEDUP_REMOVED lines=12> */
[----:B------:R-:W-:Y:S01]  /*8ba0*/  UMOV UR5, URZ ;  /* 0x000000ff00057c82 */ /* 0x000fe20008000000 */
[----:B------:R-:W-:Y:S01]  /*8bb0*/  IMAD.MOV.U32 R24, RZ, RZ, RZ ;  /* 0x000000ffff187224 */ /* 0x000fe200078e00ff */
[----:B------:R-:W-:-:S05]  /*8bc0*/  I2FP.F32.U32 R16, R16 ;  /* 0x0000001000107245 */ /* 0x000fca0000201000 */
[----:B------:R-:W-:-:S04]  /*8bd0*/  FMUL R16, R16, 0.00048828125 ;  /* 0x3a00000010107820 */ /* 0x000fc80000400000 */
[----:B------:R-:W-:-:S04]  /*8be0*/  FMUL R19, R16, 6.2831854820251464844 ;  /* 0x40c90fdb10137820 */ /* 0x000fc80000400000 */
[----:B------:R-:W-:-:S05]  /*8bf0*/  IMAD.SHL.U32 R20, R19, 0x100, RZ ;  /* 0x0000010013147824 */ /* 0x000fca00078e00ff */
[----:B------:R-:W-:-:S07]  /*8c00*/  LOP3.LUT R20, R20, 0x80000000, RZ, 0xfc, !PT ;  /* 0x8000000014147812 */ /* 0x000fce00078efcff */
.L_x_490:
        /* <DEDUP_REMOVED lines=62> */
.L_x_492:
[----:B------:R-:W-:Y:S05]  /*8ff0*/  BSYNC.RECONVERGENT B2 ;  /* 0x0000000000027941 */ /* 0x000fea0003800200 */
.L_x_491:
        /* <DEDUP_REMOVED lines=14> */
.L_x_489:
[----:B------:R-:W-:Y:S05]  /*90e0*/  BSYNC.RECONVERGENT B1 ;  /* 0x0000000000017941 */ /* 0x000fea0003800200 */
.L_x_488:
[----:B------:R-:W2:Y:S01]  /*90f0*/  LDL R21, [R1] ;  /* 0x0000000001157983 */ /* 0x000ea20000100800 */
[----:B------:R-:W-:Y:S01]  /*9100*/  LOP3.LUT R17, R16, 0x1, RZ, 0xc0, !PT ;  /* 0x0000000110117812 */ /* 0x000fe200078ec0ff */
        /* <DEDUP_REMOVED lines=23> */
[----:B------:R-:W-:Y:S01]  /*9280*/  UMOV UR5, URZ ;  /* 0x000000ff00057c82 */ /* 0x000fe20008000000 */
[----:B------:R-:W-:Y:S01]  /*9290*/  IMAD.MOV.U32 R24, RZ, RZ, RZ ;  /* 0x000000ffff187224 */ /* 0x000fe200078e00ff */
[----:B------:R-:W-:-:S05]  /*92a0*/  I2FP.F32.U32 R16, R16 ;  /* 0x0000001000107245 */ /* 0x000fca0000201000 */
[----:B------:R-:W-:-:S04]  /*92b0*/  FMUL R16, R16, 0.00048828125 ;  /* 0x3a00000010107820 */ /* 0x000fc80000400000 */
[----:B------:R-:W-:-:S04]  /*92c0*/  FMUL R16, R16, 6.2831854820251464844 ;  /* 0x40c90fdb10107820 */ /* 0x000fc80000400000 */
[----:B------:R-:W-:-:S04]  /*92d0*/  FMUL R18, R16, 1.618000030517578125 ;  /* 0x3fcf1aa010127820 */ /* 0x000fc80000400000 */
[----:B------:R-:W-:-:S05]  /*92e0*/  IMAD.SHL.U32 R20, R18, 0x100, RZ ;  /* 0x0000010012147824 */ /* 0x000fca00078e00ff */
[----:B------:R-:W-:-:S07]  /*92f0*/  LOP3.LUT R20, R20, 0x80000000, RZ, 0xfc, !PT ;  /* 0x8000000014147812 */ /* 0x000fce00078efcff */
.L_x_495:
        /* <DEDUP_REMOVED lines=63> */
.L_x_497:
[----:B------:R-:W-:Y:S05]  /*96f0*/  BSYNC.RECONVERGENT B2 ;  /* 0x0000000000027941 */ /* 0x000fea0003800200 */
.L_x_496:
        /* <DEDUP_REMOVED lines=14> */
.L_x_494:
[----:B------:R-:W-:Y:S05]  /*97e0*/  BSYNC.RECONVERGENT B1 ;  /* 0x0000000000017941 */ /* 0x000fea0003800200 */
.L_x_493:
        /* <DEDUP_REMOVED lines=26> */
[----:B------:R-:W-:Y:S02]  /*9990*/  FSEL R18, R61, R18, !P1 ;  /* 0x000000123d127208 */ /* 0x000fe40004800000 */
[----:B------:R-:W-:-:S09]  /*99a0*/  SEL R14, R43, RZ, !P1 ;  /* 0x000000ff2b0e7207 */ /* 0x000fd20004800000 */
[----:B------:R-:W-:Y:S05]  /*99b0*/  @P0 BRA `(.L_x_499) ;  /* 0x0000000400540947 */ /* 0x000fea0003800000 */
[----:B------:R-:W-:Y:S02]  /*99c0*/  LEA R14, R0, 0x5, 0x3 ;  /* 0x00000005000e7811 */ /* 0x000fe400078e18ff */
[----:B------:R-:W-:Y:S01]  /*99d0*/  CS2R R20, SRZ ;  /* 0x0000000000147805 */ /* 0x000fe2000001ff00 */
[----:B------:R-:W-:Y:S01]  /*99e0*/  UMOV UR5, URZ ;  /* 0x000000ff00057c82 */ /* 0x000fe20008000000 */
[----:B------:R-:W-:-:S05]  /*99f0*/  I2FP.F32.U32 R14, R14 ;  /* 0x0000000e000e7245 */ /* 0x000fca0000201000 */
[----:B------:R-:W-:-:S04]  /*9a00*/  FMUL R14, R14, 0.00048828125 ;  /* 0x3a0000000e0e7820 */ /* 0x000fc80000400000 */
[----:B------:R-:W-:-:S04]  /*9a10*/  FMUL R18, R14, 6.2831854820251464844 ;  /* 0x40c90fdb0e127820 */ /* 0x000fc80000400000 */
[----:B------:R-:W-:-:S05]  /*9a20*/  IMAD.SHL.U32 R19, R18, 0x100, RZ ;  /* 0x0000010012137824 */ /* 0x000fca00078e00ff */
[----:B------:R-:W-:-:S07]  /*9a30*/  LOP3.LUT R19, R19, 0x80000000, RZ, 0xfc, !PT ;  /* 0x8000000013137812 */ /* 0x000fce00078efcff */
.L_x_500:
        /* <DEDUP_REMOVED lines=62> */
.L_x_502:
[----:B------:R-:W-:Y:S05]  /*9e20*/  BSYNC.RECONVERGENT B2 ;  /* 0x0000000000027941 */ /* 0x000fea0003800200 */
.L_x_501:
        /* <DEDUP_REMOVED lines=14> */
.L_x_499:
[----:B------:R-:W-:Y:S05]  /*9f10*/  BSYNC.RECONVERGENT B1 ;  /* 0x0000000000017941 */ /* 0x000fea0003800200 */
.L_x_498:
        /* <DEDUP_REMOVED lines=13> */
[----:B------:R-:W-:Y:S01]  /*9ff0*/  FSETP.EQ.OR P1, PT, |R17|, +INF , !P2 ;  /* 0x7f8000001100780b */ /* 0x000fe20005722600 */
[----:B------:R-:W-:Y:S02]  /*a000*/  FMUL R17, RZ, R17 ;  /* 0x00000011ff117220 */ /* 0x000fe40000400000 */
[C---:B------:R-:W-:Y:S01]  /*a010*/  FFMA R15, R14.reuse, R15, R19 ;  /* 0x0000000f0e0f7223 */ /* 0x040fe20000000013 */
[----:B------:R-:W-:-:S04]  /*a020*/  FFMA R14, R14, R18, RZ ;  /* 0x000000120e0e7223 */ /* 0x000fc800000000ff */
[----:B------:R-:W-:Y:S01]  /*a030*/  FFMA R18, R14, R15, R18 ;  /* 0x0000000f0e127223 */ /* 0x000fe20000000012 */
[----:B------:R-:W-:Y:S02]  /*a040*/  FSEL R14, R60, R17, !P2 ;  /* 0x000000113c0e7208 */ /* 0x000fe40005000000 */
[----:B------:R-:W-:Y:S01]  /*a050*/  SEL R15, R42, RZ, !P2 ;  /* 0x000000ff2a0f7207 */ /* 0x000fe20005000000 */
[----:B------:R-:W-:Y:S01]  /*a060*/  @P0 FADD R18, RZ, -R18 ;  /* 0x80000012ff120221 */ /* 0x000fe20000000000 */
        /* <DEDUP_REMOVED lines=10> */
.L_x_505:
        /* <DEDUP_REMOVED lines=63> */
.L_x_507:
[----:B------:R-:W-:Y:S05]  /*a500*/  BSYNC.RECONVERGENT B2 ;  /* 0x0000000000027941 */ /* 0x000fea0003800200 */
.L_x_506:
        /* <DEDUP_REMOVED lines=14> */
.L_x_504:
[----:B------:R-:W-:Y:S05]  /*a5f0*/  BSYNC.RECONVERGENT B1 ;  /* 0x0000000000017941 */ /* 0x000fea0003800200 */
.L_x_503:
        /* <DEDUP_REMOVED lines=14> */
[----:B------:R-:W-:Y:S01]  /*a6e0*/  FFMA R15, R15, R17, R14 ;  /* 0x000000110f0f7223 */ /* 0x000fe2000000000e */
[----:B------:R-:W-:-:S03]  /*a6f0*/  LEA R14, R0, 0x6, 0x3 ;  /* 0x00000006000e7811 */ /* 0x000fc600078e18ff */
[----:B------:R-:W-:Y:S01]  /*a700*/  @P1 FADD R15, RZ, -R15 ;  /* 0x8000000fff0f1221 */ /* 0x000fe20000000000 */
[----:B------:R-:W-:-:S03]  /*a710*/  I2FP.F32.U32 R14, R14 ;  /* 0x0000000e000e7245 */ /* 0x000fc60000201000 */
[----:B------:R-:W-:Y:S02]  /*a720*/  FADD R15, R18, R15 ;  /* 0x0000000f120f7221 */ /* 0x000fe40000000000 */
[----:B------:R-:W-:Y:S02]  /*a730*/  FMUL R14, R14, 0.00048828125 ;  /* 0x3a0000000e0e7820 */ /* 0x000fe40000400000 */
[----:B------:R-:W-:-:S04]  /*a740*/  FMUL R15, R15, 0.47499999403953552246 ;  /* 0x3ef333330f0f7820 */ /* 0x000fc80000400000 */
[----:B------:R-:W-:Y:S01]  /*a750*/  FFMA R13, R13, R15, R16 ;  /* 0x0000000f0d0d7223 */ /* 0x000fe20000000010 */
[----:B------:R-:W-:-:S04]  /*a760*/  FMUL R16, R14, 6.2831854820251464844 ;  /* 0x40c90fdb0e107820 */ /* 0x000fc80000400000 */
[----:B------:R-:W-:Y:S01]  /*a770*/  FMUL R14, RZ, R16 ;  /* 0x00000010ff0e7220 */ /* 0x000fe20000400000 */
[----:B------:R-:W-:-:S04]  /*a780*/  FSETP.GE.AND P1, PT, |R16|, 105615, PT ;  /* 0x47ce47801000780b */ /* 0x000fc80003f26200 */
[----:B------:R-:W-:Y:S02]  /*a790*/  FSETP.EQ.OR P0, PT, |R16|, +INF , !P1 ;  /* 0x7f8000001000780b */ /* 0x000fe40004f02600 */
[----:B------:R-:W-:Y:S02]  /*a7a0*/  FSEL R17, R59, R14, !P1 ;  /* 0x0000000e3b117208 */ /* 0x000fe40004800000 */
[----:B------:R-:W-:-:S09]  /*a7b0*/  SEL R14, R41, RZ, !P1 ;  /* 0x000000ff290e7207 */ /* 0x000fd20004800000 */
[----:B------:R-:W-:Y:S05]  /*a7c0*/  @P0 BRA `(.L_x_509) ;  /* 0x0000000400580947 */ /* 0x000fea0003800000 */
[----:B------:R-:W-:Y:S01]  /*a7d0*/  LEA R14, R0, 0x6, 0x3 ;  /* 0x00000006000e7811 */ /* 0x000fe200078e18ff */
[----:B------:R-:W-:Y:S01]  /*a7e0*/  IMAD.MOV.U32 R19, RZ, RZ, RZ ;  /* 0x000000ffff137224 */ /* 0x000fe200078e00ff */
[----:B------:R-:W-:Y:S01]  /*a7f0*/  UMOV UR5, URZ ;  /* 0x000000ff00057c82 */ /* 0x000fe20008000000 */
[----:B------:R-:W-:Y:S01]  /*a800*/  IMAD.MOV.U32 R20, RZ, RZ, RZ ;  /* 0x000000ffff147224 */ /* 0x000fe200078e00ff */
[----:B------:R-:W-:-:S05]  /*a810*/  I2FP.F32.U32 R14, R14 ;  /* 0x0000000e000e7245 */ /* 0x000fca0000201000 */
[----:B------:R-:W-:-:S04]  /*a820*/  FMUL R14, R14, 0.00048828125 ;  /* 0x3a0000000e0e7820 */ /* 0x000fc80000400000 */
[----:B------:R-:W-:-:S05]  /*a830*/  FMUL R17, R14, 6.2831854820251464844 ;  /* 0x40c90fdb0e117820 */ /* 0x000fca0000400000 */
[----:B------:R-:W-:-:S04]  /*a840*/  SHF.L.U32 R18, R17, 0x8, RZ ;  /* 0x0000000811127819 */ /* 0x000fc800000006ff */
[----:B------:R-:W-:-:S07]  /*a850*/  LOP3.LUT R18, R18, 0x80000000, RZ, 0xfc, !PT ;  /* 0x8000000012127812 */ /* 0x000fce00078efcff */
.L_x_510:
        /* <DEDUP_REMOVED lines=62> */
.L_x_512:
[----:B------:R-:W-:Y:S05]  /*ac40*/  BSYNC.RECONVERGENT B2 ;  /* 0x0000000000027941 */ /* 0x000fea0003800200 */
.L_x_511:
        /* <DEDUP_REMOVED lines=14> */
.L_x_509:
[----:B------:R-:W-:Y:S05]  /*ad30*/  BSYNC.RECONVERGENT B1 ;  /* 0x0000000000017941 */ /* 0x000fea0003800200 */
.L_x_508:
        /* <DEDUP_REMOVED lines=20> */
[----:B------:R-:W-:Y:S01]  /*ae80*/  FSEL R15, R58, R15, !P2 ;  /* 0x0000000f3a0f7208 */ /* 0x000fe20005000000 */
        /* <DEDUP_REMOVED lines=8> */
[----:B------:R-:W-:-:S05]  /*af10*/  FMUL R16, R14, 1.618000030517578125 ;  /* 0x3fcf1aa00e107820 */ /* 0x000fca0000400000 */
[----:B------:R-:W-:-:S04]  /*af20*/  SHF.L.U32 R18, R16, 0x8, RZ ;  /* 0x0000000810127819 */ /* 0x000fc800000006ff */
[----:B------:R-:W-:-:S07]  /*af30*/  LOP3.LUT R18, R18, 0x80000000, RZ, 0xfc, !PT ;  /* 0x8000000012127812 */ /* 0x000fce00078efcff */
.L_x_515:
        /* <DEDUP_REMOVED lines=63> */
.L_x_517:
[----:B------:R-:W-:Y:S05]  /*b330*/  BSYNC.RECONVERGENT B2 ;  /* 0x0000000000027941 */ /* 0x000fea0003800200 */
.L_x_516:
        /* <DEDUP_REMOVED lines=14> */
.L_x_514:
[----:B------:R-:W-:Y:S05]  /*b420*/  BSYNC.RECONVERGENT B1 ;  /* 0x0000000000017941 */ /* 0x000fea0003800200 */
.L_x_513:
[C---:B------:R-:W-:Y:S01]  /*b430*/  LOP3.LUT R16, R14.reuse, 0x1, RZ, 0xc0, !PT ;  /* 0x000000010e107812 */ /* 0x040fe200078ec0ff */
[----:B------:R-:W-:Y:S01]  /*b440*/  BSSY.RECONVERGENT B3, `(.L_x_518) ;  /* 0x0000023000037945 */ /* 0x000fe20003800200 */
[----:B------:R-:W-:Y:S02]  /*b450*/  IADD3 R14, PT, PT, R14, 0x1, RZ ;  /* 0x000000010e0e7810 */ /* 0x000fe40007ffe0ff */
[----:B------:R-:W-:Y:S01]  /*b460*/  ISETP.NE.U32.AND P0, PT, R16, 0x1, PT ;  /* 0x000000011000780c */ /* 0x000fe20003f05070 */
[----:B------:R-:W-:Y:S01]  /*b470*/  FMUL R16, R15, R15 ;  /* 0x0000000f0f107220 */ /* 0x000fe20000400000 */
[----:B------:R-:W-:Y:S02]  /*b480*/  LEA R0, R0, 0x7, 0x3 ;  /* 0x0000000700007811 */ /* 0x000fe400078e18ff */
[----:B------:R-:W-:Y:S01]  /*b490*/  FSEL R18, R30, 0.0083327032625675201416, P0 ;  /* 0x3c0885e41e127808 */ /* 0x000fe20000000000 */
[----:B------:R-:W-:Y:S01]  /*b4a0*/  FFMA R19, R16, R29, -0.0013887860113754868507 ;  /* 0xbab607ed10137423 */ /* 0x000fe2000000001d */
[----:B------:R-:W-:-:S02]  /*b4b0*/  FSEL R28, -R28, -0.16666662693023681641, P0 ;  /* 0xbe2aaaa81c1c7808 */ /* 0x000fc40000000100 */
[----:B------:R-:W-:Y:S02]  /*b4c0*/  FSEL R15, R15, 1, !P0 ;  /* 0x3f8000000f0f7808 */ /* 0x000fe40004000000 */
[----:B------:R-:W-:Y:S02]  /*b4d0*/  FSEL R19, R19, -0.00019574658654164522886, P0 ;  /* 0xb94d415313137808 */ /* 0x000fe40000000000 */
[----:B------:R-:W-:Y:S01]  /*b4e0*/  LOP3.LUT P0, RZ, R14, 0x2, RZ, 0xc0, !PT ;  /* 0x000000020eff7812 */ /* 0x000fe2000780c0ff */
[----:B------:R-:W-:Y:S01]  /*b4f0*/  IMAD.MOV.U32 R14, RZ, RZ, 0x42480000 ;  /* 0x42480000ff0e7424 */ /* 0x000fe200078e00ff */
[----:B------:R-:W-:Y:S01]  /*b500*/  I2FP.F32.U32 R0, R0 ;  /* 0x0000000000007245 */ /* 0x000fe20000201000 */
[----:B------:R-:W-:-:S04]  /*b510*/  FFMA R19, R16, R19, R18 ;  /* 0x0000001310137223 */ /* 0x000fc80000000012 */
[C---:B------:R-:W-:Y:S01]  /*b520*/  FFMA R19, R16.reuse, R19, R28 ;  /* 0x0000001310137223 */ /* 0x040fe2000000001c */
[----:B------:R-:W-:Y:S01]  /*b530*/  FFMA R16, R16, R15, RZ ;  /* 0x0000000f10107223 */ /* 0x000fe200000000ff */
[----:B------:R-:W-:-:S03]  /*b540*/  FMUL R0, R0, 0.00048828125 ;  /* 0x3a00000000007820 */ /* 0x000fc60000400000 */
[----:B------:R-:W-:Y:S01]  /*b550*/  FFMA R16, R16, R19, R15 ;  /* 0x0000001310107223 */ /* 0x000fe2000000000f */
[----:B------:R-:W-:Y:S02]  /*b560*/  IMAD.MOV.U32 R15, RZ, RZ, 0x3ca3d70a ;  /* 0x3ca3d70aff0f7424 */ /* 0x000fe400078e00ff */
[----:B------:R-:W-:Y:S01]  /*b570*/  FMUL R0, R0, 6.2831854820251464844 ;  /* 0x40c90fdb00007820 */ /* 0x000fe20000400000 */
[----:B------:R-:W-:Y:S01]  /*b580*/  @P0 FADD R16, RZ, -R16 ;  /* 0x80000010ff100221 */ /* 0x000fe20000000000 */
[----:B------:R-:W0:Y:S01]  /*b590*/  FCHK P0, R2, 50 ;  /* 0x4248000002007902 */ /* 0x000e220000000000 */
[----:B------:R-:W-:Y:S02]  /*b5a0*/  FFMA R14, R15, -R14, 1 ;  /* 0x3f8000000f0e7423 */ /* 0x000fe4000000080e */
[----:B------:R-:W-:Y:S02]  /*b5b0*/  FSETP.GE.AND P4, PT, |R0|, 105615, PT ;  /* 0x47ce47800000780b */ /* 0x000fe40003f86200 */
[----:B------:R-:W-:Y:S01]  /*b5c0*/  FFMA R15, R14, R15, 0.019999999552965164185 ;  /* 0x3ca3d70a0e0f7423 */ /* 0x000fe2000000000f */
[----:B------:R-:W-:-:S03]  /*b5d0*/  FADD R14, R17, R16 ;  /* 0x00000010110e7221 */ /* 0x000fc60000000000 */
[----:B------:R-:W-:Y:S01]  /*b5e0*/  FFMA R16, R2, R15, RZ ;  /* 0x0000000f02107223 */ /* 0x000fe200000000ff */
[----:B------:R-:W-:-:S03]  /*b5f0*/  FMUL R14, R14, 0.47499999403953552246 ;  /* 0x3ef333330e0e7820 */ /* 0x000fc60000400000 */
[----:B------:R-:W-:-:S04]  /*b600*/  FFMA R17, R16, -50, R2 ;  /* 0xc248000010117823 */ /* 0x000fc80000000002 */
[----:B------:R-:W-:Y:S01]  /*b610*/  FFMA R25, R15, R17, R16 ;  /* 0x000000110f197223 */ /* 0x000fe20000000010 */
[----:B0-----:R-:W-:Y:S06]  /*b620*/  @!P0 BRA `(.L_x_519) ;  /* 0x0000000000108947 */ /* 0x001fec0003800000 */
[----:B------:R-:W-:Y:S01]  /*b630*/  IMAD.MOV.U32 R18, RZ, RZ, R2 ;  /* 0x000000ffff127224 */ /* 0x000fe200078e0002 */
[----:B------:R-:W-:Y:S01]  /*b640*/  MOV R24, 0xb670 ;  /* 0x0000b67000187802 */ /* 0x000fe20000000f00 */
[----:B------:R-:W-:-:S07]  /*b650*/  IMAD.MOV.U32 R19, RZ, RZ, 0x42480000 ;  /* 0x42480000ff137424 */ /* 0x000fce00078e00ff */
[----:B------:R-:W-:Y:S05]  /*b660*/  CALL.REL.NOINC `($__internal_8_$__cuda_sm3x_div_rn_noftz_f32_slowpath) ;  /* 0x0000006400a07944 */ /* 0x000fea0003c00000 */
.L_x_519:
[----:B------:R-:W-:Y:S05]  /*b670*/  BSYNC.RECONVERGENT B3 ;  /* 0x0000000000037941 */ /* 0x000fea0003800200 */
.L_x_518:
[----:B------:R-:W-:Y:S01]  /*b680*/  FSETP.EQ.OR P0, PT, |R0|, +INF , !P4 ;  /* 0x7f8000000000780b */ /* 0x000fe20006702600 */
[----:B------:R-:W-:Y:S01]  /*b690*/  FMUL R0, RZ, R0 ;  /* 0x00000000ff007220 */ /* 0x000fe20000400000 */
[----:B------:R-:W-:Y:S01]  /*b6a0*/  BSSY.RECONVERGENT B1, `(.L_x_520) ;  /* 0x000005b000017945 */ /* 0x000fe20003800200 */
[----:B------:R-:W-:Y:S01]  /*b6b0*/  FFMA R13, R14, R25, R13 ;  /* 0x000000190e0d7223 */ /* 0x000fe2000000000d */
[----:B------:R-:W-:Y:S02]  /*b6c0*/  SEL R2, R39, RZ, !P4 ;  /* 0x000000ff27027207 */ /* 0x000fe40006000000 */
[----:B------:R-:W-:-:S07]  /*b6d0*/  FSEL R0, R57, R0, !P4 ;  /* 0x0000000039007208 */ /* 0x000fce0006000000 */
[----:B------:R-:W-:Y:S05]  /*b6e0*/  @P0 BRA `(.L_x_521) ;  /* 0x0000000400580947 */ /* 0x000fea0003800000 */
[----:B------:R-:W0:Y:S01]  /*b6f0*/  S2R R0, SR_TID.X ;  /* 0x0000000000007919 */ /* 0x000e220000002100 */
[----:B------:R-:W-:Y:S01]  /*b700*/  CS2R R16, SRZ ;  /* 0x0000000000107805 */ /* 0x000fe2000001ff00 */
[----:B------:R-:W-:Y:S01]  /*b710*/  UMOV UR5, URZ ;  /* 0x000000ff00057c82 */ /* 0x000fe20008000000 */
[----:B0-----:R-:W-:-:S04]  /*b720*/  LEA R0, R0, 0x7, 0x3 ;  /* 0x0000000700007811 */ /* 0x001fc800078e18ff */
[----:B------:R-:W-:-:S05]  /*b730*/  I2FP.F32.U32 R0, R0 ;  /* 0x0000000000007245 */ /* 0x000fca0000201000 */
[----:B------:R-:W-:-:S04]  /*b740*/  FMUL R0, R0, 0.00048828125 ;  /* 0x3a00000000007820 */ /* 0x000fc80000400000 */
[----:B------:R-:W-:-:S05]  /*b750*/  FMUL R0, R0, 6.2831854820251464844 ;  /* 0x40c90fdb00007820 */ /* 0x000fca0000400000 */
[----:B------:R-:W-:-:S04]  /*b760*/  SHF.L.U32 R2, R0, 0x8, RZ ;  /* 0x0000000800027819 */ /* 0x000fc800000006ff */
[----:B------:R-:W-:-:S07]  /*b770*/  LOP3.LUT R2, R2, 0x80000000, RZ, 0xfc, !PT ;  /* 0x8000000002027812 */ /* 0x000fce00078efcff */
.L_x_522:
[----:B------:R-:W0:Y:S02]  /*b780*/  LDC.64 R14, c[0x4][RZ] ;  /* 0x01000000ff0e7b82 */ /* 0x000e240000000a00 */
[----:B0-----:R-:W-:-:S06]  /*b790*/  IMAD.WIDE.U32 R14, R17, 0x4, R14 ;  /* 0x00000004110e7825 */ /* 0x001fcc00078e000e */
[----:B------:R-:W2:Y:S01]  /*b7a0*/  LDG.E.CONSTANT R15, desc[UR8][R14.64] ;  /* 0x000000080e0f7981 */ /* 0x000ea2000c1e9900 */
[C---:B------:R-:W-:Y:S01]  /*b7b0*/  IMAD.SHL.U32 R18, R17.reuse, 0x4, RZ ;  /* 0x0000000411127824 */ /* 0x040fe200078e00ff */
[----:B------:R-:W-:-:S04]  /*b7c0*/  IADD3 R17, PT, PT, R17, 0x1, RZ ;  /* 0x0000000111117810 */ /* 0x000fc80007ffe0ff */
[C---:B------:R-:W-:Y:S02]  /*b7d0*/  ISETP.EQ.AND P1, PT, R18.reuse, RZ, PT ;  /* 0x000000ff1200720c */ /* 0x040fe40003f22270 */
[----:B------:R-:W-:Y:S01]  /*b7e0*/  ISETP.EQ.AND P2, PT, R18, 0x8, PT ;  /* 0x000000081200780c */ /* 0x000fe20003f42270 */
[----:B--2---:R-:W-:-:S03]  /*b7f0*/  IMAD.WIDE.U32 R14, R15, R2, RZ ;  /* 0x000000020f0e7225 */ /* 0x004fc600078e00ff */
[----:B------:R-:W-:-:S04]  /*b800*/  IADD3 R19, P0, PT, R14, R16, RZ ;  /* 0x000000100e137210 */ /* 0x000fc80007f1e0ff */
[----:B------:R-:W-:-:S03]  /*b810*/  IADD3.X R16, PT, PT, R15, UR5, RZ, P0, !PT ;  /* 0x000000050f107c10 */ /* 0x000fc600087fe4ff */
[--C-:B------:R-:W-:Y:S01]  /*b820*/  @P1 IMAD.MOV.U32 R8, RZ, RZ, R19.reuse ;  /* 0x000000ffff081224 */ /* 0x100fe200078e0013 */
[C---:B------:R-:W-:Y:S01]  /*b830*/  ISETP.EQ.AND P1, PT, R18.reuse, 0xc, PT ;  /* 0x0000000c1200780c */ /* 0x040fe20003f22270 */
[----:B------:R-:W-:Y:S01]  /*b840*/  @P2 IMAD.MOV.U32 R6, RZ, RZ, R19 ;  /* 0x000000ffff062224 */ /* 0x000fe200078e0013 */
[C---:B------:R-:W-:Y:S02]  /*b850*/  ISETP.EQ.AND P0, PT, R18.reuse, 0x4, PT ;  /* 0x000000041200780c */ /* 0x040fe40003f02270 */
[----:B------:R-:W-:-:S09]  /*b860*/  ISETP.EQ.AND P2, PT, R18, 0x14, PT ;  /* 0x000000141200780c */ /* 0x000fd20003f42270 */
[--C-:B------:R-:W-:Y:S01]  /*b870*/  @P1 IMAD.MOV.U32 R5, RZ, RZ, R19.reuse ;  /* 0x000000ffff051224 */ /* 0x100fe200078e0013 */
[----:B------:R-:W-:Y:S01]  /*b880*/  ISETP.NE.AND P1, PT, R17, 0x6, PT ;  /* 0x000000061100780c */ /* 0x000fe20003f25270 */
[--C-:B------:R-:W-:Y:S01]  /*b890*/  @P0 IMAD.MOV.U32 R7, RZ, RZ, R19.reuse ;  /* 0x000000ffff070224 */ /* 0x100fe200078e0013 */
[----:B------:R-:W-:Y:S01]  /*b8a0*/  ISETP.EQ.AND P0, PT, R18, 0x10, PT ;  /* 0x000000101200780c */ /* 0x000fe20003f02270 */
[----:B------:R-:W-:-:S12]  /*b8b0*/  @P2 IMAD.MOV.U32 R3, RZ, RZ, R19 ;  /* 0x000000ffff032224 */ /* 0x000fd800078e0013 */
[----:B------:R-:W-:Y:S01]  /*b8c0*/  @P0 IMAD.MOV.U32 R4, RZ, RZ, R19 ;  /* 0x000000ffff040224 */ /* 0x000fe200078e0013 */
[----:B------:R-:W-:Y:S06]  /*b8d0*/  @P1 BRA `(.L_x_522) ;  /* 0xfffffffc00a81947 */ /* 0x000fec000383ffff */
        /* <DEDUP_REMOVED lines=10> */
[C---:B------:R-:W-:Y:S02]  /*b980*/  ISETP.EQ.AND P4, PT, R15.reuse, RZ, PT ;  /* 0x000000ff0f00720c */ /* 0x040fe40003f82270 */
[----:B------:R-:W-:-:S03]  /*b990*/  ISETP.EQ.AND P5, PT, R15, 0x4, PT ;  /* 0x000000040f00780c */ /* 0x000fc60003fa2270 */
[--C-:B------:R-:W-:Y:S01]  /*b9a0*/  @P1 IMAD.MOV.U32 R0, RZ, RZ, R8.reuse ;  /* 0x000000ffff001224 */ /* 0x100fe200078e0008 */
[C---:B------:R-:W-:Y:S01]  /*b9b0*/  ISETP.EQ.AND P1, PT, R15.reuse, -0xc, PT ;  /* 0xfffffff40f00780c */ /* 0x040fe20003f22270 */
[--C-:B------:R-:W-:Y:S02]  /*b9c0*/  @P2 IMAD.MOV.U32 R0, RZ, RZ, R7.reuse ;  /* 0x000000ffff002224 */ /* 0x100fe400078e0007 */
[----:B------:R-:W-:Y:S01]  /*b9d0*/  @P2 IMAD.MOV.U32 R14, RZ, RZ, R8 ;  /* 0x000000ffff0e2224 */ /* 0x000fe200078e0008 */
[----:B------:R-:W-:Y:S01]  /*b9e0*/  ISETP.EQ.AND P2, PT, R15, -0x8, PT ;  /* 0xfffffff80f00780c */ /* 0x000fe20003f42270 */
[----:B------:R-:W-:Y:S01]  /*b9f0*/  @P0 IMAD.MOV.U32 R14, RZ, RZ, R7 ;  /* 0x000000ffff0e0224 */ /* 0x000fe200078e0007 */
[----:B------:R-:W-:-:S07]  /*ba00*/  @P0 MOV R0, R6 ;  /* 0x0000000600000202 */ /* 0x000fce0000000f00 */
[----:B------:R-:W-:Y:S02]  /*ba10*/  @P1 IMAD.MOV.U32 R14, RZ, RZ, R6 ;  /* 0x000000ffff0e1224 */ /* 0x000fe400078e0006 */
[--C-:B------:R-:W-:Y:S02]  /*ba20*/  @P1 IMAD.MOV.U32 R0, RZ, RZ, R5.reuse ;  /* 0x000000ffff001224 */ /* 0x100fe400078e0005 */
[----:B------:R-:W-:Y:S01]  /*ba30*/  @P2 IMAD.MOV.U32 R14, RZ, RZ, R5 ;  /* 0x000000ffff0e2224 */ /* 0x000fe200078e0005 */
[----:B------:R-:W-:Y:S01]  /*ba40*/  @P3 MOV R14, R4 ;  /* 0x00000004000e3202 */ /* 0x000fe20000000f00 */
[----:B------:R-:W-:Y:S02]  /*ba50*/  @P2 IMAD.MOV.U32 R0, RZ, RZ, R4 ;  /* 0x000000ffff002224 */ /* 0x000fe400078e0004 */
[--C-:B------:R-:W-:Y:S02]  /*ba60*/  @P3 IMAD.MOV.U32 R0, RZ, RZ, R3.reuse ;  /* 0x000000ffff003224 */ /* 0x100fe400078e0003 */
[----:B------:R-:W-:-:S02]  /*ba70*/  @P4 IMAD.MOV.U32 R14, RZ, RZ, R3 ;  /* 0x000000ffff0e4224 */ /* 0x000fc400078e0003 */
        /* <DEDUP_REMOVED lines=8> */
[----:B------:R-:W-:Y:S02]  /*bb00*/  @P3 IMAD.MOV.U32 R17, RZ, RZ, R5 ;  /* 0x000000ffff113224 */ /* 0x000fe400078e0005 */
[----:B------:R-:W-:Y:S01]  /*bb10*/  @P4 IMAD.MOV.U32 R17, RZ, RZ, R4 ;  /* 0x000000ffff114224 */ /* 0x000fe200078e0004 */
[----:B------:R-:W-:Y:S02]  /*bb20*/  @P5 MOV R17, R3 ;  /* 0x0000000300115202 */ /* 0x000fe40000000f00 */
[----:B------:R-:W-:-:S05]  /*bb30*/  SHF.L.W.U32.HI R0, R14, R15, R0 ;  /* 0x0000000f0e007219 */ /* 0x000fca0000010e00 */
[----:B------:R-:W-:-:S05]  /*bb40*/  @P0 IMAD.MOV.U32 R17, RZ, RZ, R16 ;  /* 0x000000ffff110224 */ /* 0x000fca00078e0010 */
[----:B------:R-:W-:-:S07]  /*bb50*/  SHF.L.W.U32.HI R14, R17, R15, R14 ;  /* 0x0000000f110e7219 */ /* 0x000fce0000010e0e */
.L_x_524:
[----:B------:R-:W-:Y:S05]  /*bb60*/  BSYNC.RECONVERGENT B2 ;  /* 0x0000000000027941 */ /* 0x000fea0003800200 */
.L_x_523:
        /* <DEDUP_REMOVED lines=11> */
[----:B0-----:R-:W-:-:S06]  /*bc20*/  DMUL R14, R14, UR6 ;  /* 0x000000060e0e7c28 */ /* 0x001fcc0008000000 */
[----:B------:R-:W0:Y:S02]  /*bc30*/  F2F.F32.F64 R16, R14 ;  /* 0x0000000e00107310 */ /* 0x000e240000301000 */
[----:B0-----:R-:W-:-:S07]  /*bc40*/  FSEL R0, -R16, R16, !P0 ;  /* 0x0000001010007208 */ /* 0x001fce0004000100 */
.L_x_521:
[----:B------:R-:W-:Y:S05]  /*bc50*/  BSYNC.RECONVERGENT B1 ;  /* 0x0000000000017941 */ /* 0x000fea0003800200 */
.L_x_520:
[----:B------:R-:W-:Y:S02]  /*bc60*/  IMAD.MOV.U32 R24, RZ, RZ, 0x37cbac00 ;  /* 0x37cbac00ff187424 */ /* 0x000fe400078e00ff */
[----:B------:R-:W-:Y:S01]  /*bc70*/  FMUL R15, R0, R0 ;  /* 0x00000000000f7220 */ /* 0x000fe20000400000 */
[C---:B------:R-:W-:Y:S01]  /*bc80*/  LOP3.LUT R14, R2.reuse, 0x1, RZ, 0xc0, !PT ;  /* 0x00000001020e7812 */ /* 0x040fe200078ec0ff */
[----:B------:R-:W-:Y:S01]  /*bc90*/  IMAD.MOV.U32 R21, RZ, RZ, 0x3d2aaabb ;  /* 0x3d2aaabbff157424 */ /* 0x000fe200078e00ff */
[----:B------:R-:W-:Y:S01]  /*bca0*/  LOP3.LUT P0, RZ, R2, 0x2, RZ, 0xc0, !PT ;  /* 0x0000000202ff7812 */ /* 0x000fe2000780c0ff */
[----:B------:R-:W-:Y:S01]  /*bcb0*/  FFMA R2, R15, R24, -0.0013887860113754868507 ;  /* 0xbab607ed0f027423 */ /* 0x000fe20000000018 */
[----:B------:R-:W-:Y:S01]  /*bcc0*/  ISETP.NE.U32.AND P1, PT, R14, 0x1, PT ;  /* 0x000000010e00780c */ /* 0x000fe20003f25070 */
[----:B------:R-:W-:Y:S01]  /*bcd0*/  BSSY.RECONVERGENT B1, `(.L_x_525) ;  /* 0x000006e000017945 */ /* 0x000fe20003800200 */
[----:B------:R-:W-:Y:S02]  /*bce0*/  MOV R20, 0x3effffff ;  /* 0x3effffff00147802 */ /* 0x000fe40000000f00 */
[----:B------:R-:W-:-:S02]  /*bcf0*/  FSEL R2, R2, -0.00019574658654164522886, !P1 ;  /* 0xb94d415302027808 */ /* 0x000fc40004800000 */
[----:B------:R-:W-:Y:S02]  /*bd00*/  FSEL R14, R21, 0.0083327032625675201416, !P1 ;  /* 0x3c0885e4150e7808 */ /* 0x000fe40004800000 */
[----:B------:R-:W-:-:S03]  /*bd10*/  FSEL R0, R0, 1, P1 ;  /* 0x3f80000000007808 */ /* 0x000fc60000800000 */
        /* <DEDUP_REMOVED lines=11> */
[----:B------:R-:W-:-:S04]  /*bdd0*/  FMUL R14, R14, 1.618000030517578125 ;  /* 0x3fcf1aa00e0e7820 */ /* 0x000fc80000400000 */
        /* <DEDUP_REMOVED lines=15> */
.L_x_527:
        /* <DEDUP_REMOVED lines=63> */
.L_x_529:
[----:B------:R-:W-:Y:S05]  /*c2c0*/  BSYNC.RECONVERGENT B2 ;  /* 0x0000000000027941 */ /* 0x000fea0003800200 */
.L_x_528:
        /* <DEDUP_REMOVED lines=11> */
[----:B0-----:R-:W-:-:S06]  /*c380*/  DMUL R14, R14, UR6 ;  /* 0x000000060e0e7c28 */ /* 0x001fcc0008000000 */
[----:B------:R-:W0:Y:S02]  /*c390*/  F2F.F32.F64 R18, R14 ;  /* 0x0000000e00127310 */ /* 0x000e240000301000 */
[----:B0-----:R-:W-:-:S07]  /*c3a0*/  FSEL R18, -R18, R18, !P0 ;  /* 0x0000001212127208 */ /* 0x001fce0004000100 */
.L_x_526:
[----:B------:R-:W-:Y:S05]  /*c3b0*/  BSYNC.RECONVERGENT B1 ;  /* 0x0000000000017941 */ /* 0x000fea0003800200 */
.L_x_525:
        /* <DEDUP_REMOVED lines=8> */
[----:B------:R-:W-:Y:S01]  /*c440*/  FMUL R2, R2, 0.03125 ;  /* 0x3d00000002027820 */ /* 0x000fe20000400000 */
[----:B------:R-:W-:Y:S02]  /*c450*/  FSEL R14, R21, 0.0083327032625675201416, P0 ;  /* 0x3c0885e4150e7808 */ /* 0x000fe40000000000 */
[----:B------:R-:W-:-:S02]  /*c460*/  FSEL R24, R24, -0.00019574658654164522886, P0 ;  /* 0xb94d415318187808 */ /* 0x000fc40000000000 */
[----:B------:R-:W-:Y:S02]  /*c470*/  FSEL R20, -R20, -0.16666662693023681641, P0 ;  /* 0xbe2aaaa814147808 */ /* 0x000fe40000000100 */
[----:B------:R-:W-:Y:S01]  /*c480*/  MOV R19, 0x41100000 ;  /* 0x4110000000137802 */ /* 0x000fe20000000f00 */
[----:B------:R-:W-:Y:S01]  /*c490*/  FFMA R24, R15, R24, R14 ;  /* 0x000000180f187223 */ /* 0x000fe2000000000e */
[----:B------:R-:W-:-:S03]  /*c4a0*/  FSEL R14, R18, 1, !P0 ;  /* 0x3f800000120e7808 */ /* 0x000fc60004000000 */
[C---:B------:R-:W-:Y:S02]  /*c4b0*/  FFMA R20, R15.reuse, R24, R20 ;  /* 0x000000180f147223 */ /* 0x040fe40000000014 */
[----:B------:R-:W-:-:S04]  /*c4c0*/  FFMA R15, R15, R14, RZ ;  /* 0x0000000e0f0f7223 */ /* 0x000fc800000000ff */
[----:B------:R-:W-:-:S04]  /*c4d0*/  FFMA R15, R15, R20, R14 ;  /* 0x000000140f0f7223 */ /* 0x000fc8000000000e */
[----:B------:R-:W-:-:S04]  /*c4e0*/  @P1 FADD R15, RZ, -R15 ;  /* 0x8000000fff0f1221 */ /* 0x000fc80000000000 */
[----:B------:R-:W-:-:S04]  /*c4f0*/  FADD R0, R0, R15 ;  /* 0x0000000f00007221 */ /* 0x000fc80000000000 */
[----:B------:R-:W-:-:S04]  /*c500*/  FMUL R0, R0, 0.47499999403953552246 ;  /* 0x3ef3333300007820 */ /* 0x000fc80000400000 */
        /* <DEDUP_REMOVED lines=15> */
[----:B------:R-:W-:-:S07]  /*c600*/  IMAD.MOV.U32 R13, RZ, RZ, R25 ;  /* 0x000000ffff0d7224 */ /* 0x000fce00078e0019 */
.L_x_531:
[----:B------:R-:W-:Y:S05]  /*c610*/  BSYNC.RECONVERGENT B3 ;  /* 0x0000000000037941 */ /* 0x000fea0003800200 */
.L_x_530:
[----:B------:R-:W-:Y:S01]  /*c620*/  LOP3.LUT P0, RZ, R31, 0x8, RZ, 0xc0, !PT ;  /* 0x000000081fff7812 */ /* 0x000fe2000780c0ff */
[----:B------:R-:W-:Y:S01]  /*c630*/  BSSY.RECONVERGENT B1, `(.L_x_532) ;  /* 0x000005b000017945 */ /* 0x000fe20003800200 */
[----:B------:R-:W-:Y:S02]  /*c640*/  IMAD.MOV.U32 R2, RZ, RZ, R55 ;  /* 0x000000ffff027224 */ /* 0x000fe400078e0037 */
[----:B------:R-:W-:-:S09]  /*c650*/  IMAD.MOV.U32 R0, RZ, RZ, R37 ;  /* 0x000000ffff007224 */ /* 0x000fd200078e0025 */
[----:B------:R-:W-:Y:S05]  /*c660*/  @P0 BRA `(.L_x_533) ;  /* 0x00000004005c0947 */ /* 0x000fea0003800000 */
[----:B------:R-:W0:Y:S01]  /*c670*/  S2R R0, SR_TID.X ;  /* 0x0000000000007919 */ /* 0x000e220000002100 */
[----:B------:R-:W-:Y:S01]  /*c680*/  CS2R R16, SRZ ;  /* 0x0000000000107805 */ /* 0x000fe2000001ff00 */
[----:B------:R-:W-:Y:S01]  /*c690*/  UMOV UR5, URZ ;  /* 0x000000ff00057c82 */ /* 0x000fe20008000000 */
[----:B0-----:R-:W-:Y:S01]  /*c6a0*/  I2FP.F32.U32 R2, R0 ;  /* 0x0000000000027245 */ /* 0x001fe20000201000 */
[----:B------:R-:W-:-:S04]  /*c6b0*/  IMAD.MOV.U32 R0, RZ, RZ, 0x40c90fdb ;  /* 0x40c90fdbff007424 */ /* 0x000fc800078e00ff */
[----:B------:R-:W-:-:S04]  /*c6c0*/  FMUL R15, R2, 0.00390625 ;  /* 0x3b800000020f7820 */ /* 0x000fc80000400000 */
[----:B------:R-:W-:-:S05]  /*c6d0*/  FFMA R0, R15, R0, 1 ;  /* 0x3f8000000f007423 */ /* 0x000fca0000000000 */
[----:B------:R-:W-:-:S04]  /*c6e0*/  SHF.L.U32 R2, R0, 0x8, RZ ;  /* 0x0000000800027819 */ /* 0x000fc800000006ff */
[----:B------:R-:W-:-:S07]  /*c6f0*/  LOP3.LUT R2, R2, 0x80000000, RZ, 0xfc, !PT ;  /* 0x8000000002027812 */ /* 0x000fce00078efcff */
.L_x_534:
        /* <DEDUP_REMOVED lines=63> */
.L_x_536:
[----:B------:R-:W-:Y:S05]  /*caf0*/  BSYNC.RECONVERGENT B2 ;  /* 0x0000000000027941 */ /* 0x000fea0003800200 */
.L_x_535:
        /* <DEDUP_REMOVED lines=14> */
.L_x_533:
[----:B------:R-:W-:Y:S05]  /*cbe0*/  BSYNC.RECONVERGENT B1 ;  /* 0x0000000000017941 */ /* 0x000fea0003800200 */
.L_x_532:
[C---:B------:R-:W-:Y:S01]  /*cbf0*/  LOP3.LUT R14, R2.reuse, 0x1, RZ, 0xc0, !PT ;  /* 0x00000001020e7812 */ /* 0x040fe200078ec0ff */
[----:B------:R-:W-:Y:S01]  /*cc00*/  IMAD.MOV.U32 R21, RZ, RZ, 0x37cbac00 ;  /* 0x37cbac00ff157424 */ /* 0x000fe200078e00ff */
[----:B------:R-:W-:Y:S01]  /*cc10*/  LOP3.LUT P1, RZ, R2, 0x2, RZ, 0xc0, !PT ;  /* 0x0000000202ff7812 */ /* 0x000fe2000782c0ff */
[----:B------:R-:W-:Y:S01]  /*cc20*/  FMUL R2, R0, R0 ;  /* 0x0000000000027220 */ /* 0x000fe20000400000 */
[----:B------:R-:W-:Y:S01]  /*cc30*/  ISETP.NE.U32.AND P0, PT, R14, 0x1, PT ;  /* 0x000000010e00780c */ /* 0x000fe20003f05070 */
[----:B------:R-:W-:Y:S01]  /*cc40*/  IMAD.MOV.U32 R20, RZ, RZ, 0x3d2aaabb ;  /* 0x3d2aaabbff147424 */ /* 0x000fe200078e00ff */
[----:B------:R-:W-:Y:S01]  /*cc50*/  MOV R19, 0x3effffff ;  /* 0x3effffff00137802 */ /* 0x000fe20000000f00 */
[----:B------:R-:W-:Y:S01]  /*cc60*/  FFMA R14, R2, R21, -0.0013887860113754868507 ;  /* 0xbab607ed020e7423 */ /* 0x000fe20000000015 */
[----:B------:R-:W-:Y:S01]  /*cc70*/  LOP3.LUT P2, RZ, R31, 0x2, RZ, 0xc0, !PT ;  /* 0x000000021fff7812 */ /* 0x000fe2000784c0ff */
[----:B------:R-:W-:Y:S01]  /*cc80*/  BSSY.RECONVERGENT B1, `(.L_x_537) ;  /* 0x0000065000017945 */ /* 0x000fe20003800200 */
[----:B------:R-:W-:-:S02]  /*cc90*/  FSEL R17, R20, 0.0083327032625675201416, !P0 ;  /* 0x3c0885e414117808 */ /* 0x000fc40004000000 */
[----:B------:R-:W-:Y:S02]  /*cca0*/  FSEL R15, R14, -0.00019574658654164522886, !P0 ;  /* 0xb94d41530e0f7808 */ /* 0x000fe40004000000 */
[----:B------:R-:W-:-:S03]  /*ccb0*/  FSEL R0, R0, 1, P0 ;  /* 0x3f80000000007808 */ /* 0x000fc60000000000 */
[----:B------:R-:W-:Y:S01]  /*ccc0*/  FFMA R15, R2, R15, R17 ;  /* 0x0000000f020f7223 */ /* 0x000fe20000000011 */
[----:B------:R-:W-:-:S05]  /*ccd0*/  FSEL R17, -R19, -0.16666662693023681641, !P0 ;  /* 0xbe2aaaa813117808 */ /* 0x000fca0004000100 */
[C---:B------:R-:W-:Y:S01]  /*cce0*/  FFMA R17, R2.reuse, R15, R17 ;  /* 0x0000000f02117223 */ /* 0x040fe20000000011 */
[----:B------:R-:W-:Y:S01]  /*ccf0*/  FFMA R15, R2, R0, RZ ;  /* 0x00000000020f7223 */ /* 0x000fe200000000ff */
[----:B------:R-:W-:-:S03]  /*cd00*/  IMAD.MOV.U32 R2, RZ, RZ, R35 ;  /* 0x000000ffff027224 */ /* 0x000fc600078e0023 */
[----:B------:R-:W-:Y:S01]  /*cd10*/  FFMA R0, R15, R17, R0 ;  /* 0x000000110f007223 */ /* 0x000fe20000000000 */
[----:B------:R-:W-:-:S03]  /*cd20*/  IMAD.MOV.U32 R17, RZ, RZ, R34 ;  /* 0x000000ffff117224 */ /* 0x000fc600078e0022 */
[----:B------:R-:W-:Y:S01]  /*cd30*/  @P1 FADD R0, RZ, -R0 ;  /* 0x80000000ff001221 */ /* 0x000fe20000000000 */
[----:B------:R-:W-:Y:S06]  /*cd40*/  @P2 BRA `(.L_x_538) ;  /* 0x0000000400602947 */ /* 0x000fec0003800000 */
[----:B------:R-:W0:Y:S01]  /*cd50*/  S2R R2, SR_TID.X ;  /* 0x0000000000027919 */ /* 0x000e220000002100 */
[----:B------:R-:W-:Y:S02]  /*cd60*/  HFMA2 R18, -RZ, RZ, 0, 0 ;  /* 0x00000000ff127431 */ /* 0x000fe400000001ff */
[----:B------:R-:W-:Y:S01]  /*cd70*/  IMAD.MOV.U32 R17, RZ, RZ, RZ ;  /* 0x000000ffff117224 */ /* 0x000fe200078e00ff */
[----:B------:R-:W-:Y:S01]  /*cd80*/  UMOV UR5, URZ ;  /* 0x000000ff00057c82 */ /* 0x000fe20008000000 */
[----:B0-----:R-:W-:-:S05]  /*cd90*/  I2FP.F32.U32 R2, R2 ;  /* 0x0000000200027245 */ /* 0x001fca0000201000 */
[----:B------:R-:W-:-:S04]  /*cda0*/  FMUL R2, R2, 0.00390625 ;  /* 0x3b80000002027820 */ /* 0x000fc80000400000 */
[----:B------:R-:W-:-:S04]  /*cdb0*/  FMUL R2, R2, 6.2831854820251464844 ;  /* 0x40c90fdb02027820 */ /* 0x000fc80000400000 */
[----:B------:R-:W-:-:S04]  /*cdc0*/  FMUL R2, R2, 1.618000030517578125 ;  /* 0x3fcf1aa002027820 */ /* 0x000fc80000400000 */
[----:B------:R-:W-:-:S05]  /*cdd0*/  IMAD.SHL.U32 R16, R2, 0x100, RZ ;  /* 0x0000010002107824 */ /* 0x000fca00078e00ff */
[----:B------:R-:W-:-:S07]  /*cde0*/  LOP3.LUT R16, R16, 0x80000000, RZ, 0xfc, !PT ;  /* 0x8000000010107812 */ /* 0x000fce00078efcff */
.L_x_539:
        /* <DEDUP_REMOVED lines=54> */
[----:B------:R-:W-:Y:S02]  /*d150*/  @P4 IMAD.MOV.U32 R15, RZ, RZ, R7 ;  /* 0x000000ffff0f4224 */ /* 0x000fe400078e0007 */
[----:B------:R-:W-:Y:S02]  /*d160*/  @P3 IMAD.MOV.U32 R15, RZ, RZ, R6 ;  /* 0x000000ffff0f3224 */ /* 0x000fe400078e0006 */
[----:B------:R-:W-:Y:S02]  /*d170*/  @P2 IMAD.MOV.U32 R15, RZ, RZ, R5 ;  /* 0x000000ffff0f2224 */ /* 0x000fe400078e0005 */
[----:B------:R-:W-:Y:S01]  /*d180*/  @P1 IMAD.MOV.U32 R15, RZ, RZ, R4 ;  /* 0x000000ffff0f1224 */ /* 0x000fe200078e0004 */
[----:B------:R-:W-:-:S03]  /*d190*/  @P0 MOV R15, R3 ;  /* 0x00000003000f0202 */ /* 0x000fc60000000f00 */
[----:B------:R-:W-:Y:S01]  /*d1a0*/  @P6 IMAD.MOV.U32 R15, RZ, RZ, R17 ;  /* 0x000000ffff0f6224 */ /* 0x000fe200078e0011 */
[----:B------:R-:W-:-:S04]  /*d1b0*/  LOP3.LUT R17, R16, 0x1f, RZ, 0xc0, !PT ;  /* 0x0000001f10117812 */ /* 0x000fc800078ec0ff */
[-C--:B------:R-:W-:Y:S02]  /*d1c0*/  SHF.L.W.U32.HI R2, R14, R17.reuse, R2 ;  /* 0x000000110e027219 */ /* 0x080fe40000010e02 */
[----:B------:R-:W-:-:S07]  /*d1d0*/  SHF.L.W.U32.HI R14, R15, R17, R14 ;  /* 0x000000110f0e7219 */ /* 0x000fce0000010e0e */
.L_x_541:
[----:B------:R-:W-:Y:S05]  /*d1e0*/  BSYNC.RECONVERGENT B2 ;  /* 0x0000000000027941 */ /* 0x000fea0003800200 */
.L_x_540:
[C---:B------:R-:W-:Y:S01]  /*d1f0*/  SHF.L.W.U32.HI R16, R14.reuse, 0x2, R2 ;  /* 0x000000020e107819 */ /* 0x040fe20000010e02 */
        /* <DEDUP_REMOVED lines=13> */
.L_x_538:
[----:B------:R-:W-:Y:S05]  /*d2d0*/  BSYNC.RECONVERGENT B1 ;  /* 0x0000000000017941 */ /* 0x000fea0003800200 */
.L_x_537:
[C---:B------:R-:W-:Y:S01]  /*d2e0*/  LOP3.LUT R14, R2.reuse, 0x1, RZ, 0xc0, !PT ;  /* 0x00000001020e7812 */ /* 0x040fe200078ec0ff */
[----:B------:R-:W-:Y:S01]  /*d2f0*/  VIADD R2, R2, 0x1 ;  /* 0x0000000102027836 */ /* 0x000fe20000000000 */
[----:B------:R-:W-:Y:S02]  /*d300*/  BSSY.RECONVERGENT B3, `(.L_x_542) ;  /* 0x0000024000037945 */ /* 0x000fe40003800200 */
[----:B------:R-:W-:Y:S01]  /*d310*/  ISETP.NE.U32.AND P0, PT, R14, 0x1, PT ;  /* 0x000000010e00780c */ /* 0x000fe20003f05070 */
[----:B------:R-:W-:Y:S01]  /*d320*/  FMUL R14, R17, R17 ;  /* 0x00000011110e7220 */ /* 0x000fe20000400000 */
[----:B------:R-:W-:Y:S02]  /*d330*/  LOP3.LUT P1, RZ, R2, 0x2, RZ, 0xc0, !PT ;  /* 0x0000000202ff7812 */ /* 0x000fe4000782c0ff */
[----:B------:R-:W-:Y:S01]  /*d340*/  FSEL R15, R20, 0.0083327032625675201416, P0 ;  /* 0x3c0885e4140f7808 */ /* 0x000fe20000000000 */
[----:B------:R-:W-:Y:S01]  /*d350*/  FFMA R21, R14, R21, -0.0013887860113754868507 ;  /* 0xbab607ed0e157423 */ /* 0x000fe20000000015 */
[----:B------:R-:W-:Y:S01]  /*d360*/  FSEL R16, -R19, -0.16666662693023681641, P0 ;  /* 0xbe2aaaa813107808 */ /* 0x000fe20000000100 */
[----:B------:R-:W-:Y:S01]  /*d370*/  IMAD.MOV.U32 R19, RZ, RZ, 0x41100000 ;  /* 0x41100000ff137424 */ /* 0x000fe200078e00ff */
[----:B------:R-:W-:-:S02]  /*d380*/  FSEL R2, R17, 1, !P0 ;  /* 0x3f80000011027808 */ /* 0x000fc40004000000 */
[----:B------:R-:W-:-:S05]  /*d390*/  FSEL R21, R21, -0.00019574658654164522886, P0 ;  /* 0xb94d415315157808 */ /* 0x000fca0000000000 */
[----:B------:R-:W-:-:S04]  /*d3a0*/  FFMA R15, R14, R21, R15 ;  /* 0x000000150e0f7223 */ /* 0x000fc8000000000f */
[C---:B------:R-:W-:Y:S01]  /*d3b0*/  FFMA R16, R14.reuse, R15, R16 ;  /* 0x0000000f0e107223 */ /* 0x040fe20000000010 */
[----:B------:R-:W-:-:S04]  /*d3c0*/  FFMA R15, R14, R2, RZ ;  /* 0x000000020e0f7223 */ /* 0x000fc800000000ff */
[----:B------:R-:W-:-:S04]  /*d3d0*/  FFMA R15, R15, R16, R2 ;  /* 0x000000100f0f7223 */ /* 0x000fc80000000002 */
[----:B------:R-:W-:-:S04]  /*d3e0*/  @P1 FADD R15, RZ, -R15 ;  /* 0x8000000fff0f1221 */ /* 0x000fc80000000000 */
[----:B------:R-:W-:-:S04]  /*d3f0*/  FADD R0, R0, R15 ;  /* 0x0000000f00007221 */ /* 0x000fc80000000000 */
        /* <DEDUP_REMOVED lines=19> */
[----:B------:R-:W-:-:S07]  /*d530*/  MOV R14, R25 ;  /* 0x00000019000e7202 */ /* 0x000fce0000000f00 */
.L_x_543:
[----:B------:R-:W-:Y:S05]  /*d540*/  BSYNC.RECONVERGENT B3 ;  /* 0x0000000000037941 */ /* 0x000fea0003800200 */
.L_x_542:
[----:B------:R-:W-:Y:S01]  /*d550*/  LOP3.LUT P0, RZ, R31, 0x4, RZ, 0xc0, !PT ;  /* 0x000000041fff7812 */ /* 0x000fe2000780c0ff */
[----:B------:R-:W-:Y:S01]  /*d560*/  FMUL.D2 R0, R22, 0.03125 ;  /* 0x3d00000016007820 */ /* 0x000fe20000300000 */
[----:B------:R-:W-:Y:S01]  /*d570*/  FMUL R23, R23, 0.03125 ;  /* 0x3d00000017177820 */ /* 0x000fe20000400000 */
[----:B------:R-:W-:Y:S01]  /*d580*/  BSSY.RECONVERGENT B1, `(.L_x_544) ;  /* 0x000005d000017945 */ /* 0x000fe20003800200 */
[----:B------:R-:W-:Y:S02]  /*d590*/  IMAD.MOV.U32 R12, RZ, RZ, R54 ;  /* 0x000000ffff0c7224 */ /* 0x000fe400078e0036 */
[----:B------:R-:W-:Y:S02]  /*d5a0*/  IMAD.MOV.U32 R15, RZ, RZ, R36 ;  /* 0x000000ffff0f7224 */ /* 0x000fe400078e0024 */
[----:B------:R-:W-:-:S05]  /*d5b0*/  FFMA R0, R23, 0.5, R0 ;  /* 0x3f00000017007823 */ /* 0x000fca0000000000 */
[----:B------:R-:W-:Y:S05]  /*d5c0*/  @P0 BRA `(.L_x_545) ;  /* 0x0000000400600947 */ /* 0x000fea0003800000 */
[----:B------:R-:W0:Y:S01]  /*d5d0*/  S2R R2, SR_TID.X ;  /* 0x0000000000027919 */ /* 0x000e220000002100 */
[----:B------:R-:W-:Y:S01]  /*d5e0*/  IMAD.MOV.U32 R9, RZ, RZ, 0x40c90fdb ;  /* 0x40c90fdbff097424 */ /* 0x000fe200078e00ff */
[----:B------:R-:W-:Y:S01]  /*d5f0*/  UMOV UR5, URZ ;  /* 0x000000ff00057c82 */ /* 0x000fe20008000000 */
[----:B------:R-:W-:Y:S01]  /*d600*/  IMAD.MOV.U32 R15, RZ, RZ, RZ ;  /* 0x000000ffff0f7224 */ /* 0x000fe200078e00ff */
[----:B0-----:R-:W-:-:S05]  /*d610*/  I2FP.F32.U32 R2, R2 ;  /* 0x0000000200027245 */ /* 0x001fca0000201000 */
[----:B------:R-:W-:-:S04]  /*d620*/  FMUL R2, R2, 0.00390625 ;  /* 0x3b80000002027820 */ /* 0x000fc80000400000 */
[----:B------:R-:W-:Y:S01]  /*d630*/  FFMA R2, R2, R9, 2 ;  /* 0x4000000002027423 */ /* 0x000fe20000000009 */
[----:B------:R-:W-:-:S03]  /*d640*/  HFMA2 R9, -RZ, RZ, 0, 0 ;  /* 0x00000000ff097431 */ /* 0x000fc600000001ff */
[----:B------:R-:W-:-:S05]  /*d650*/  IMAD.SHL.U32 R12, R2, 0x100, RZ ;  /* 0x00000100020c7824 */ /* 0x000fca00078e00ff */
[----:B------:R-:W-:-:S07]  /*d660*/  LOP3.LUT R12, R12, 0x80000000, RZ, 0xfc, !PT ;  /* 0x800000000c0c7812 */ /* 0x000fce00078efcff */
.L_x_546:
[----:B------:R-:W0:Y:S02]  /*d670*/  LDC.64 R10, c[0x4][RZ] ;  /* 0x01000000ff0a7b82 */ /* 0x000e240000000a00 */
[----:B0-----:R-:W-:-:S06]  /*d680*/  IMAD.WIDE.U32 R10, R15, 0x4, R10 ;  /* 0x000000040f0a7825 */ /* 0x001fcc00078e000a */
[----:B------:R-:W2:Y:S01]  /*d690*/  LDG.E.CONSTANT R11, desc[UR8][R10.64] ;  /* 0x000000080a0b7981 */ /* 0x000ea2000c1e9900 */
[C---:B------:R-:W-:Y:S02]  /*d6a0*/  IMAD.SHL.U32 R16, R15.reuse, 0x4, RZ ;  /* 0x000000040f107824 */ /* 0x040fe400078e00ff */
[----:B------:R-:W-:-:S03]  /*d6b0*/  VIADD R15, R15, 0x1 ;  /* 0x000000010f0f7836 */ /* 0x000fc60000000000 */
        /* <DEDUP_REMOVED lines=11> */
[----:B------:R-:W-:Y:S02]  /*d770*/  ISETP.NE.AND P1, PT, R15, 0x6, PT ;  /* 0x000000060f00780c */ /* 0x000fe40003f25270 */
[----:B------:R-:W-:Y:S01]  /*d780*/  @P0 MOV R6, R17 ;  /* 0x0000001100060202 */ /* 0x000fe20000000f00 */
[----:B------:R-:W-:Y:S01]  /*d790*/  @P2 IMAD.MOV.U32 R4, RZ, RZ, R17 ;  /* 0x000000ffff042224 */ /* 0x000fe200078e0011 */
[----:B------:R-:W-:-:S13]  /*d7a0*/  ISETP.EQ.AND P0, PT, R16, 0x14, PT ;  /* 0x000000141000780c */ /* 0x000fda0003f02270 */
[----:B------:R-:W-:Y:S01]  /*d7b0*/  @P0 IMAD.MOV.U32 R3, RZ, RZ, R17 ;  /* 0x000000ffff030224 */ /* 0x000fe200078e0011 */
[----:B------:R-:W-:Y:S06]  /*d7c0*/  @P1 BRA `(.L_x_546) ;  /* 0xfffffffc00a81947 */ /* 0x000fec000383ffff */
        /* <DEDUP_REMOVED lines=15> */
[----:B------:R-:W-:Y:S02]  /*d8c0*/  @P2 IMAD.MOV.U32 R2, RZ, RZ, R7 ;  /* 0x000000ffff022224 */ /* 0x000fe400078e0007 */
        /* <DEDUP_REMOVED lines=10> */
[----:B------:R-:W-:Y:S01]  /*d970*/  @P4 IMAD.MOV.U32 R11, RZ, RZ, R3 ;  /* 0x000000ffff0b4224 */ /* 0x000fe200078e0003 */
[----:B------:R-:W-:Y:S01]  /*d980*/  @P5 MOV R11, R9 ;  /* 0x00000009000b5202 */ /* 0x000fe20000000f00 */
[----:B------:R-:W-:Y:S01]  /*d990*/  @P4 IMAD.MOV.U32 R2, RZ, RZ, R9 ;  /* 0x000000ffff024224 */ /* 0x000fe200078e0009 */
[----:B------:R-:W-:Y:S06]  /*d9a0*/  @!P6 BRA `(.L_x_548) ;  /* 0x00000000002ce947 */ /* 0x000fec0003800000 */
[----:B------:R-:W-:Y:S01]  /*d9b0*/  @P0 IMAD.MOV.U32 R12, RZ, RZ, R8 ;  /* 0x000000ffff0c0224 */ /* 0x000fe200078e0008 */
[----:B------:R-:W-:Y:S01]  /*d9c0*/  ISETP.EQ.AND P0, PT, R15, 0x8, PT ;  /* 0x000000080f00780c */ /* 0x000fe20003f02270 */
[----:B------:R-:W-:Y:S01]  /*d9d0*/  @P1 IMAD.MOV.U32 R12, RZ, RZ, R7 ;  /* 0x000000ffff0c1224 */ /* 0x000fe200078e0007 */
[----:B------:R-:W-:Y:S01]  /*d9e0*/  LOP3.LUT R10, R10, 0x1f, RZ, 0xc0, !PT ;  /* 0x0000001f0a0a7812 */ /* 0x000fe200078ec0ff */
[----:B------:R-:W-:Y:S02]  /*d9f0*/  @P2 IMAD.MOV.U32 R12, RZ, RZ, R6 ;  /* 0x000000ffff0c2224 */ /* 0x000fe400078e0006 */
[----:B------:R-:W-:Y:S01]  /*da00*/  @P3 IMAD.MOV.U32 R12, RZ, RZ, R5 ;  /* 0x000000ffff0c3224 */ /* 0x000fe200078e0005 */
[----:B------:R-:W-:Y:S01]  /*da10*/  @P4 MOV R12, R4 ;  /* 0x00000004000c4202 */ /* 0x000fe20000000f00 */
[----:B------:R-:W-:Y:S01]  /*da20*/  @P5 IMAD.MOV.U32 R12, RZ, RZ, R3 ;  /* 0x000000ffff0c5224 */ /* 0x000fe200078e0003 */
[----:B------:R-:W-:-:S05]  /*da30*/  SHF.L.W.U32.HI R2, R11, R10, R2 ;  /* 0x0000000a0b027219 */ /* 0x000fca0000010e02 */
[----:B------:R-:W-:-:S05]  /*da40*/  @P0 IMAD.MOV.U32 R12, RZ, RZ, R9 ;  /* 0x000000ffff0c0224 */ /* 0x000fca00078e0009 */
[----:B------:R-:W-:-:S07]  /*da50*/  SHF.L.W.U32.HI R11, R12, R10, R11 ;  /* 0x0000000a0c0b7219 */ /* 0x000fce0000010e0b */
.L_x_548:
[----:B------:R-:W-:Y:S05]  /*da60*/  BSYNC.RECONVERGENT B2 ;  /* 0x0000000000027941 */ /* 0x000fea0003800200 */
.L_x_547:
        /* <DEDUP_REMOVED lines=14> */
.L_x_545:
[----:B------:R-:W-:Y:S05]  /*db50*/  BSYNC.RECONVERGENT B1 ;  /* 0x0000000000017941 */ /* 0x000fea0003800200 */
.L_x_544:
[----:B------:R-:W-:Y:S02]  /*db60*/  IMAD.MOV.U32 R2, RZ, RZ, 0x37cbac00 ;  /* 0x37cbac00ff027424 */ /* 0x000fe400078e00ff */
[----:B------:R-:W-:Y:S01]  /*db70*/  FMUL R10, R15, R15 ;  /* 0x0000000f0f0a7220 */ /* 0x000fe20000400000 */
[C---:B------:R-:W-:Y:S01]  /*db80*/  LOP3.LUT R9, R12.reuse, 0x1, RZ, 0xc0, !PT ;  /* 0x000000010c097812 */ /* 0x040fe200078ec0ff */
[----:B------:R-:W-:Y:S01]  /*db90*/  BSSY.RECONVERGENT B1, `(.L_x_549) ;  /* 0x000006a000017945 */ /* 0x000fe20003800200 */
[----:B------:R-:W-:Y:S01]  /*dba0*/  LOP3.LUT P1, RZ, R12, 0x2, RZ, 0xc0, !PT ;  /* 0x000000020cff7812 */ /* 0x000fe2000782c0ff */
[----:B------:R-:W-:Y:S01]  /*dbb0*/  FFMA R11, R10, R2, -0.0013887860113754868507 ;  /* 0xbab607ed0a0b7423 */ /* 0x000fe20000000002 */
[----:B------:R-:W-:Y:S01]  /*dbc0*/  ISETP.NE.U32.AND P0, PT, R9, 0x1, PT ;  /* 0x000000010900780c */ /* 0x000fe20003f05070 */
[----:B------:R-:W-:Y:S01]  /*dbd0*/  IMAD.MOV.U32 R12, RZ, RZ, 0x3effffff ;  /* 0x3effffffff0c7424 */ /* 0x000fe200078e00ff */
[----:B------:R-:W-:Y:S02]  /*dbe0*/  MOV R9, 0x3d2aaabb ;  /* 0x3d2aaabb00097802 */ /* 0x000fe40000000f00 */
[----:B------:R-:W-:-:S02]  /*dbf0*/  FSEL R11, R11, -0.00019574658654164522886, !P0 ;  /* 0xb94d41530b0b7808 */ /* 0x000fc40004000000 */
[----:B------:R-:W-:Y:S02]  /*dc00*/  FSEL R17, R9, 0.0083327032625675201416, !P0 ;  /* 0x3c0885e409117808 */ /* 0x000fe40004000000 */
[----:B------:R-:W-:Y:S02]  /*dc10*/  LOP3.LUT P2, RZ, R31, 0x2, RZ, 0xc0, !PT ;  /* 0x000000021fff7812 */ /* 0x000fe4000784c0ff */
[----:B------:R-:W-:Y:S01]  /*dc20*/  FSEL R16, -R12, -0.16666662693023681641, !P0 ;  /* 0xbe2aaaa80c107808 */ /* 0x000fe20004000100 */
[C---:B------:R-:W-:Y:S01]  /*dc30*/  FFMA R11, R10.reuse, R11, R17 ;  /* 0x0000000b0a0b7223 */ /* 0x040fe20000000011 */
[----:B------:R-:W-:Y:S01]  /*dc40*/  FSEL R15, R15, 1, P0 ;  /* 0x3f8000000f0f7808 */ /* 0x000fe20000000000 */
[----:B------:R-:W-:Y:S02]  /*dc50*/  IMAD.MOV.U32 R17, RZ, RZ, R35 ;  /* 0x000000ffff117224 */ /* 0x000fe400078e0023 */
[----:B------:R-:W-:Y:S01]  /*dc60*/  FFMA R11, R10, R11, R16 ;  /* 0x0000000b0a0b7223 */ /* 0x000fe20000000010 */
[----:B------:R-:W-:-:S02]  /*dc70*/  IMAD.MOV.U32 R16, RZ, RZ, R34 ;  /* 0x000000ffff107224 */ /* 0x000fc400078e0022 */
[----:B------:R-:W-:-:S04]  /*dc80*/  FFMA R10, R10, R15, RZ ;  /* 0x0000000f0a0a7223 */ /* 0x000fc800000000ff */
[----:B------:R-:W-:-:S04]  /*dc90*/  FFMA R15, R10, R11, R15 ;  /* 0x0000000b0a0f7223 */ /* 0x000fc8000000000f */
[----:B------:R-:W-:Y:S01]  /*dca0*/  @P1 FADD R15, RZ, -R15 ;  /* 0x8000000fff0f1221 */ /* 0x000fe20000000000 */
[----:B------:R-:W-:Y:S06]  /*dcb0*/  @P2 BRA `(.L_x_550) ;  /* 0x00000004005c2947 */ /* 0x000fec0003800000 */
[----:B------:R-:W0:Y:S01]  /*dcc0*/  S2R R10, SR_TID.X ;  /* 0x00000000000a7919 */ /* 0x000e220000002100 */
[----:B------:R-:W-:Y:S01]  /*dcd0*/  CS2R R18, SRZ ;  /* 0x0000000000127805 */ /* 0x000fe2000001ff00 */
[----:B------:R-:W-:Y:S01]  /*dce0*/  UMOV UR5, URZ ;  /* 0x000000ff00057c82 */ /* 0x000fe20008000000 */
[----:B0-----:R-:W-:-:S05]  /*dcf0*/  I2FP.F32.U32 R10, R10 ;  /* 0x0000000a000a7245 */ /* 0x001fca0000201000 */
[----:B------:R-:W-:-:S04]  /*dd00*/  FMUL R10, R10, 0.00390625 ;  /* 0x3b8000000a0a7820 */ /* 0x000fc80000400000 */
[----:B------:R-:W-:-:S04]  /*dd10*/  FMUL R10, R10, 6.2831854820251464844 ;  /* 0x40c90fdb0a0a7820 */ /* 0x000fc80000400000 */
[----:B------:R-:W-:-:S04]  /*dd20*/  FMUL R16, R10, 1.618000030517578125 ;  /* 0x3fcf1aa00a107820 */ /* 0x000fc80000400000 */
[----:B------:R-:W-:-:S05]  /*dd30*/  IMAD.SHL.U32 R17, R16, 0x100, RZ ;  /* 0x0000010010117824 */ /* 0x000fca00078e00ff */
[----:B------:R-:W-:-:S07]  /*dd40*/  LOP3.LUT R17, R17, 0x80000000, RZ, 0xfc, !PT ;  /* 0x8000000011117812 */ /* 0x000fce00078efcff */
.L_x_551:
[----:B------:R-:W0:Y:S02]  /*dd50*/  LDC.64 R10, c[0x4][RZ] ;  /* 0x01000000ff0a7b82 */ /* 0x000e240000000a00 */
[----:B0-----:R-:W-:-:S06]  /*dd60*/  IMAD.WIDE.U32 R10, R19, 0x4, R10 ;  /* 0x00000004130a7825 */ /* 0x001fcc00078e000a */
[----:B------:R-:W2:Y:S01]  /*dd70*/  LDG.E.CONSTANT R10, desc[UR8][R10.64] ;  /* 0x000000080a0a7981 */ /* 0x000ea2000c1e9900 */
[C---:B------:R-:W-:Y:S01]  /*dd80*/  SHF.L.U32 R20, R19.reuse, 0x2, RZ ;  /* 0x0000000213147819 */ /* 0x040fe200000006ff */
        /* <DEDUP_REMOVED lines=11> */
[----:B------:R-:W-:Y:S02]  /*de40*/  @P1 MOV R5, R21 ;  /* 0x0000001500051202 */ /* 0x000fe40000000f00 */
        /* <DEDUP_REMOVED lines=19> */
[----:B------:R-:W-:Y:S02]  /*df80*/  @P1 MOV R16, R8 ;  /* 0x0000000800101202 */ /* 0x000fe40000000f00 */
[C---:B------:R-:W-:Y:S01]  /*df90*/  ISETP.EQ.AND P1, PT, R17.reuse, -0xc, PT ;  /* 0xfffffff41100780c */ /* 0x040fe20003f22270 */
[--C-:B------:R-:W-:Y:S02]  /*dfa0*/  @P2 IMAD.MOV.U32 R16, RZ, RZ, R7.reuse ;  /* 0x000000ffff102224 */ /* 0x100fe400078e0007 */
[----:B------:R-:W-:Y:S01]  /*dfb0*/  @P2 IMAD.MOV.U32 R11, RZ, RZ, R8 ;  /* 0x000000ffff0b2224 */ /* 0x000fe200078e0008 */
[----:B------:R-:W-:Y:S01]  /*dfc0*/  ISETP.EQ.AND P2, PT, R17, -0x8, PT ;  /* 0xfffffff81100780c */ /* 0x000fe20003f42270 */
[----:B------:R-:W-:Y:S02]  /*dfd0*/  @P0 IMAD.MOV.U32 R11, RZ, RZ, R7 ;  /* 0x000000ffff0b0224 */ /* 0x000fe400078e0007 */
[----:B------:R-:W-:-:S06]  /*dfe0*/  @P0 IMAD.MOV.U32 R16, RZ, RZ, R6 ;  /* 0x000000ffff100224 */ /* 0x000fcc00078e0006 */
[----:B------:R-:W-:Y:S01]  /*dff0*/  @P1 MOV R11, R6 ;  /* 0x00000006000b1202 */ /* 0x000fe20000000f00 */
[----:B------:R-:W-:-:S03]  /*e000*/  @P1 IMAD.MOV.U32 R16, RZ, RZ, R5 ;  /* 0x000000ffff101224 */ /* 0x000fc600078e0005 */
        /* <DEDUP_REMOVED lines=19> */
.L_x_553:
[----:B------:R-:W-:Y:S05]  /*e140*/  BSYNC.RECONVERGENT B2 ;  /* 0x0000000000027941 */ /* 0x000fea0003800200 */
.L_x_552:
[C-C-:B------:R-:W-:Y:S01]  /*e150*/  SHF.L.W.U32.HI R17, R11.reuse, 0x2, R16.reuse ;  /* 0x000000020b117819 */ /* 0x140fe20000010e10 */
[----:B------:R-:W-:Y:S01]  /*e160*/  UMOV UR6, 0x54442d19 ;  /* 0x54442d1900067882 */ /* 0x000fe20000000000 */
[----:B------:R-:W-:Y:S01]  /*e170*/  SHF.L.U32 R11, R11, 0x2, RZ ;  /* 0x000000020b0b7819 */ /* 0x000fe200000006ff */
        /* <DEDUP_REMOVED lines=11> */
.L_x_550:
[----:B------:R-:W-:Y:S05]  /*e230*/  BSYNC.RECONVERGENT B1 ;  /* 0x0000000000017941 */ /* 0x000fea0003800200 */
.L_x_549:
[----:B------:R-:W-:Y:S01]  /*e240*/  FMUL R11, R16, R16 ;  /* 0x00000010100b7220 */ /* 0x000fe20000400000 */
[C---:B------:R-:W-:Y:S01]  /*e250*/  LOP3.LUT R10, R17.reuse, 0x1, RZ, 0xc0, !PT ;  /* 0x00000001110a7812 */ /* 0x040fe200078ec0ff */
[----:B------:R-:W-:Y:S01]  /*e260*/  VIADD R17, R17, 0x1 ;  /* 0x0000000111117836 */ /* 0x000fe20000000000 */
[----:B------:R-:W-:Y:S01]  /*e270*/  BSSY.RECONVERGENT B3, `(.L_x_554) ;  /* 0x0000020000037945 */ /* 0x000fe20003800200 */
[----:B------:R-:W-:Y:S01]  /*e280*/  FFMA R2, R11, R2, -0.0013887860113754868507 ;  /* 0xbab607ed0b027423 */ /* 0x000fe20000000002 */
[----:B------:R-:W-:Y:S01]  /*e290*/  ISETP.NE.U32.AND P0, PT, R10, 0x1, PT ;  /* 0x000000010a00780c */ /* 0x000fe20003f05070 */
[----:B------:R-:W-:Y:S01]  /*e2a0*/  IMAD.MOV.U32 R19, RZ, RZ, 0x41100000 ;  /* 0x41100000ff137424 */ /* 0x000fe200078e00ff */
[----:B------:R-:W-:Y:S02]  /*e2b0*/  LOP3.LUT P1, RZ, R17, 0x2, RZ, 0xc0, !PT ;  /* 0x0000000211ff7812 */ /* 0x000fe4000782c0ff */
[----:B------:R-:W-:Y:S02]  /*e2c0*/  FSEL R18, R9, 0.0083327032625675201416, P0 ;  /* 0x3c0885e409127808 */ /* 0x000fe40000000000 */
[----:B------:R-:W-:-:S02]  /*e2d0*/  FSEL R10, R2, -0.00019574658654164522886, P0 ;  /* 0xb94d4153020a7808 */ /* 0x000fc40000000000 */
[----:B------:R-:W-:Y:S02]  /*e2e0*/  FSEL R2, R16, 1, !P0 ;  /* 0x3f80000010027808 */ /* 0x000fe40004000000 */
[----:B------:R-:W-:Y:S01]  /*e2f0*/  FSEL R17, -R12, -0.16666662693023681641, P0 ;  /* 0xbe2aaaa80c117808 */ /* 0x000fe20000000100 */
[C---:B------:R-:W-:Y:S02]  /*e300*/  FFMA R10, R11.reuse, R10, R18 ;  /* 0x0000000a0b0a7223 */ /* 0x040fe40000000012 */
[C---:B------:R-:W-:Y:S02]  /*e310*/  FFMA R9, R11.reuse, R2, RZ ;  /* 0x000000020b097223 */ /* 0x040fe400000000ff */
[----:B------:R-:W-:-:S04]  /*e320*/  FFMA R10, R11, R10, R17 ;  /* 0x0000000a0b0a7223 */ /* 0x000fc80000000011 */
        /* <DEDUP_REMOVED lines=20> */
.L_x_555:
[----:B------:R-:W-:Y:S05]  /*e470*/  BSYNC.RECONVERGENT B3 ;  /* 0x0000000000037941 */ /* 0x000fea0003800200 */
.L_x_554:
[----:B------:R-:W0:Y:S02]  /*e480*/  LDC.64 R16, c[0x0][0x3e0] ;  /* 0x0000f800ff107b82 */ /* 0x000e240000000a00 */
[----:B0-----:R-:W2:Y:S01]  /*e490*/  LDG.E.128.CONSTANT R16, desc[UR8][R16.64+0x30] ;  /* 0x0000300810107981 */ /* 0x001ea2000c1e9d00 */
[----:B------:R-:W-:Y:S01]  /*e4a0*/  MOV R2, 0x400 ;  /* 0x0000040000027802 */ /* 0x000fe20000000f00 */
[----:B------:R-:W-:Y:S01]  /*e4b0*/  BSSY.RECONVERGENT B3, `(.L_x_556) ;  /* 0x0000016000037945 */ /* 0x000fe20003800200 */
[----:B------:R-:W0:Y:S01]  /*e4c0*/  S2R R9, SR_CgaCtaId ;  /* 0x0000000000097919 */ /* 0x000e220000008800 */
[----:B------:R-:W1:Y:S01]  /*e4d0*/  S2R R0, SR_TID.X ;  /* 0x0000000000007919 */ /* 0x000e620000002100 */
[----:B0-----:R-:W-:-:S04]  /*e4e0*/  LEA R2, R9, R2, 0x18 ;  /* 0x0000000209027211 */ /* 0x001fc800078ec0ff */
[----:B-1----:R-:W-:-:S05]  /*e4f0*/  LEA R9, R0, R2, 0x5 ;  /* 0x0000000200097211 */ /* 0x002fca00078e28ff */
[----:B------:R-:W2:Y:S02]  /*e500*/  LDS R11, [R9+0x4300] ;  /* 0x00430000090b7984 */ /* 0x000ea40000000800 */
[----:B--2---:R-:W-:Y:S01]  /*e510*/  FMUL R18, R11, R18 ;  /* 0x000000120b127220 */ /* 0x004fe20000400000 */
        /* <DEDUP_REMOVED lines=15> */
.L_x_557:
[----:B------:R-:W-:Y:S05]  /*e610*/  BSYNC.RECONVERGENT B3 ;  /* 0x0000000000037941 */ /* 0x000fea0003800200 */
.L_x_556:
[----:B------:R-:W0:Y:S02]  /*e620*/  LDC.64 R10, c[0x0][0x3e0] ;  /* 0x0000f800ff0a7b82 */ /* 0x000e240000000a00 */
[----:B0-----:R-:W2:Y:S01]  /*e630*/  LDG.E.64.CONSTANT R10, desc[UR8][R10.64+0x28] ;  /* 0x000028080a0a7981 */ /* 0x001ea2000c1e9b00 */
[----:B------:R-:W-:Y:S01]  /*e640*/  BSSY.RECONVERGENT B3, `(.L_x_558) ;  /* 0x0000015000037945 */ /* 0x000fe20003800200 */
[----:B--2---:R-:W-:-:S04]  /*e650*/  FMUL R19, R11, R14 ;  /* 0x0000000e0b137220 */ /* 0x004fc80000400000 */
[----:B------:R-:W-:-:S04]  /*e660*/  FFMA R19, R10, R13, R19 ;  /* 0x0000000d0a137223 */ /* 0x000fc80000000013 */
[----:B------:R-:W-:Y:S01]  /*e670*/  FFMA R16, R16, R15, R19 ;  /* 0x0000000f10107223 */ /* 0x000fe20000000013 */
[----:B------:R-:W-:-:S03]  /*e680*/  IMAD.MOV.U32 R19, RZ, RZ, 0x41100000 ;  /* 0x41100000ff137424 */ /* 0x000fc600078e00ff */
        /* <DEDUP_REMOVED lines=16> */
.L_x_559:
[----:B------:R-:W-:Y:S05]  /*e790*/  BSYNC.RECONVERGENT B3 ;  /* 0x0000000000037941 */ /* 0x000fea0003800200 */
.L_x_558:
[----:B------:R-:W-:Y:S01]  /*e7a0*/  FMUL R10, R12, 0.5 ;  /* 0x3f0000000c0a7820 */ /* 0x000fe20000400000 */
[----:B------:R-:W-:Y:S01]  /*e7b0*/  IMAD.MOV.U32 R16, RZ, RZ, 0x437c0000 ;  /* 0x437c0000ff107424 */ /* 0x000fe200078e00ff */
[----:B------:R0:W-:Y:S01]  /*e7c0*/  STS.128 [R9+0x4300], R12 ;  /* 0x0043000c09007388 */ /* 0x0001e20000000c00 */
[----:B------:R-:W-:Y:S01]  /*e7d0*/  BSSY.RECONVERGENT B1, `(.L_x_560) ;  /* 0x0000018000017945 */ /* 0x000fe20003800200 */
[----:B------:R-:W-:-:S04]  /*e7e0*/  FFMA R11, R13, 0.30000001192092895508, R10 ;  /* 0x3e99999a0d0b7823 */ /* 0x000fc8000000000a */
[----:B------:R-:W-:Y:S01]  /*e7f0*/  FFMA R10, R14, 0.15000000596046447754, R11 ;  /* 0x3e19999a0e0a7823 */ /* 0x000fe2000000000b */
[----:B------:R-:W-:-:S03]  /*e800*/  HFMA2 R11, -RZ, RZ, 0.96630859375, -0.0022525787353515625 ;  /* 0x3bbb989dff0b7431 */ /* 0x000fc600000001ff */
        /* <DEDUP_REMOVED lines=14> */
[----:B------:R-:W-:Y:S05]  /*e8f0*/  CALL.REL.NOINC `($__internal_6_$__cuda_sm20_rcp_rn_f32_slowpath) ;  /* 0x0000002c00c87944 */ /* 0x000fea0003c00000 */
[----:B------:R-:W-:Y:S05]  /*e900*/  BRA `(.L_x_562) ;  /* 0x0000000000107947 */ /* 0x000fea0003800000 */
.L_x_561:
[----:B------:R-:W0:Y:S02]  /*e910*/  MUFU.RCP R9, R16 ;  /* 0x0000001000097308 */ /* 0x000e240000001000 */
[----:B0-----:R-:W-:-:S04]  /*e920*/  FFMA R10, R16, R9, -1 ;  /* 0xbf800000100a7423 */ /* 0x001fc80000000009 */
[----:B------:R-:W-:-:S04]  /*e930*/  FADD.FTZ R10, -R10, -RZ ;  /* 0x800000ff0a0a7221 */ /* 0x000fc80000010100 */
[----:B------:R-:W-:-:S07]  /*e940*/  FFMA R9, R9, R10, R9 ;  /* 0x0000000a09097223 */ /* 0x000fce0000000009 */
.L_x_562:
[----:B------:R-:W-:Y:S05]  /*e950*/  BSYNC.RECONVERGENT B1 ;  /* 0x0000000000017941 */ /* 0x000fea0003800200 */
.L_x_560:
[----:B------:R-:W-:-:S05]  /*e960*/  LEA R0, R0, R2, 0x2 ;  /* 0x0000000200007211 */ /* 0x000fca00078e10ff */
[----:B------:R3:W-:Y:S02]  /*e970*/  STS [R0+0x4b80], R9 ;  /* 0x004b800900007388 */ /* 0x0007e40000000800 */
.L_x_371:
[----:B------:R-:W-:Y:S05]  /*e980*/  BSYNC.RECONVERGENT B0 ;  /* 0x0000000000007941 */ /* 0x000fea0003800200 */
.L_x_370:
[----:B---3--:R-:W3:Y:S01]  /*e990*/  S2R R0, SR_TID.X ;  /* 0x0000000000007919 */ /* 0x008ee20000002100 */
[----:B------:R-:W-:Y:S01]  /*e9a0*/  BSSY.RECONVERGENT B0, `(.L_x_563) ;  /* 0x0000044000007945 */ /* 0x000fe20003800200 */
[----:B------:R-:W-:Y:S01]  /*e9b0*/  BAR.SYNC.DEFER_BLOCKING 0x0 ;  /* 0x0000000000007b1d */ /* 0x000fe20000010000 */
[----:B---3--:R-:W-:-:S13]  /*e9c0*/  ISETP.GT.U32.AND P0, PT, R0, 0x1f, PT ;  /* 0x0000001f0000780c */ /* 0x008fda0003f04070 */
[----:B------:R-:W-:Y:S05]  /*e9d0*/  @P0 BRA `(.L_x_564) ;  /* 0x0000000400000947 */ /* 0x000fea0003800000 */
[----:B-1----:R-:W1:Y:S02]  /*e9e0*/  LDC.64 R10, c[0x0][0x3e0] ;  /* 0x0000f800ff0a7b82 */ /* 0x002e640000000a00 */
[----:B-1----:R-:W3:Y:S04]  /*e9f0*/  LDG.E.128.CONSTANT R12, desc[UR8][R10.64+0x10] ;  /* 0x000010080a0c7981 */ /* 0x002ee8000c1e9d00 */
[----:B------:R-:W4:Y:S04]  /*ea00*/  LDG.E.128.CONSTANT R16, desc[UR8][R10.64+0x40] ;  /* 0x000040080a107981 */ /* 0x000f28000c1e9d00 */
[----:B0-2---:R-:W2:Y:S01]  /*ea10*/  LDG.E.CONSTANT R9, desc[UR8][R10.64+0x3c] ;  /* 0x00003c080a097981 */ /* 0x005ea2000c1e9900 */
[----:B------:R-:W0:Y:S01]  /*ea20*/  S2UR UR6, SR_CgaCtaId ;  /* 0x00000000000679c3 */ /* 0x000e220000008800 */
[----:B------:R-:W-:Y:S01]  /*ea30*/  UMOV UR5, 0x400 ;  /* 0x0000040000057882 */ /* 0x000fe20000000000 */
[----:B------:R-:W-:Y:S01]  /*ea40*/  BSSY.RECONVERGENT B1, `(.L_x_565) ;  /* 0x000001f000017945 */ /* 0x000fe20003800200 */
[----:B0-----:R-:W-:-:S06]  /*ea50*/  ULEA UR5, UR6, UR5, 0x18 ;  /* 0x0000000506057291 */ /* 0x001fcc000f8ec0ff */
[----:B------:R-:W-:-:S05]  /*ea60*/  LEA R2, R0, UR5, 0x2 ;  /* 0x0000000500027c11 */ /* 0x000fca000f8e10ff */
[----:B------:R-:W3:Y:S04]  /*ea70*/  LDS R20, [R2+0x2180] ;  /* 0x0021800002147984 */ /* 0x000ee80000000800 */
[----:B------:R-:W0:Y:S04]  /*ea80*/  LDS R21, [R2+0x4b80] ;  /* 0x004b800002157984 */ /* 0x000e280000000800 */
[----:B------:R-:W1:Y:S04]  /*ea90*/  LDS R22, [R2+0x2380] ;  /* 0x0023800002167984 */ /* 0x000e680000000800 */
[----:B------:R-:W5:Y:S01]  /*eaa0*/  LDS R23, [R2+0x2200] ;  /* 0x0022000002177984 */ /* 0x000f620000000800 */
[----:B---3--:R-:W-:-:S02]  /*eab0*/  FSETP.GT.AND P1, PT, R20, R13, PT ;  /* 0x0000000d1400720b */ /* 0x008fc40003f24000 */
[----:B0-----:R-:W-:Y:S01]  /*eac0*/  FSETP.GT.AND P2, PT, R21, R12, PT ;  /* 0x0000000c1500720b */ /* 0x001fe20003f44000 */
[----:B----4-:R-:W-:-:S03]  /*ead0*/  FMUL R16, R20, R16 ;  /* 0x0000001014107220 */ /* 0x010fc60000400000 */
[----:B------:R-:W-:Y:S02]  /*eae0*/  SEL R12, RZ, 0x1, !P2 ;  /* 0x00000001ff0c7807 */ /* 0x000fe40005000000 */
[----:B-1----:R-:W-:Y:S01]  /*eaf0*/  FSETP.GT.AND P2, PT, R22, R14, PT ;  /* 0x0000000e1600720b */ /* 0x002fe20003f44000 */
[----:B--2---:R-:W-:-:S04]  /*eb00*/  FFMA R9, R21, R9, R16 ;  /* 0x0000000915097223 */ /* 0x004fc80000000010 */
[----:B------:R-:W-:Y:S01]  /*eb10*/  @P1 VIADD R12, R12, 0x2 ;  /* 0x000000020c0c1836 */ /* 0x000fe20000000000 */
[----:B-----5:R-:W-:Y:S01]  /*eb20*/  FSETP.GT.AND P1, PT, R23, R15, PT ;  /* 0x0000000f1700720b */ /* 0x020fe20003f24000 */
[----:B------:R-:W-:-:S04]  /*eb30*/  FFMA R22, R22, R17, R9 ;  /* 0x0000001116167223 */ /* 0x000fc80000000009 */
[----:B------:R-:W-:Y:S02]  /*eb40*/  FFMA R18, R23, R18, R22 ;  /* 0x0000001217127223 */ /* 0x000fe40000000016 */
[----:B------:R-:W-:-:S06]  /*eb50*/  @P2 VIADD R12, R12, 0x4 ;  /* 0x000000040c0c2836 */ /* 0x000fcc0000000000 */
        /* <DEDUP_REMOVED lines=10> */
.L_x_566:
[----:B------:R-:W-:-:S13]  /*ec00*/  ISETP.NE.AND P1, PT, R14, 0x2, PT ;  /* 0x000000020e00780c */ /* 0x000fda0003f25270 */
[----:B------:R0:W5:Y:S04]  /*ec10*/  @P1 LDG.E.CONSTANT R19, desc[UR8][R10.64+0x58] ;  /* 0x000058080a131981 */ /* 0x000168000c1e9900 */
[----:B------:R0:W5:Y:S02]  /*ec20*/  @!P1 LDG.E.CONSTANT R19, desc[UR8][R10.64+0x54] ;  /* 0x000054080a139981 */ /* 0x000164000c1e9900 */
.L_x_567:
[----:B------:R-:W-:Y:S05]  /*ec30*/  BSYNC.RECONVERGENT B1 ;  /* 0x0000000000017941 */ /* 0x000fea0003800200 */
.L_x_565:
        /* <DEDUP_REMOVED lines=8> */
[----:B------:R-:W2:Y:S01]  /*ecc0*/  LDG.E.CONSTANT R12, desc[UR8][R10.64+0x64] ;  /* 0x000064080a0c7981 */ /* 0x000ea2000c1e9900 */
[----:B------:R-:W-:Y:S01]  /*ecd0*/  HFMA2 R9, -RZ, RZ, 0, 1.1920928955078125e-07 ;  /* 0x00000002ff097431 */ /* 0x000fe200000001ff */
[----:B--2---:R-:W-:-:S13]  /*ece0*/  ISETP.GE.AND P1, PT, R13, R12, PT ;  /* 0x0000000c0d00720c */ /* 0x004fda0003f26270 */
[----:B------:R-:W-:Y:S05]  /*ecf0*/  @P1 BREAK.RELIABLE B2 ;  /* 0x0000000000021942 */ /* 0x000fea0003800100 */
[----:B------:R-:W-:Y:S05]  /*ed00*/  @P1 BRA `(.L_x_571) ;  /* 0x00000000001c1947 */ /* 0x000fea0003800000 */
.L_x_570:
[----:B------:R-:W-:Y:S05]  /*ed10*/  BSYNC.RELIABLE B2 ;  /* 0x0000000000027941 */ /* 0x000fea0003800100 */
.L_x_569:
[----:B------:R-:W2:Y:S02]  /*ed20*/  LDG.E.CONSTANT R9, desc[UR8][R10.64+0x60] ;  /* 0x000060080a097981 */ /* 0x000ea4000c1e9900 */
[----:B--2---:R-:W-:-:S13]  /*ed30*/  FSETP.GE.AND P2, PT, R18, R9, PT ;  /* 0x000000091200720b */ /* 0x004fda0003f46000 */
[----:B------:R-:W2:Y:S01]  /*ed40*/  @P2 LDG.E.CONSTANT R12, desc[UR8][R10.64+0x68] ;  /* 0x000068080a0c2981 */ /* 0x000ea2000c1e9900 */
[----:B------:R-:W-:Y:S01]  /*ed50*/  IMAD.MOV.U32 R9, RZ, RZ, RZ ;  /* 0x000000ffff097224 */ /* 0x000fe200078e00ff */
[----:B--2---:R-:W-:-:S04]  /*ed60*/  @P2 ISETP.GE.AND P1, PT, R13, R12, PT ;  /* 0x0000000c0d00220c */ /* 0x004fc80003f26270 */
[----:B------:R-:W-:-:S09]  /*ed70*/  @P2 SEL R9, RZ, 0x1, !P1 ;  /* 0x00000001ff092807 */ /* 0x000fd20004800000 */
.L_x_571:
[----:B------:R-:W-:Y:S05]  /*ed80*/  BSYNC.RECONVERGENT B1 ;  /* 0x0000000000017941 */ /* 0x000fea0003800200 */
.L_x_568:
[----:B01----:R-:W2:Y:S04]  /*ed90*/  LDG.E.CONSTANT R10, desc[UR8][R10.64+0x24] ;  /* 0x000024080a0a7981 */ /* 0x003ea8000c1e9900 */
[----:B------:R3:W-:Y:S01]  /*eda0*/  STS [R2+0x4d00], R9 ;  /* 0x004d000902007388 */ /* 0x0007e20000000800 */
[----:B--2---:R-:W-:-:S04]  /*edb0*/  FSETP.GT.AND P1, PT, R18, R10, PT ;  /* 0x0000000a1200720b */ /* 0x004fc80003f24000 */
[----:B------:R-:W-:-:S05]  /*edc0*/  SEL R13, RZ, 0x1, !P1 ;  /* 0x00000001ff0d7807 */ /* 0x000fca0004800000 */
[----:B------:R3:W-:Y:S04]  /*edd0*/  STS [R2+0x4d80], R13 ;  /* 0x004d800d02007388 */ /* 0x0007e80000000800 */
.L_x_564:
[----:B------:R-:W-:Y:S05]  /*ede0*/  BSYNC.RECONVERGENT B0 ;  /* 0x0000000000007941 */ /* 0x000fea0003800200 */
.L_x_563:
[----:B------:R-:W-:Y:S05]  /*edf0*/  WARPSYNC.ALL ;  /* 0x0000000000007948 */ /* 0x000fea0003800000 */
[----:B------:R-:W-:Y:S01]  /*ee00*/  BAR.SYNC.DEFER_BLOCKING 0x0 ;  /* 0x0000000000007b1d */ /* 0x000fe20000010000 */
[----:B--23--:R-:W-:-:S05]  /*ee10*/  IMAD.MOV.U32 R2, RZ, RZ, RZ ;  /* 0x000000ffff027224 */ /* 0x00cfca00078e00ff */
[----:B------:R-:W-:Y:S04]  /*ee20*/  BSSY.RECONVERGENT B0, `(.L_x_572) ;  /* 0x000009c000007945 */ /* 0x000fe80003800200 */
[----:B------:R-:W-:Y:S05]  /*ee30*/  @P0 BRA `(.L_x_573) ;  /* 0x0000000800680947 */ /* 0x000fea0003800000 */
[----:B------:R-:W2:Y:S01]  /*ee40*/  S2UR UR6, SR_CgaCtaId ;  /* 0x00000000000679c3 */ /* 0x000ea20000008800 */
[----:B------:R-:W-:Y:S01]  /*ee50*/  UMOV UR5, 0x400 ;  /* 0x0000040000057882 */ /* 0x000fe20000000000 */
[----:B------:R-:W-:Y:S01]  /*ee60*/  ISETP.NE.AND P0, PT, R0, RZ, PT ;  /* 0x000000ff0000720c */ /* 0x000fe20003f05270 */
[----:B------:R-:W-:Y:S01]  /*ee70*/  BSSY.RECONVERGENT B1, `(.L_x_574) ;  /* 0x0000094000017945 */ /* 0x000fe20003800200 */
[----:B0-----:R-:W-:Y:S01]  /*ee80*/  IMAD.MOV.U32 R9, RZ, RZ, RZ ;  /* 0x000000ffff097224 */ /* 0x001fe200078e00ff */
[----:B--2---:R-:W-:-:S06]  /*ee90*/  ULEA UR5, UR6, UR5, 0x18 ;  /* 0x0000000506057291 */ /* 0x004fcc000f8ec0ff */
[----:B------:R-:W-:-:S05]  /*eea0*/  IMAD.U32 R17, RZ, RZ, UR5 ;  /* 0x00000005ff117e24 */ /* 0x000fca000f8e00ff */
[----:B------:R-:W-:-:S06]  /*eeb0*/  LEA R2, R0, R17, 0x2 ;  /* 0x0000001100027211 */ /* 0x000fcc00078e10ff */
[----:B------:R-:W0:Y:S01]  /*eec0*/  LDS R2, [R2+0x4d80] ;  /* 0x004d800002027984 */ /* 0x000e220000000800 */
[----:B------:R-:W-:Y:S05]  /*eed0*/  @!P0 BRA `(.L_x_575) ;  /* 0x0000000800348947 */ /* 0x000fea0003800000 */
[----:B-1----:R-:W1:Y:S02]  /*eee0*/  LDC.64 R10, c[0x0][0x3e0] ;  /* 0x0000f800ff0a7b82 */ /* 0x002e640000000a00 */
[----:B-1----:R1:W5:Y:S01]  /*eef0*/  LDG.E.CONSTANT R16, desc[UR8][R10.64+0x6c] ;  /* 0x00006c080a107981 */ /* 0x002362000c1e9900 */
[----:B------:R-:W-:Y:S01]  /*ef00*/  ISETP.GE.U32.AND P0, PT, R0, 0x8, PT ;  /* 0x000000080000780c */ /* 0x000fe20003f06070 */
[----:B------:R-:W-:Y:S01]  /*ef10*/  BSSY.RECONVERGENT B2, `(.L_x_576) ;  /* 0x0000046000027945 */ /* 0x000fe20003800200 */
[----:B------:R-:W-:Y:S02]  /*ef20*/  IMAD.MOV.U32 R12, RZ, RZ, RZ ;  /* 0x000000ffff0c7224 */ /* 0x000fe400078e00ff */
[----:B------:R-:W-:-:S09]  /*ef30*/  IMAD.MOV.U32 R9, RZ, RZ, R0 ;  /* 0x000000ffff097224 */ /* 0x000fd200078e0000 */
[----:B-1----:R-:W-:Y:S05]  /*ef40*/  @!P0 BRA `(.L_x_577) ;  /* 0x0000000400088947 */ /* 0x002fea0003800000 */
[----:B------:R-:W1:Y:S01]  /*ef50*/  S2R R12, SR_CgaCtaId ;  /* 0x00000000000c7919 */ /* 0x000e620000008800 */
[----:B------:R-:W-:Y:S01]  /*ef60*/  MOV R9, 0x400 ;  /* 0x0000040000097802 */ /* 0x000fe20000000f00 */
[----:B------:R-:W-:Y:S01]  /*ef70*/  BSSY.RECONVERGENT B3, `(.L_x_578) ;  /* 0x000003e000037945 */ /* 0x000fe20003800200 */
[C---:B------:R-:W-:Y:S01]  /*ef80*/  LEA R13, R0.reuse, R17, 0x7 ;  /* 0x00000011000d7211 */ /* 0x040fe200078e38ff */
[----:B------:R-:W2:Y:S01]  /*ef90*/  S2R R10, SR_TID.X ;  /* 0x00000000000a7919 */ /* 0x000ea20000002100 */
[----:B------:R-:W-:Y:S01]  /*efa0*/  LOP3.LUT R11, R0, 0x18, RZ, 0xc0, !PT ;  /* 0x00000018000b7812 */ /* 0x000fe200078ec0ff */
[----:B------:R-:W-:Y:S01]  /*efb0*/  IMAD.MOV.U32 R18, RZ, RZ, RZ ;  /* 0x000000ffff127224 */ /* 0x000fe200078e00ff */
[----:B-1----:R-:W-:Y:S01]  /*efc0*/  LEA R17, R12, R9, 0x18 ;  /* 0x000000090c117211 */ /* 0x002fe200078ec0ff */
[----:B------:R-:W-:-:S07]  /*efd0*/  IMAD.MOV.U32 R9, RZ, RZ, R0 ;  /* 0x000000ffff097224 */ /* 0x000fce00078e0000 */
.L_x_579:
[----:B------:R-:W-:-:S05]  /*efe0*/  IMAD R0, R18, 0x4, R13 ;  /* 0x0000000412007824 */ /* 0x000fca00078e020d */
[----:B------:R-:W1:Y:S02]  /*eff0*/  LDS.128 R12, [R0+0x1000] ;  /* 0x00100000000c7984 */ /* 0x000e640000000c00 */
[-C--:B-1---5:R-:W-:Y:S02]  /*f000*/  FSETP.GT.AND P2, PT, R12, R16.reuse, PT ;  /* 0x000000100c00720b */ /* 0x0a2fe40003f44000 */
[----:B------:R-:W-:-:S11]  /*f010*/  FSETP.GT.AND P1, PT, R13, R16, PT ;  /* 0x000000100d00720b */ /* 0x000fd60003f24000 */
[C---:B------:R-:W-:Y:S02]  /*f020*/  @P2 LEA R12, R18.reuse, R17, 0x2 ;  /* 0x00000011120c2211 */ /* 0x040fe400078e10ff */
[----:B------:R-:W-:-:S03]  /*f030*/  @P1 IMAD R13, R18, 0x4, R17 ;  /* 0x00000004120d1824 */ /* 0x000fc600078e0211 */
[----:B------:R-:W0:Y:S04]  /*f040*/  @P2 LDS R19, [R12+0x4d80] ;  /* 0x004d80000c132984 */ /* 0x000e280000000800 */
[----:B------:R-:W1:Y:S01]  /*f050*/  @P1 LDS R13, [R13+0x4d84] ;  /* 0x004d84000d0d1984 */ /* 0x000e620000000800 */
[-C--:B0-----:R-:W-:Y:S02]  /*f060*/  ISETP.NE.OR P0, PT, R19, R2.reuse, !P2 ;  /* 0x000000021300720c */ /* 0x081fe40005705670 */
[----:B-1----:R-:W-:-:S11]  /*f070*/  @P1 ISETP.NE.AND P2, PT, R13, R2, PT ;  /* 0x000000020d00120c */ /* 0x002fd60003f45270 */
[----:B------:R-:W-:Y:S02]  /*f080*/  @!P0 VIMNMX R9, PT, PT, R9, R18, PT ;  /* 0x0000001209098248 */ /* 0x000fe40003fe0100 */
[----:B------:R-:W-:Y:S02]  /*f090*/  FSETP.GT.AND P0, PT, R14, R16, PT ;  /* 0x000000100e00720b */ /* 0x000fe40003f04000 */
[----:B------:R-:W-:-:S04]  /*f0a0*/  @P1 VIADDMNMX R12, R18, 0x1, R9, PT ;  /* 0x00000001120c1846 */ /* 0x000fc80003800109 */
[----:B------:R-:W-:Y:S02]  /*f0b0*/  @P1 SEL R9, R12, R9, !P2 ;  /* 0x000000090c091207 */ /* 0x000fe40005000000 */
[----:B------:R-:W-:-:S05]  /*f0c0*/  FSETP.GT.AND P1, PT, R15, R16, PT ;  /* 0x000000100f00720b */ /* 0x000fca0003f24000 */
[C---:B------:R-:W-:Y:S01]  /*f0d0*/  @P0 IMAD R19, R18.reuse, 0x4, R17 ;  /* 0x0000000412130824 */ /* 0x040fe200078e0211 */
[----:B------:R-:W-:-:S05]  /*f0e0*/  @P0 VIADDMNMX R12, R18, 0x2, R9, PT ;  /* 0x00000002120c0846 */ /* 0x000fca0003800109 */
[----:B------:R-:W0:Y:S02]  /*f0f0*/  @P0 LDS R19, [R19+0x4d88] ;  /* 0x004d880013130984 */ /* 0x000e240000000800 */
[----:B------:R-:W-:Y:S01]  /*f100*/  @P1 IMAD R20, R18, 0x4, R17 ;  /* 0x0000000412141824 */ /* 0x000fe200078e0211 */
[----:B0-----:R-:W-:-:S04]  /*f110*/  @P0 ISETP.NE.AND P2, PT, R19, R2, PT ;  /* 0x000000021300020c */ /* 0x001fc80003f45270 */
[----:B------:R-:W0:Y:S01]  /*f120*/  @P1 LDS R19, [R20+0x4d8c] ;  /* 0x004d8c0014131984 */ /* 0x000e220000000800 */
[----:B------:R-:W-:-:S03]  /*f130*/  @P0 SEL R9, R12, R9, !P2 ;  /* 0x000000090c090207 */ /* 0x000fc60005000000 */
[----:B------:R-:W1:Y:S01]  /*f140*/  LDS.128 R12, [R0+0x1010] ;  /* 0x00101000000c7984 */ /* 0x000e620000000c00 */
[----:B0-----:R-:W-:Y:S02]  /*f150*/  @P1 ISETP.NE.AND P2, PT, R19, R2, PT ;  /* 0x000000021300120c */ /* 0x001fe40003f45270 */
[----:B-1----:R-:W-:Y:S02]  /*f160*/  FSETP.GT.AND P0, PT, R12, R16, PT ;  /* 0x000000100c00720b */ /* 0x002fe40003f04000 */
[----:B------:R-:W-:-:S04]  /*f170*/  @P1 VIADDMNMX R12, R18, 0x3, R9, PT ;  /* 0x00000003120c1846 */ /* 0x000fc80003800109 */
[----:B------:R-:W-:Y:S02]  /*f180*/  @P1 SEL R9, R12, R9, !P2 ;  /* 0x000000090c091207 */ /* 0x000fe40005000000 */
[----:B------:R-:W-:-:S05]  /*f190*/  FSETP.GT.AND P1, PT, R13, R16, PT ;  /* 0x000000100d00720b */ /* 0x000fca0003f24000 */
[C---:B------:R-:W-:Y:S02]  /*f1a0*/  @P0 LEA R13, R18.reuse, R17, 0x2 ;  /* 0x00000011120d0211 */ /* 0x040fe400078e10ff */
[----:B------:R-:W-:-:S04]  /*f1b0*/  @P0 VIADDMNMX R0, R18, 0x4, R9, PT ;  /* 0x0000000412000846 */ /* 0x000fc80003800109 */
[----:B------:R-:W0:Y:S02]  /*f1c0*/  @P0 LDS R13, [R13+0x4d90] ;  /* 0x004d90000d0d0984 */ /* 0x000e240000000800 */
[----:B------:R-:W-:-:S06]  /*f1d0*/  @P1 IMAD R19, R18, 0x4, R17 ;  /* 0x0000000412131824 */ /* 0x000fcc00078e0211 */
[----:B------:R-:W1:Y:S01]  /*f1e0*/  @P1 LDS R19, [R19+0x4d94] ;  /* 0x004d940013131984 */ /* 0x000e620000000800 */
[----:B0-----:R-:W-:-:S04]  /*f1f0*/  @P0 ISETP.NE.AND P2, PT, R13, R2, PT ;  /* 0x000000020d00020c */ /* 0x001fc80003f45270 */
[----:B------:R-:W-:Y:S02]  /*f200*/  @P0 SEL R9, R0, R9, !P2 ;  /* 0x0000000900090207 */ /* 0x000fe40005000000 */
[----:B------:R-:W-:Y:S02]  /*f210*/  FSETP.GT.AND P0, PT, R14, R16, PT ;  /* 0x000000100e00720b */ /* 0x000fe40003f04000 */
[----:B-1----:R-:W-:Y:S02]  /*f220*/  @P1 ISETP.NE.AND P2, PT, R19, R2, PT ;  /* 0x000000021300120c */ /* 0x002fe40003f45270 */
[----:B------:R-:W-:-:S04]  /*f230*/  @P1 VIADDMNMX R0, R18, 0x5, R9, PT ;  /* 0x0000000512001846 */ /* 0x000fc80003800109 */
[----:B------:R-:W-:Y:S02]  /*f240*/  @P1 SEL R9, R0, R9, !P2 ;  /* 0x0000000900091207 */ /* 0x000fe40005000000 */
[----:B------:R-:W-:-:S03]  /*f250*/  FSETP.GT.AND P1, PT, R15, R16, PT ;  /* 0x000000100f00720b */ /* 0x000fc60003f24000 */
[C---:B------:R-:W-:Y:S01]  /*f260*/  @P0 IMAD R13, R18.reuse, 0x4, R17 ;  /* 0x00000004120d0824 */ /* 0x040fe200078e0211 */
[----:B------:R-:W-:-:S05]  /*f270*/  @P0 VIADDMNMX R0, R18, 0x6, R9, PT ;  /* 0x0000000612000846 */ /* 0x000fca0003800109 */
[----:B------:R-:W0:Y:S04]  /*f280*/  @P0 LDS R13, [R13+0x4d98] ;  /* 0x004d98000d0d0984 */ /* 0x000e280000000800 */
[----:B------:R-:W-:-:S06]  /*f290*/  @P1 IMAD R15, R18, 0x4, R17 ;  /* 0x00000004120f1824 */ /* 0x000fcc00078e0211 */
[----:B------:R-:W1:Y:S01]  /*f2a0*/  @P1 LDS R15, [R15+0x4d9c] ;  /* 0x004d9c000f0f1984 */ /* 0x000e620000000800 */
[----:B0-----:R-:W-:-:S04]  /*f2b0*/  @P0 ISETP.NE.AND P2, PT, R13, R2, PT ;  /* 0x000000020d00020c */ /* 0x001fc80003f45270 */
[----:B------:R-:W-:Y:S01]  /*f2c0*/  @P0 SEL R9, R0, R9, !P2 ;  /* 0x0000000900090207 */ /* 0x000fe20005000000 */
[----:B--2---:R-:W-:-:S03]  /*f2d0*/  IMAD.MOV.U32 R0, RZ, RZ, R10 ;  /* 0x000000ffff007224 */ /* 0x004fc600078e000a */
[----:B------:R-:W-:Y:S01]  /*f2e0*/  @P1 VIADDMNMX R12, R18, 0x7, R9, PT ;  /* 0x00000007120c1846 */ /* 0x000fe20003800109 */
[----:B------:R-:W-:Y:S01]  /*f2f0*/  IMAD R13, R0, 0x80, R17 ;  /* 0x00000080000d7824 */ /* 0x000fe200078e0211 */
[----:B------:R-:W-:Y:S02]  /*f300*/  IADD3 R18, PT, PT, R18, 0x8, RZ ;  /* 0x0000000812127810 */ /* 0x000fe40007ffe0ff */
[----:B-1----:R-:W-:Y:S02]  /*f310*/  @P1 ISETP.NE.AND P0, PT, R15, R2, PT ;  /* 0x000000020f00120c */ /* 0x002fe40003f05270 */
[----:B------:R-:W-:Y:S02]  /*f320*/  ISETP.NE.AND P2, PT, R18, R11, PT ;  /* 0x0000000b1200720c */ /* 0x000fe40003f45270 */
[----:B------:R-:W-:-:S11]  /*f330*/  @P1 SEL R9, R12, R9, !P0 ;  /* 0x000000090c091207 */ /* 0x000fd60004000000 */
[----:B------:R-:W-:Y:S05]  /*f340*/  @P2 BRA `(.L_x_579) ;  /* 0xfffffffc00242947 */ /* 0x000fea000383ffff */
[----:B------:R-:W-:Y:S05]  /*f350*/  BSYNC.RECONVERGENT B3 ;  /* 0x0000000000037941 */ /* 0x000fea0003800200 */
.L_x_578:
[----:B------:R-:W-:-:S07]  /*f360*/  IMAD.MOV.U32 R12, RZ, RZ, R11 ;  /* 0x000000ffff0c7224 */ /* 0x000fce00078e000b */
.L_x_577:
[----:B------:R-:W-:Y:S05]  /*f370*/  BSYNC.RECONVERGENT B2 ;  /* 0x0000000000027941 */ /* 0x000fea0003800200 */
.L_x_576:
[----:B------:R-:W-:-:S13]  /*f380*/  LOP3.LUT P0, R10, R0, 0x7, RZ, 0xc0, !PT ;  /* 0x00000007000a7812 */ /* 0x000fda000780c0ff */
[----:B------:R-:W-:Y:S05]  /*f390*/  @!P0 BRA `(.L_x_575) ;  /* 0x0000000400048947 */ /* 0x000fea0003800000 */
[----:B------:R-:W-:Y:S01]  /*f3a0*/  IADD3 R10, PT, PT, R10, -0x1, RZ ;  /* 0xffffffff0a0a7810 */ /* 0x000fe20007ffe0ff */
[----:B------:R-:W-:Y:S03]  /*f3b0*/  BSSY.RECONVERGENT B2, `(.L_x_580) ;  /* 0x000001f000027945 */ /* 0x000fe60003800200 */
[----:B------:R-:W-:-:S13]  /*f3c0*/  ISETP.GE.U32.AND P0, PT, R10, 0x3, PT ;  /* 0x000000030a00780c */ /* 0x000fda0003f06070 */
[----:B------:R-:W-:Y:S05]  /*f3d0*/  @!P0 BRA `(.L_x_581) ;  /* 0x0000000000708947 */ /* 0x000fea0003800000 */
[----:B------:R-:W-:-:S04]  /*f3e0*/  IMAD R13, R0, 0x80, R17 ;  /* 0x00000080000d7824 */ /* 0x000fc800078e0211 */
[----:B------:R-:W-:-:S05]  /*f3f0*/  IMAD R13, R12, 0x4, R13 ;  /* 0x000000040c0d7824 */ /* 0x000fca00078e020d */
[----:B------:R-:W1:Y:S02]  /*f400*/  LDS.64 R10, [R13+0x1000] ;  /* 0x001000000d0a7984 */ /* 0x000e640000000a00 */
[-C--:B-1---5:R-:W-:Y:S02]  /*f410*/  FSETP.GT.AND P0, PT, R10, R16.reuse, PT ;  /* 0x000000100a00720b */ /* 0x0a2fe40003f04000 */
[----:B------:R-:W-:Y:S02]  /*f420*/  FSETP.GT.AND P1, PT, R11, R16, PT ;  /* 0x000000100b00720b */ /* 0x000fe40003f24000 */
[----:B------:R-:W-:Y:S09]  /*f430*/  LDS.64 R10, [R13+0x1008] ;  /* 0x001008000d0a7984 */ /* 0x000ff20000000a00 */
[----:B------:R-:W-:-:S02]  /*f440*/  @P0 IMAD R14, R12, 0x4, R17 ;  /* 0x000000040c0e0824 */ /* 0x000fc400078e0211 */
[----:B------:R-:W-:-:S03]  /*f450*/  @P1 LEA R19, R12, R17, 0x2 ;  /* 0x000000110c131211 */ /* 0x000fc600078e10ff */
[----:B------:R-:W0:Y:S04]  /*f460*/  @P0 LDS R15, [R14+0x4d80] ;  /* 0x004d80000e0f0984 */ /* 0x000e280000000800 */
[----:B------:R-:W1:Y:S01]  /*f470*/  @P1 LDS R19, [R19+0x4d84] ;  /* 0x004d840013131984 */ /* 0x000e620000000800 */
[----:B0-----:R-:W-:Y:S02]  /*f480*/  ISETP.NE.OR P2, PT, R15, R2, !P0 ;  /* 0x000000020f00720c */ /* 0x001fe40004745670 */
[----:B------:R-:W-:-:S11]  /*f490*/  FSETP.GT.AND P0, PT, R10, R16, PT ;  /* 0x000000100a00720b */ /* 0x000fd60003f04000 */
[----:B------:R-:W-:Y:S02]  /*f4a0*/  @!P2 VIMNMX R9, PT, PT, R9, R12, PT ;  /* 0x0000000c0909a248 */ /* 0x000fe40003fe0100 */
[----:B-1----:R-:W-:Y:S02]  /*f4b0*/  @P1 ISETP.NE.AND P2, PT, R19, R2, PT ;  /* 0x000000021300120c */ /* 0x002fe40003f45270 */
[----:B------:R-:W-:-:S04]  /*f4c0*/  @P1 VIADDMNMX R10, R12, 0x1, R9, PT ;  /* 0x000000010c0a1846 */ /* 0x000fc80003800109 */
[----:B------:R-:W-:Y:S02]  /*f4d0*/  @P1 SEL R9, R10, R9, !P2 ;  /* 0x000000090a091207 */ /* 0x000fe40005000000 */
[----:B------:R-:W-:Y:S01]  /*f4e0*/  FSETP.GT.AND P1, PT, R11, R16, PT ;  /* 0x000000100b00720b */ /* 0x000fe20003f24000 */
[C---:B------:R-:W-:Y:S01]  /*f4f0*/  @P0 IMAD R11, R12.reuse, 0x4, R17 ;  /* 0x000000040c0b0824 */ /* 0x040fe200078e0211 */
[----:B------:R-:W-:-:S05]  /*f500*/  @P0 VIADDMNMX R10, R12, 0x2, R9, PT ;  /* 0x000000020c0a0846 */ /* 0x000fca0003800109 */
[----:B------:R-:W0:Y:S06]  /*f510*/  @P0 LDS R11, [R11+0x4d88] ;  /* 0x004d88000b0b0984 */ /* 0x000e2c0000000800 */
[----:B------:R-:W-:-:S06]  /*f520*/  @P1 IMAD R13, R12, 0x4, R17 ;  /* 0x000000040c0d1824 */ /* 0x000fcc00078e0211 */
[----:B------:R-:W1:Y:S01]  /*f530*/  @P1 LDS R13, [R13+0x4d8c] ;  /* 0x004d8c000d0d1984 */ /* 0x000e620000000800 */
[----:B0-----:R-:W-:-:S04]  /*f540*/  @P0 ISETP.NE.AND P2, PT, R11, R2, PT ;  /* 0x000000020b00020c */ /* 0x001fc80003f45270 */
[----:B------:R-:W-:-:S04]  /*f550*/  @P0 SEL R9, R10, R9, !P2 ;  /* 0x000000090a090207 */ /* 0x000fc80005000000 */
[C---:B------:R-:W-:Y:S01]  /*f560*/  @P1 VIADDMNMX R10, R12.reuse, 0x3, R9, PT ;  /* 0x000000030c0a1846 */ /* 0x040fe20003800109 */
[----:B------:R-:W-:Y:S01]  /*f570*/  VIADD R12, R12, 0x4 ;  /* 0x000000040c0c7836 */ /* 0x000fe20000000000 */
[----:B-1----:R-:W-:-:S04]  /*f580*/  @P1 ISETP.NE.AND P0, PT, R13, R2, PT ;  /* 0x000000020d00120c */ /* 0x002fc80003f05270 */
[----:B------:R-:W-:-:S09]  /*f590*/  @P1 SEL R9, R10, R9, !P0 ;  /* 0x000000090a091207 */ /* 0x000fd20004000000 */
.L_x_581:
[----:B------:R-:W-:Y:S05]  /*f5a0*/  BSYNC.RECONVERGENT B2 ;  /* 0x0000000000027941 */ /* 0x000fea0003800200 */
.L_x_580:
[----:B------:R-:W-:-:S13]  /*f5b0*/  LOP3.LUT P0, R10, R0, 0x3, RZ, 0xc0, !PT ;  /* 0x00000003000a7812 */ /* 0x000fda000780c0ff */
[----:B------:R-:W-:Y:S05]  /*f5c0*/  @!P0 BRA `(.L_x_575) ;  /* 0x0000000000788947 */ /* 0x000fea0003800000 */
[----:B------:R-:W-:Y:S01]  /*f5d0*/  ISETP.NE.AND P0, PT, R10, 0x1, PT ;  /* 0x000000010a00780c */ /* 0x000fe20003f05270 */
[----:B------:R-:W-:Y:S01]  /*f5e0*/  BSSY.RECONVERGENT B2, `(.L_x_582) ;  /* 0x0000012000027945 */ /* 0x000fe20003800200 */
[----:B------:R-:W-:-:S11]  /*f5f0*/  LOP3.LUT R18, R0, 0x1, RZ, 0xc0, !PT ;  /* 0x0000000100127812 */ /* 0x000fd600078ec0ff */
[----:B------:R-:W-:Y:S05]  /*f600*/  @!P0 BRA `(.L_x_583) ;  /* 0x00000000003c8947 */ /* 0x000fea0003800000 */
[----:B------:R-:W-:-:S05]  /*f610*/  LEA R11, R0, R17, 0x7 ;  /* 0x00000011000b7211 */ /* 0x000fca00078e38ff */
[----:B------:R-:W-:-:S06]  /*f620*/  IMAD R11, R12, 0x4, R11 ;  /* 0x000000040c0b7824 */ /* 0x000fcc00078e020b */
[----:B------:R-:W1:Y:S02]  /*f630*/  LDS.64 R10, [R11+0x1000] ;  /* 0x001000000b0a7984 */ /* 0x000e640000000a00 */
[-C--:B-1---5:R-:W-:Y:S02]  /*f640*/  FSETP.GT.AND P1, PT, R10, R16.reuse, PT ;  /* 0x000000100a00720b */ /* 0x0a2fe40003f24000 */
[----:B------:R-:W-:-:S11]  /*f650*/  FSETP.GT.AND P0, PT, R11, R16, PT ;  /* 0x000000100b00720b */ /* 0x000fd60003f04000 */
[C-C-:B------:R-:W-:Y:S02]  /*f660*/  @P1 IMAD R10, R12.reuse, 0x4, R17.reuse ;  /* 0x000000040c0a1824 */ /* 0x140fe400078e0211 */
[----:B------:R-:W-:-:S03]  /*f670*/  @P0 IMAD R14, R12, 0x4, R17 ;  /* 0x000000040c0e0824 */ /* 0x000fc600078e0211 */
[----:B------:R-:W0:Y:S04]  /*f680*/  @P1 LDS R13, [R10+0x4d80] ;  /* 0x004d80000a0d1984 */ /* 0x000e280000000800 */
[----:B------:R-:W1:Y:S01]  /*f690*/  @P0 LDS R15, [R14+0x4d84] ;  /* 0x004d84000e0f0984 */ /* 0x000e620000000800 */
[-C--:B0-----:R-:W-:Y:S02]  /*f6a0*/  ISETP.NE.OR P2, PT, R13, R2.reuse, !P1 ;  /* 0x000000020d00720c */ /* 0x081fe40004f45670 */
[----:B-1----:R-:W-:-:S11]  /*f6b0*/  @P0 ISETP.NE.AND P1, PT, R15, R2, PT ;  /* 0x000000020f00020c */ /* 0x002fd60003f25270 */
[----:B------:R-:W-:-:S04]  /*f6c0*/  @!P2 VIMNMX R9, PT, PT, R9, R12, PT ;  /* 0x0000000c0909a248 */ /* 0x000fc80003fe0100 */
[C---:B------:R-:W-:Y:S02]  /*f6d0*/  @P0 VIADDMNMX R20, R12.reuse, 0x1, R9, PT ;  /* 0x000000010c140846 */ /* 0x040fe40003800109 */
[----:B------:R-:W-:Y:S02]  /*f6e0*/  IADD3 R12, PT, PT, R12, 0x2, RZ ;  /* 0x000000020c0c7810 */ /* 0x000fe40007ffe0ff */
[----:B------:R-:W-:-:S07]  /*f6f0*/  @P0 SEL R9, R20, R9, !P1 ;  /* 0x0000000914090207 */ /* 0x000fce0004800000 */
.L_x_583:
[----:B------:R-:W-:Y:S05]  /*f700*/  BSYNC.RECONVERGENT B2 ;  /* 0x0000000000027941 */ /* 0x000fea0003800200 */
.L_x_582:
[----:B------:R-:W-:-:S13]  /*f710*/  ISETP.NE.U32.AND P0, PT, R18, 0x1, PT ;  /* 0x000000011200780c */ /* 0x000fda0003f05070 */
[----:B------:R-:W-:Y:S05]  /*f720*/  @P0 BRA `(.L_x_575) ;  /* 0x0000000000200947 */ /* 0x000fea0003800000 */
[----:B------:R-:W-:-:S04]  /*f730*/  IMAD R11, R0, 0x80, R17 ;  /* 0x00000080000b7824 */ /* 0x000fc800078e0211 */
[----:B------:R-:W-:-:S05]  /*f740*/  IMAD R10, R12, 0x4, R11 ;  /* 0x000000040c0a7824 */ /* 0x000fca00078e020b */
[----:B------:R-:W1:Y:S02]  /*f750*/  LDS R11, [R10+0x1000] ;  /* 0x001000000a0b7984 */ /* 0x000e640000000800 */
[----:B-1---5:R-:W-:-:S13]  /*f760*/  FSETP.GT.AND P0, PT, R11, R16, PT ;  /* 0x000000100b00720b */ /* 0x022fda0003f04000 */
[----:B------:R-:W-:-:S06]  /*f770*/  @P0 IMAD R11, R12, 0x4, R17 ;  /* 0x000000040c0b0824 */ /* 0x000fcc00078e0211 */
[----:B------:R-:W0:Y:S02]  /*f780*/  @P0 LDS R11, [R11+0x4d80] ;  /* 0x004d80000b0b0984 */ /* 0x000e240000000800 */
[----:B0-----:R-:W-:-:S13]  /*f790*/  ISETP.NE.OR P1, PT, R11, R2, !P0 ;  /* 0x000000020b00720c */ /* 0x001fda0004725670 */
[----:B------:R-:W-:-:S07]  /*f7a0*/  @!P1 VIMNMX R9, PT, PT, R9, R12, PT ;  /* 0x0000000c09099248 */ /* 0x000fce0003fe0100 */
.L_x_575:
[----:B------:R-:W-:Y:S05]  /*f7b0*/  BSYNC.RECONVERGENT B1 ;  /* 0x0000000000017941 */ /* 0x000fea0003800200 */
.L_x_574:
[----:B-1----:R-:W-:-:S05]  /*f7c0*/  LEA R10, R0, R17, 0x2 ;  /* 0x00000011000a7211 */ /* 0x002fca00078e10ff */
[----:B------:R2:W-:Y:S02]  /*f7d0*/  STS [R10+0x4e00], R9 ;  /* 0x004e00090a007388 */ /* 0x0005e40000000800 */
.L_x_573:
[----:B------:R-:W-:Y:S05]  /*f7e0*/  BSYNC.RECONVERGENT B0 ;  /* 0x0000000000007941 */ /* 0x000fea0003800200 */
.L_x_572:
[----:B-12---:R-:W1:Y:S08]  /*f7f0*/  LDC.64 R10, c[0x0][0x3e0] ;  /* 0x0000f800ff0a7b82 */ /* 0x006e700000000a00 */
[----:B------:R-:W-:Y:S06]  /*f800*/  BAR.SYNC.DEFER_BLOCKING 0x0 ;  /* 0x0000000000007b1d */ /* 0x000fec0000010000 */
[----:B-1----:R-:W2:Y:S02]  /*f810*/  LDG.E.CONSTANT R33, desc[UR8][R10.64+0xc] ;  /* 0x00000c080a217981 */ /* 0x002ea4000c1e9900 */
[----:B--2---:R-:W-:-:S13]  /*f820*/  ISETP.GE.AND P0, PT, R33, 0x1, PT ;  /* 0x000000012100780c */ /* 0x004fda0003f06270 */
[----:B------:R-:W-:Y:S05]  /*f830*/  @!P0 BRA `(.L_x_584) ;  /* 0x0000001000ec8947 */ /* 0x000fea0003800000 */
[----:B------:R-:W-:Y:S01]  /*f840*/  ISETP.GT.U32.AND P0, PT, R0, 0x1f, PT ;  /* 0x0000001f0000780c */ /* 0x000fe20003f04070 */
[----:B------:R-:W-:-:S12]  /*f850*/  UMOV UR5, URZ ;  /* 0x000000ff00057c82 */ /* 0x000fd80008000000 */
.L_x_589:
        /* <DEDUP_REMOVED lines=8> */
[----:B0-----:R-:W0:Y:S01]  /*f8e0*/  S2R R9, SR_CgaCtaId ;  /* 0x0000000000097919 */ /* 0x001e220000008800 */
[----:B------:R-:W1:Y:S01]  /*f8f0*/  S2R R29, SR_TID.X ;  /* 0x00000000001d7919 */ /* 0x000e620000002100 */
[----:B0-----:R-:W-:-:S05]  /*f900*/  LEA R0, R9, R0, 0x18 ;  /* 0x0000000009007211 */ /* 0x001fca00078ec0ff */
[----:B-1----:R-:W-:Y:S01]  /*f910*/  IMAD R30, R29, 0x80, R0 ;  /* 0x000000801d1e7824 */ /* 0x002fe200078e0200 */
[----:B------:R-:W0:Y:S04]  /*f920*/  LDS.128 R12, [R0+0x4d80] ;  /* 0x004d8000000c7984 */ /* 0x000e280000000c00 */
[----:B-----5:R-:W2:Y:S01]  /*f930*/  LDS.128 R16, [R30+0x1000] ;  /* 0x001000001e107984 */ /* 0x020ea20000000c00 */
[----:B0-----:R-:W-:-:S04]  /*f940*/  ISETP.NE.AND P2, PT, R12, R2, PT ;  /* 0x000000020c00720c */ /* 0x001fc80003f45270 */
[----:B--2---:R-:W-:-:S13]  /*f950*/  FSETP.LEU.OR P3, PT, R16, R28, !P2 ;  /* 0x0000001c1000720b */ /* 0x004fda000576b400 */
[----:B------:R-:W-:Y:S02]  /*f960*/  @!P3 IMAD.MOV.U32 R9, RZ, RZ, R14 ;  /* 0x000000ffff09b224 */ /* 0x000fe400078e000e */
[----:B------:R-:W-:Y:S01]  /*f970*/  @!P3 IMAD.MOV.U32 R20, RZ, RZ, R12 ;  /* 0x000000ffff14b224 */ /* 0x000fe200078e000c */
[----:B------:R-:W-:Y:S06]  /*f980*/  @!P3 BRA `(.L_x_588) ;  /* 0x00000008002cb947 */ /* 0x000fec0003800000 */
[----:B------:R-:W-:Y:S01]  /*f990*/  FSETP.GT.AND P3, PT, R17, R28, PT ;  /* 0x0000001c1100720b */ /* 0x000fe20003f64000 */
[----:B------:R-:W-:Y:S01]  /*f9a0*/  IMAD.MOV.U32 R20, RZ, RZ, R13 ;  /* 0x000000ffff147224 */ /* 0x000fe200078e000d */
[----:B------:R-:W-:Y:S02]  /*f9b0*/  ISETP.NE.AND P4, PT, R13, R2, PT ;  /* 0x000000020d00720c */ /* 0x000fe40003f85270 */
[----:B------:R-:W-:-:S11]  /*f9c0*/  MOV R9, R14 ;  /* 0x0000000e00097202 */ /* 0x000fd60000000f00 */
        /* <DEDUP_REMOVED lines=9> */
[----:B------:R-:W0:Y:S04]  /*fa60*/  LDS.128 R24, [R30+0x1010] ;  /* 0x001010001e187984 */ /* 0x000e280000000c00 */
        /* <DEDUP_REMOVED lines=18> */
[----:B0-----:R-:W-:Y:S01]  /*fb90*/  FSETP.GT.AND P3, PT, R20, R28, PT ;  /* 0x0000001c1400720b */ /* 0x001fe20003f64000 */
[----:B-1----:R-:W-:-:S05]  /*fba0*/  IMAD.MOV.U32 R20, RZ, RZ, R24 ;  /* 0x000000ffff147224 */ /* 0x002fca00078e0018 */
        /* <DEDUP_REMOVED lines=105> */
.L_x_588:
[----:B------:R-:W-:Y:S05]  /*10240*/  BSYNC.RELIABLE B1 ;  /* 0x0000000000017941 */ /* 0x000fea0003800100 */
.L_x_587:
[----:B------:R-:W-:Y:S01]  /*10250*/  ISETP.NE.AND P3, PT, R12, R20, PT ;  /* 0x000000140c00720c */ /* 0x000fe20003f65270 */
[----:B------:R-:W-:Y:S01]  /*10260*/  FADD R12, RZ, R16 ;  /* 0x00000010ff0c7221 */ /* 0x000fe20000000000 */
[C---:B------:R-:W-:Y:S01]  /*10270*/  ISETP.NE.AND P4, PT, R13.reuse, R2, PT ;  /* 0x000000020d00720c */ /* 0x040fe20003f85270 */
[----:B------:R-:W0:Y:S01]  /*10280*/  LDS.128 R24, [R0+0x4d90] ;  /* 0x004d900000187984 */ /* 0x000e220000000c00 */
[----:B------:R-:W-:Y:S02]  /*10290*/  ISETP.NE.AND P5, PT, R13, R20, PT ;  /* 0x000000140d00720c */ /* 0x000fe40003fa5270 */
[C---:B------:R-:W-:Y:S01]  /*102a0*/  FSEL R13, R12.reuse, RZ, !P2 ;  /* 0x000000ff0c0d7208 */ /* 0x040fe20005000000 */
[----:B------:R-:W2:Y:S01]  /*102b0*/  LDG.E.CONSTANT R10, desc[UR8][R10.64+0x70] ;  /* 0x000070080a0a7981 */ /* 0x000ea2000c1e9900 */
[----:B------:R-:W-:Y:S02]  /*102c0*/  ISETP.NE.AND P2, PT, R9, R2, PT ;  /* 0x000000020900720c */ /* 0x000fe40003f45270 */
[----:B------:R-:W-:-:S05]  /*102d0*/  FSEL R12, R12, RZ, !P3 ;  /* 0x000000ff0c0c7208 */ /* 0x000fca0005800000 */
[--C-:B------:R-:W-:Y:S02]  /*102e0*/  @!P4 FADD R13, R13, R17.reuse ;  /* 0x000000110d0dc221 */ /* 0x100fe40000000000 */
[----:B------:R-:W-:-:S04]  /*102f0*/  @!P5 FADD R12, R12, R17 ;  /* 0x000000110c0cd221 */ /* 0x000fc80000000000 */
[----:B------:R-:W-:Y:S01]  /*10300*/  @!P2 FADD R13, R13, R18 ;  /* 0x000000120d0da221 */ /* 0x000fe20000000000 */
[----:B------:R-:W-:-:S13]  /*10310*/  ISETP.NE.AND P2, PT, R9, R20, PT ;  /* 0x000000140900720c */ /* 0x000fda0003f45270 */
[----:B------:R-:W-:Y:S01]  /*10320*/  @!P2 FADD R12, R12, R18 ;  /* 0x000000120c0ca221 */ /* 0x000fe20000000000 */
[----:B------:R-:W-:Y:S02]  /*10330*/  ISETP.NE.AND P2, PT, R15, R2, PT ;  /* 0x000000020f00720c */ /* 0x000fe40003f45270 */
[----:B0-----:R-:W-:-:S11]  /*10340*/  ISETP.NE.AND P3, PT, R24, R20, PT ;  /* 0x000000141800720c */ /* 0x001fd60003f65270 */
[----:B------:R-:W-:Y:S01]  /*10350*/  @!P2 FADD R13, R13, R19 ;  /* 0x000000130d0da221 */ /* 0x000fe20000000000 */
[----:B------:R-:W-:-:S13]  /*10360*/  ISETP.NE.AND P2, PT, R15, R20, PT ;  /* 0x000000140f00720c */ /* 0x000fda0003f45270 */
[----:B------:R-:W-:Y:S01]  /*10370*/  @!P2 FADD R12, R12, R19 ;  /* 0x000000130c0ca221 */ /* 0x000fe20000000000 */
[----:B------:R-:W-:Y:S01]  /*10380*/  ISETP.NE.AND P2, PT, R24, R2, PT ;  /* 0x000000021800720c */ /* 0x000fe20003f45270 */
[----:B------:R-:W0:-:S12]  /*10390*/  LDS.128 R16, [R30+0x1010] ;  /* 0x001010001e107984 */ /* 0x000e180000000c00 */
[C---:B0-----:R-:W-:Y:S01]  /*103a0*/  @!P2 FADD R13, R16.reuse, R13 ;  /* 0x0000000d100da221 */ /* 0x041fe20000000000 */
[----:B------:R-:W-:Y:S01]  /*103b0*/  ISETP.NE.AND P2, PT, R25, R2, PT ;  /* 0x000000021900720c */ /* 0x000fe20003f45270 */
[----:B------:R-:W-:-:S12]  /*103c0*/  @!P3 FADD R12, R16, R12 ;  /* 0x0000000c100cb221 */ /* 0x000fd80000000000 */
[----:B------:R-:W-:Y:S01]  /*103d0*/  @!P2 FADD R13, R13, R17 ;  /* 0x000000110d0da221 */ /* 0x000fe20000000000 */
[----:B------:R-:W-:-:S13]  /*103e0*/  ISETP.NE.AND P2, PT, R25, R20, PT ;  /* 0x000000141900720c */ /* 0x000fda0003f45270 */
[----:B------:R-:W-:Y:S01]  /*103f0*/  @!P2 FADD R12, R12, R17 ;  /* 0x000000110c0ca221 */ /* 0x000fe20000000000 */
[----:B------:R-:W-:-:S13]  /*10400*/  ISETP.NE.AND P2, PT, R26, R2, PT ;  /* 0x000000021a00720c */ /* 0x000fda0003f45270 */
[----:B------:R-:W-:Y:S01]  /*10410*/  @!P2 FADD R13, R13, R18 ;  /* 0x000000120d0da221 */ /* 0x000fe20000000000 */
[----:B------:R-:W-:-:S13]  /*10420*/  ISETP.NE.AND P2, PT, R26, R20, PT ;  /* 0x000000141a00720c */ /* 0x000fda0003f45270 */
[----:B------:R-:W-:Y:S01]  /*10430*/  @!P2 FADD R12, R12, R18 ;  /* 0x000000120c0ca221 */ /* 0x000fe20000000000 */
[----:B------:R-:W-:-:S13]  /*10440*/  ISETP.NE.AND P2, PT, R27, R2, PT ;  /* 0x000000021b00720c */ /* 0x000fda0003f45270 */
[--C-:B------:R-:W-:Y:S01]  /*10450*/  @!P2 FADD R13, R13, R19.reuse ;  /* 0x000000130d0da221 */ /* 0x100fe20000000000 */
[----:B------:R-:W-:Y:S02]  /*10460*/  ISETP.NE.AND P2, PT, R27, R20, PT ;  /* 0x000000141b00720c */ /* 0x000fe40003f45270 */
[----:B------:R-:W0:Y:S11]  /*10470*/  LDS.128 R24, [R0+0x4da0] ;  /* 0x004da00000187984 */ /* 0x000e360000000c00 */
[----:B------:R-:W-:-:S02]  /*10480*/  @!P2 FADD R12, R12, R19 ;  /* 0x000000130c0ca221 */ /* 0x000fc40000000000 */
[----:B------:R-:W1:Y:S01]  /*10490*/  LDS.128 R16, [R30+0x1020] ;  /* 0x001020001e107984 */ /* 0x000e620000000c00 */
[C---:B0-----:R-:W-:Y:S02]  /*104a0*/  ISETP.NE.AND P2, PT, R24.reuse, R2, PT ;  /* 0x000000021800720c */ /* 0x041fe40003f45270 */
[----:B------:R-:W-:-:S11]  /*104b0*/  ISETP.NE.AND P3, PT, R24, R20, PT ;  /* 0x000000141800720c */ /* 0x000fd60003f65270 */
[C---:B-1----:R-:W-:Y:S01]  /*104c0*/  @!P2 FADD R13, R16.reuse, R13 ;  /* 0x0000000d100da221 */ /* 0x042fe20000000000 */
        /* <DEDUP_REMOVED lines=93> */
[----:B------:R-:W-:Y:S01]  /*10aa0*/  ISETP.NE.AND P2, PT, R25, R20, PT ;  /* 0x000000141900720c */ /* 0x000fe20003f45270 */
[----:B------:R-:W-:-:S05]  /*10ab0*/  IMAD R29, R29, 0x4, R0 ;  /* 0x000000041d1d7824 */ /* 0x000fca00078e0200 */
[----:B------:R-:W0:Y:S07]  /*10ac0*/  LDS R0, [R29+0x4c00] ;  /* 0x004c00001d007984 */ /* 0x000e2e0000000800 */
[----:B------:R-:W-:Y:S01]  /*10ad0*/  @!P2 FADD R12, R12, R17 ;  /* 0x000000110c0ca221 */ /* 0x000fe20000000000 */
[----:B------:R-:W-:-:S13]  /*10ae0*/  ISETP.NE.AND P2, PT, R26, R2, PT ;  /* 0x000000021a00720c */ /* 0x000fda0003f45270 */
[----:B------:R-:W-:Y:S01]  /*10af0*/  @!P2 FADD R13, R13, R18 ;  /* 0x000000120d0da221 */ /* 0x000fe20000000000 */
[----:B------:R-:W-:-:S13]  /*10b00*/  ISETP.NE.AND P2, PT, R26, R20, PT ;  /* 0x000000141a00720c */ /* 0x000fda0003f45270 */
[----:B------:R-:W-:Y:S01]  /*10b10*/  @!P2 FADD R12, R12, R18 ;  /* 0x000000120c0ca221 */ /* 0x000fe20000000000 */
[----:B------:R-:W-:-:S13]  /*10b20*/  ISETP.NE.AND P2, PT, R27, R2, PT ;  /* 0x000000021b00720c */ /* 0x000fda0003f45270 */
[----:B------:R-:W-:Y:S01]  /*10b30*/  @!P2 FADD R13, R13, R19 ;  /* 0x000000130d0da221 */ /* 0x000fe20000000000 */
[----:B------:R-:W-:-:S03]  /*10b40*/  ISETP.NE.AND P2, PT, R27, R20, PT ;  /* 0x000000141b00720c */ /* 0x000fc60003f45270 */
[----:B0-----:R-:W-:-:S04]  /*10b50*/  FFMA R13, R0, 2, R13 ;  /* 0x40000000000d7823 */ /* 0x001fc8000000000d */
[----:B--2---:R-:W-:-:S06]  /*10b60*/  FMUL R13, R13, R10 ;  /* 0x0000000a0d0d7220 */ /* 0x004fcc0000400000 */
[----:B------:R-:W-:-:S05]  /*10b70*/  @!P2 FADD R12, R12, R19 ;  /* 0x000000130c0ca221 */ /* 0x000fca0000000000 */
[----:B------:R-:W-:-:S13]  /*10b80*/  FSETP.GT.AND P2, PT, R12, R13, PT ;  /* 0x0000000d0c00720b */ /* 0x000fda0003f44000 */
[----:B------:R1:W-:Y:S01]  /*10b90*/  @P2 STS [R29+0x4d80], R20 ;  /* 0x004d80141d002388 */ /* 0x0003e20000000800 */
[----:B------:R-:W-:-:S07]  /*10ba0*/  @P2 MOV R2, R20 ;  /* 0x0000001400022202 */ /* 0x000fce0000000f00 */
.L_x_586:
[----:B------:R-:W-:Y:S05]  /*10bb0*/  BSYNC.RECONVERGENT B0 ;  /* 0x0000000000007941 */ /* 0x000fea0003800200 */
.L_x_585:
[----:B------:R-:W-:Y:S05]  /*10bc0*/  WARPSYNC.ALL ;  /* 0x0000000000007948 */ /* 0x000fea0003800000 */
[----:B------:R-:W-:Y:S06]  /*10bd0*/  BAR.SYNC.DEFER_BLOCKING 0x0 ;  /* 0x0000000000007b1d */ /* 0x000fec0000010000 */
[----:B------:R-:W-:Y:S05]  /*10be0*/  @!P1 BRA `(.L_x_589) ;  /* 0xffffffec001c9947 */ /* 0x000fea000383ffff */
.L_x_584:
[----:B------:R-:W2:Y:S01]  /*10bf0*/  S2R R0, SR_TID.X ;  /* 0x0000000000007919 */ /* 0x000ea20000002100 */
[----:B------:R-:W-:Y:S01]  /*10c00*/  BSSY.RECONVERGENT B0, `(.L_x_590) ;  /* 0x0000092000007945 */ /* 0x000fe20003800200 */
[----:B--2---:R-:W-:-:S13]  /*10c10*/  ISETP.GT.U32.AND P0, PT, R0, 0x1f, PT ;  /* 0x0000001f0000780c */ /* 0x004fda0003f04070 */
[----:B------:R-:W-:Y:S05]  /*10c20*/  @P0 BRA `(.L_x_591) ;  /* 0x00000008003c0947 */ /* 0x000fea0003800000 */
[----:B------:R-:W2:Y:S01]  /*10c30*/  S2UR UR6, SR_CgaCtaId ;  /* 0x00000000000679c3 */ /* 0x000ea20000008800 */
[----:B------:R-:W-:Y:S01]  /*10c40*/  UMOV UR5, 0x400 ;  /* 0x0000040000057882 */ /* 0x000fe20000000000 */
[----:B------:R-:W-:Y:S01]  /*10c50*/  IMAD.MOV.U32 R10, RZ, RZ, RZ ;  /* 0x000000ffff0a7224 */ /* 0x000fe200078e00ff */
[----:B--2---:R-:W-:-:S06]  /*10c60*/  ULEA UR5, UR6, UR5, 0x18 ;  /* 0x0000000506057291 */ /* 0x004fcc000f8ec0ff */
[----:B0-----:R-:W-:-:S03]  /*10c70*/  LEA R2, R0, UR5, 0x2 ;  /* 0x0000000500027c11 */ /* 0x001fc6000f8e10ff */
[----:B------:R-:W-:Y:S04]  /*10c80*/  LDS.128 R12, [UR5+0x4d80] ;  /* 0x004d8005ff0c7984 */ /* 0x000fe80008000c00 */
[----:B------:R-:W0:Y:S04]  /*10c90*/  LDS R9, [R2+0x4d80] ;  /* 0x004d800002097984 */ /* 0x000e280000000800 */
[----:B-----5:R-:W-:Y:S01]  /*10ca0*/  LDS.128 R16, [UR5+0x4d90] ;  /* 0x004d9005ff107984 */ /* 0x020fe20008000c00 */
[-C--:B0-----:R-:W-:Y:S02]  /*10cb0*/  ISETP.NE.AND P2, PT, R12, R9.reuse, PT ;  /* 0x000000090c00720c */ /* 0x081fe40003f45270 */
[----:B------:R-:W-:-:S02]  /*10cc0*/  ISETP.NE.AND P0, PT, R13, R9, PT ;  /* 0x000000090d00720c */ /* 0x000fc40003f05270 */
[----:B------:R-:W-:-:S09]  /*10cd0*/  ISETP.NE.AND P1, PT, R14, R9, PT ;  /* 0x000000090e00720c */ /* 0x000fd20003f25270 */
[C---:B------:R-:W-:Y:S02]  /*10ce0*/  @!P2 LEA R11, R0.reuse, UR5, 0x7 ;  /* 0x00000005000bac11 */ /* 0x040fe4000f8e38ff */
[----:B------:R-:W-:-:S04]  /*10cf0*/  @!P0 LEA R12, R0, UR5, 0x7 ;  /* 0x00000005000c8c11 */ /* 0x000fc8000f8e38ff */
[----:B------:R-:W0:Y:S04]  /*10d00*/  @!P2 LDS R11, [R11+0x1000] ;  /* 0x001000000b0ba984 */ /* 0x000e280000000800 */
[----:B------:R-:W2:Y:S01]  /*10d10*/  @!P0 LDS R13, [R12+0x1004] ;  /* 0x001004000c0d8984 */ /* 0x000ea20000000800 */
[----:B0-----:R-:W-:Y:S01]  /*10d20*/  @!P2 FADD R10, RZ, R11 ;  /* 0x0000000bff0aa221 */ /* 0x001fe20000000000 */
[----:B------:R-:W-:-:S03]  /*10d30*/  ISETP.NE.AND P2, PT, R15, R9, PT ;  /* 0x000000090f00720c */ /* 0x000fc60003f45270 */
[----:B--2---:R-:W-:Y:S01]  /*10d40*/  @!P0 FADD R10, R10, R13 ;  /* 0x0000000d0a0a8221 */ /* 0x004fe20000000000 */
[----:B------:R-:W-:Y:S02]  /*10d50*/  @!P1 LEA R13, R0, UR5, 0x7 ;  /* 0x00000005000d9c11 */ /* 0x000fe4000f8e38ff */
[----:B------:R-:W-:-:S04]  /*10d60*/  ISETP.NE.AND P0, PT, R16, R9, PT ;  /* 0x000000091000720c */ /* 0x000fc80003f05270 */
[----:B------:R-:W0:Y:S03]  /*10d70*/  @!P1 LDS R13, [R13+0x1008] ;  /* 0x001008000d0d9984 */ /* 0x000e260000000800 */
[----:B------:R-:W-:-:S06]  /*10d80*/  @!P2 LEA R15, R0, UR5, 0x7 ;  /* 0x00000005000fac11 */ /* 0x000fcc000f8e38ff */
[----:B------:R-:W2:Y:S01]  /*10d90*/  @!P2 LDS R15, [R15+0x100c] ;  /* 0x00100c000f0fa984 */ /* 0x000ea20000000800 */
[----:B------:R-:W-:-:S05]  /*10da0*/  @!P0 LEA R12, R0, UR5, 0x7 ;  /* 0x00000005000c8c11 */ /* 0x000fca000f8e38ff */
[----:B------:R-:W3:Y:S01]  /*10db0*/  @!P0 LDS R11, [R12+0x1010] ;  /* 0x001010000c0b8984 */ /* 0x000ee20000000800 */
[----:B0-----:R-:W-:Y:S01]  /*10dc0*/  @!P1 FADD R10, R10, R13 ;  /* 0x0000000d0a0a9221 */ /* 0x001fe20000000000 */
[----:B------:R-:W-:-:S03]  /*10dd0*/  ISETP.NE.AND P1, PT, R17, R9, PT ;  /* 0x000000091100720c */ /* 0x000fc60003f25270 */
[----:B--2---:R-:W-:Y:S01]  /*10de0*/  @!P2 FADD R10, R10, R15 ;  /* 0x0000000f0a0aa221 */ /* 0x004fe20000000000 */
[----:B------:R-:W-:-:S03]  /*10df0*/  ISETP.NE.AND P2, PT, R18, R9, PT ;  /* 0x000000091200720c */ /* 0x000fc60003f45270 */
[----:B---3--:R-:W-:Y:S01]  /*10e00*/  @!P0 FADD R10, R10, R11 ;  /* 0x0000000b0a0a8221 */ /* 0x008fe20000000000 */
[----:B------:R-:W-:-:S05]  /*10e10*/  ISETP.NE.AND P0, PT, R19, R9, PT ;  /* 0x000000091300720c */ /* 0x000fca0003f05270 */
[C---:B------:R-:W-:Y:S01]  /*10e20*/  @!P1 LEA R11, R0.reuse, UR5, 0x7 ;  /* 0x00000005000b9c11 */ /* 0x040fe2000f8e38ff */
[----:B------:R-:W-:Y:S03]  /*10e30*/  LDS.128 R16, [UR5+0x4da0] ;  /* 0x004da005ff107984 */ /* 0x000fe60008000c00 */
[C---:B------:R-:W-:Y:S02]  /*10e40*/  @!P2 LEA R13, R0.reuse, UR5, 0x7 ;  /* 0x00000005000dac11 */ /* 0x040fe4000f8e38ff */
[----:B------:R-:W0:Y:S04]  /*10e50*/  @!P1 LDS R11, [R11+0x1014] ;  /* 0x001014000b0b9984 */ /* 0x000e280000000800 */
[----:B------:R-:W2:Y:S01]  /*10e60*/  @!P2 LDS R13, [R13+0x1018] ;  /* 0x001018000d0da984 */ /* 0x000ea20000000800 */
[----:B------:R-:W-:-:S06]  /*10e70*/  @!P0 LEA R15, R0, UR5, 0x7 ;  /* 0x00000005000f8c11 */ /* 0x000fcc000f8e38ff */
[----:B------:R-:W3:Y:S01]  /*10e80*/  @!P0 LDS R15, [R15+0x101c] ;  /* 0x00101c000f0f8984 */ /* 0x000ee20000000800 */
[----:B0-----:R-:W-:Y:S01]  /*10e90*/  @!P1 FADD R10, R10, R11 ;  /* 0x0000000b0a0a9221 */ /* 0x001fe20000000000 */
[----:B------:R-:W-:-:S03]  /*10ea0*/  ISETP.NE.AND P1, PT, R17, R9, PT ;  /* 0x000000091100720c */ /* 0x000fc60003f25270 */
[----:B--2---:R-:W-:Y:S01]  /*10eb0*/  @!P2 FADD R10, R10, R13 ;  /* 0x0000000d0a0aa221 */ /* 0x004fe20000000000 */
[----:B------:R-:W-:-:S03]  /*10ec0*/  ISETP.NE.AND P2, PT, R16, R9, PT ;  /* 0x000000091000720c */ /* 0x000fc60003f45270 */
[----:B---3--:R-:W-:Y:S01]  /*10ed0*/  @!P0 FADD R10, R10, R15 ;  /* 0x0000000f0a0a8221 */ /* 0x008fe20000000000 */
[----:B------:R-:W-:Y:S01]  /*10ee0*/  ISETP.NE.AND P0, PT, R18, R9, PT ;  /* 0x000000091200720c */ /* 0x000fe20003f05270 */
[----:B------:R-:W-:Y:S04]  /*10ef0*/  LDS.128 R12, [UR5+0x4db0] ;  /* 0x004db005ff0c7984 */ /* 0x000fe80008000c00 */
[----:B------:R-:W-:-:S04]  /*10f00*/  @!P1 LEA R17, R0, UR5, 0x7 ;  /* 0x0000000500119c11 */ /* 0x000fc8000f8e38ff */
[C---:B------:R-:W-:Y:S02]  /*10f10*/  @!P2 LEA R11, R0.reuse, UR5, 0x7 ;  /* 0x00000005000bac11 */ /* 0x040fe4000f8e38ff */
[----:B------:R-:W-:Y:S04]  /*10f20*/  @!P1 LDS R17, [R17+0x1024] ;  /* 0x0010240011119984 */ /* 0x000fe80000000800 */
[----:B------:R-:W0:Y:S01]  /*10f30*/  @!P2 LDS R11, [R11+0x1020] ;  /* 0x001020000b0ba984 */ /* 0x000e220000000800 */
[----:B------:R-:W-:-:S06]  /*10f40*/  @!P0 LEA R21, R0, UR5, 0x7 ;  /* 0x0000000500158c11 */ /* 0x000fcc000f8e38ff */
[----:B------:R-:W2:Y:S01]  /*10f50*/  @!P0 LDS R21, [R21+0x1028] ;  /* 0x0010280015158984 */ /* 0x000ea20000000800 */
[----:B0-----:R-:W-:Y:S01]  /*10f60*/  @!P2 FADD R10, R10, R11 ;  /* 0x0000000b0a0aa221 */ /* 0x001fe20000000000 */
[----:B------:R-:W-:-:S03]  /*10f70*/  ISETP.NE.AND P2, PT, R19, R9, PT ;  /* 0x000000091300720c */ /* 0x000fc60003f45270 */
[----:B------:R-:W-:Y:S01]  /*10f80*/  @!P1 FADD R10, R10, R17 ;  /* 0x000000110a0a9221 */ /* 0x000fe20000000000 */
[-C--:B------:R-:W-:Y:S01]  /*10f90*/  ISETP.NE.AND P1, PT, R12, R9.reuse, PT ;  /* 0x000000090c00720c */ /* 0x080fe20003f25270 */
[----:B------:R-:W-:Y:S02]  /*10fa0*/  LDS.128 R16, [UR5+0x4dc0] ;  /* 0x004dc005ff107984 */ /* 0x000fe40008000c00 */
[----:B--2---:R-:W-:Y:S01]  /*10fb0*/  @!P0 FADD R10, R10, R21 ;  /* 0x000000150a0a8221 */ /* 0x004fe20000000000 */
[----:B------:R-:W-:-:S05]  /*10fc0*/  ISETP.NE.AND P0, PT, R13, R9, PT ;  /* 0x000000090d00720c */ /* 0x000fca0003f05270 */
[----:B------:R-:W-:-:S04]  /*10fd0*/  @!P2 LEA R13, R0, UR5, 0x7 ;  /* 0x00000005000dac11 */ /* 0x000fc8000f8e38ff */
[C---:B------:R-:W-:Y:S02]  /*10fe0*/  @!P1 LEA R11, R0.reuse, UR5, 0x7 ;  /* 0x00000005000b9c11 */ /* 0x040fe4000f8e38ff */
[----:B------:R-:W0:Y:S02]  /*10ff0*/  @!P2 LDS R13, [R13+0x102c] ;  /* 0x00102c000d0da984 */ /* 0x000e240000000800 */
[----:B------:R-:W-:Y:S02]  /*11000*/  @!P0 LEA R21, R0, UR5, 0x7 ;  /* 0x0000000500158c11 */ /* 0x000fe4000f8e38ff */
[----:B------:R-:W2:Y:S04]  /*11010*/  @!P1 LDS R11, [R11+0x1030] ;  /* 0x001030000b0b9984 */ /* 0x000ea80000000800 */
[----:B------:R-:W3:Y:S01]  /*11020*/  @!P0 LDS R21, [R21+0x1034] ;  /* 0x0010340015158984 */ /* 0x000ee20000000800 */
[----:B0-----:R-:W-:Y:S01]  /*11030*/  @!P2 FADD R10, R10, R13 ;  /* 0x0000000d0a0aa221 */ /* 0x001fe20000000000 */
[----:B------:R-:W-:-:S03]  /*11040*/  ISETP.NE.AND P2, PT, R14, R9, PT ;  /* 0x000000090e00720c */ /* 0x000fc60003f45270 */
[----:B--2---:R-:W-:Y:S01]  /*11050*/  @!P1 FADD R10, R10, R11 ;  /* 0x0000000b0a0a9221 */ /* 0x004fe20000000000 */
[----:B------:R-:W-:-:S03]  /*11060*/  ISETP.NE.AND P1, PT, R15, R9, PT ;  /* 0x000000090f00720c */ /* 0x000fc60003f25270 */
[----:B---3--:R-:W-:Y:S01]  /*11070*/  @!P0 FADD R10, R10, R21 ;  /* 0x000000150a0a8221 */ /* 0x008fe20000000000 */
        /* <DEDUP_REMOVED lines=12> */
[----:B------:R-:W-:Y:S02]  /*11140*/  ISETP.NE.AND P0, PT, R19, R9, PT ;  /* 0x000000091300720c */ /* 0x000fe40003f05270 */
[----:B------:R-:W-:Y:S03]  /*11150*/  LDS.128 R16, [UR5+0x4dd0] ;  /* 0x004dd005ff107984 */ /* 0x000fe60008000c00 */
        /* <DEDUP_REMOVED lines=22> */
[-C--:B------:R-:W-:Y:S01]  /*112c0*/  ISETP.NE.AND P1, PT, R12, R9.reuse, PT ;  /* 0x000000090c00720c */ /* 0x080fe20003f25270 */
[----:B------:R-:W-:Y:S02]  /*112d0*/  LDS.128 R16, [UR5+0x4df0] ;  /* 0x004df005ff107984 */ /* 0x000fe40008000c00 */
        /* <DEDUP_REMOVED lines=32> */
[----:B0-----:R-:W-:-:S04]  /*114e0*/  @!P2 FADD R10, R10, R9 ;  /* 0x000000090a0aa221 */ /* 0x001fc80000000000 */
[----:B--2---:R-:W-:-:S04]  /*114f0*/  @!P1 FADD R10, R10, R11 ;  /* 0x0000000b0a0a9221 */ /* 0x004fc80000000000 */
[----:B---3--:R-:W-:-:S05]  /*11500*/  @!P0 FADD R10, R10, R13 ;  /* 0x0000000d0a0a8221 */ /* 0x008fca0000000000 */
[----:B------:R2:W-:Y:S02]  /*11510*/  STS [R2+0x4e80], R10 ;  /* 0x004e800a02007388 */ /* 0x0005e40000000800 */
.L_x_591:
[----:B------:R-:W-:Y:S05]  /*11520*/  BSYNC.RECONVERGENT B0 ;  /* 0x0000000000007941 */ /* 0x000fea0003800200 */
.L_x_590:
[----:B------:R-:W-:Y:S01]  /*11530*/  BAR.SYNC.DEFER_BLOCKING 0x0 ;  /* 0x0000000000007b1d */ /* 0x000fe20000010000 */
[----:B------:R-:W-:-:S05]  /*11540*/  LOP3.LUT P0, RZ, R31, 0x1, RZ, 0xc0, !PT ;  /* 0x000000011fff7812 */ /* 0x000fca000780c0ff */
[----:B------:R-:W-:Y:S08]  /*11550*/  BSSY.RECONVERGENT B0, `(.L_x_592) ;  /* 0x0000025000007945 */ /* 0x000ff00003800200 */
[----:B------:R-:W-:Y:S05]  /*11560*/  @!P0 BRA `(.L_x_593) ;  /* 0x00000000008c8947 */ /* 0x000fea0003800000 */
[----:B------:R-:W3:Y:S01]  /*11570*/  S2UR UR6, SR_CgaCtaId ;  /* 0x00000000000679c3 */ /* 0x000ee20000008800 */
[----:B------:R-:W-:Y:S01]  /*11580*/  UMOV UR5, 0x400 ;  /* 0x0000040000057882 */ /* 0x000fe20000000000 */
[----:B0-----:R-:W-:Y:S01]  /*11590*/  IMAD.U32 R9, RZ, RZ, UR4 ;  /* 0x00000004ff097e24 */ /* 0x001fe2000f8e00ff */
[----:B------:R-:W0:Y:S01]  /*115a0*/  LDCU.128 UR12, c[0x0][0x3c0] ;  /* 0x00007800ff0c77ac */ /* 0x000e220008000c00 */
[----:B------:R-:W4:Y:S01]  /*115b0*/  LDCU.128 UR16, c[0x0][0x3d0] ;  /* 0x00007a00ff1077ac */ /* 0x000f220008000c00 */
[----:B---3--:R-:W-:Y:S01]  /*115c0*/  ULEA UR5, UR6, UR5, 0x18 ;  /* 0x0000000506057291 */ /* 0x008fe2000f8ec0ff */
[----:B------:R-:W3:Y:S05]  /*115d0*/  LDCU.64 UR6, c[0x0][0x3b8] ;  /* 0x00007700ff0677ac */ /* 0x000eea0008000a00 */
[----:B--2---:R-:W-:Y:S01]  /*115e0*/  LEA R2, R0, UR5, 0x2 ;  /* 0x0000000500027c11 */ /* 0x004fe2000f8e10ff */
[----:B------:R-:W-:Y:S01]  /*115f0*/  IMAD R0, R9, 0x20, R0 ;  /* 0x0000002009007824 */ /* 0x000fe200078e0200 */
[----:B------:R-:W-:-:S03]  /*11600*/  USHF.R.S32.HI UR5, URZ, 0x1f, UR11 ;  /* 0x0000001fff057899 */ /* 0x000fc6000801140b */
[----:B------:R-:W2:Y:S01]  /*11610*/  LDS R23, [R2+0x4c00] ;  /* 0x004c000002177984 */ /* 0x000ea20000000800 */
[----:B------:R-:W-:Y:S02]  /*11620*/  IADD3 R0, P0, PT, R0, UR11, RZ ;  /* 0x0000000b00007c10 */ /* 0x000fe4000ff1e0ff */
[----:B------:R-:W-:Y:S01]  /*11630*/  MOV R32, UR5 ;  /* 0x0000000500207c02 */ /* 0x000fe20008000f00 */
[----:B------:R-:W1:Y:S02]  /*11640*/  LDS R21, [R2+0x4d00] ;  /* 0x004d000002157984 */ /* 0x000e640000000800 */
[----:B------:R-:W-:Y:S02]  /*11650*/  IMAD.SHL.U32 R14, R0, 0x4, RZ ;  /* 0x00000004000e7824 */ /* 0x000fe400078e00ff */
[----:B------:R-:W4:Y:S01]  /*11660*/  LDS R9, [R2+0x4c80] ;  /* 0x004c800002097984 */ /* 0x000f220000000800 */
[----:B------:R-:W-:Y:S02]  /*11670*/  IMAD.X R11, RZ, RZ, R32, P0 ;  /* 0x000000ffff0b7224 */ /* 0x000fe400000e0620 */
[----:B---3--:R-:W-:Y:S01]  /*11680*/  IADD3 R10, P0, PT, R14, UR6, RZ ;  /* 0x000000060e0a7c10 */ /* 0x008fe2000ff1e0ff */
[----:B------:R-:W3:Y:S02]  /*11690*/  LDS R17, [R2+0x4d80] ;  /* 0x004d800002117984 */ /* 0x000ee40000000800 */
[----:B------:R-:W-:-:S02]  /*116a0*/  SHF.L.U64.HI R0, R0, 0x2, R11 ;  /* 0x0000000200007819 */ /* 0x000fc4000001020b */
[----:B------:R-:W3:Y:S02]  /*116b0*/  LDS R19, [R2+0x2380] ;  /* 0x0023800002137984 */ /* 0x000ee40000000800 */
[----:B------:R-:W-:Y:S02]  /*116c0*/  IADD3.X R11, PT, PT, R0, UR7, RZ, P0, !PT ;  /* 0x00000007000b7c10 */ /* 0x000fe400087fe4ff */
[----:B0-----:R-:W-:-:S04]  /*116d0*/  IADD3 R12, P0, PT, R14, UR12, RZ ;  /* 0x0000000c0e0c7c10 */ /* 0x001fc8000ff1e0ff */
[----:B------:R-:W-:Y:S01]  /*116e0*/  IADD3.X R13, PT, PT, R0, UR13, RZ, P0, !PT ;  /* 0x0000000d000d7c10 */ /* 0x000fe200087fe4ff */
[----:B--2---:R0:W-:Y:S04]  /*116f0*/  STG.E desc[UR8][R10.64], R23 ;  /* 0x000000170a007986 */ /* 0x0041e8000c101908 */
[----:B-1----:R4:W-:Y:S01]  /*11700*/  STG.E desc[UR8][R12.64], R21 ;  /* 0x000000150c007986 */ /* 0x0029e2000c101908 */
[C---:B0-----:R-:W-:Y:S02]  /*11710*/  IADD3 R10, P0, PT, R14.reuse, UR14, RZ ;  /* 0x0000000e0e0a7c10 */ /* 0x041fe4000ff1e0ff */
[C---:B----4-:R-:W-:Y:S02]  /*11720*/  IADD3 R12, P1, PT, R14.reuse, UR16, RZ ;  /* 0x000000100e0c7c10 */ /* 0x050fe4000ff3e0ff */
[----:B------:R-:W-:-:S02]  /*11730*/  IADD3 R14, P2, PT, R14, UR18, RZ ;  /* 0x000000120e0e7c10 */ /* 0x000fc4000ff5e0ff */
[C---:B------:R-:W-:Y:S02]  /*11740*/  IADD3.X R11, PT, PT, R0.reuse, UR15, RZ, P0, !PT ;  /* 0x0000000f000b7c10 */ /* 0x040fe400087fe4ff */
[C---:B------:R-:W-:Y:S02]  /*11750*/  IADD3.X R13, PT, PT, R0.reuse, UR17, RZ, P1, !PT ;  /* 0x00000011000d7c10 */ /* 0x040fe40008ffe4ff */
[----:B------:R-:W-:Y:S01]  /*11760*/  IADD3.X R15, PT, PT, R0, UR19, RZ, P2, !PT ;  /* 0x00000013000f7c10 */ /* 0x000fe200097fe4ff */
[----:B------:R4:W-:Y:S04]  /*11770*/  STG.E desc[UR8][R10.64], R9 ;  /* 0x000000090a007986 */ /* 0x0009e8000c101908 */
[----:B---3--:R4:W-:Y:S04]  /*11780*/  STG.E desc[UR8][R12.64], R17 ;  /* 0x000000110c007986 */ /* 0x0089e8000c101908 */
[----:B------:R4:W-:Y:S02]  /*11790*/  STG.E desc[UR8][R14.64], R19 ;  /* 0x000000130e007986 */ /* 0x0009e4000c101908 */
.L_x_593:
[----:B------:R-:W-:Y:S05]  /*117a0*/  BSYNC.RECONVERGENT B0 ;  /* 0x0000000000007941 */ /* 0x000fea0003800200 */
.L_x_592:
[----:B------:R-:W-:Y:S01]  /*117b0*/  BAR.SYNC.DEFER_BLOCKING 0x0 ;  /* 0x0000000000007b1d */ /* 0x000fe20000010000 */
[----:B------:R-:W-:Y:S02]  /*117c0*/  UIADD3 UR5, UPT, UPT, UR10, 0x1f, URZ ;  /* 0x0000001f0a057890 */ /* 0x000fe4000fffe0ff */
[----:B------:R-:W-:Y:S02]  /*117d0*/  UIADD3 UR4, UPT, UPT, UR4, 0x1, URZ ;  /* 0x0000000104047890 */ /* 0x000fe4000fffe0ff */
[----:B------:R-:W-:-:S04]  /*117e0*/  USHF.R.U32.HI UR5, URZ, 0x5, UR5 ;  /* 0x00000005ff057899 */ /* 0x000fc80008011605 */
[----:B------:R-:W-:-:S09]  /*117f0*/  UISETP.NE.AND UP0, UPT, UR4, UR5, UPT ;  /* 0x000000050400728c */ /* 0x000fd2000bf05270 */
[----:B------:R-:W-:Y:S05]  /*11800*/  BRA.U UP0, `(.L_x_594) ;  /* 0xfffffef500607547 */ /* 0x000fea000b83ffff */
[----:B------:R-:W-:Y:S05]  /*11810*/  EXIT ;  /* 0x000000000000794d */ /* 0x000fea0003800000 */
        .weak           $__internal_6_$__cuda_sm20_rcp_rn_f32_slowpath
        .type           $__internal_6_$__cuda_sm20_rcp_rn_f32_slowpath,@function
        .size           $__internal_6_$__cuda_sm20_rcp_rn_f32_slowpath,($__internal_7_$__cuda_sm20_sqrt_rn_f32_slowpath - $__internal_6_$__cuda_sm20_rcp_rn_f32_slowpath)
$__internal_6_$__cuda_sm20_rcp_rn_f32_slowpath:
[----:B------:R-:W-:Y:S01]  /*11820*/  IMAD.SHL.U32 R10, R16, 0x2, RZ ;  /* 0x00000002100a7824 */ /* 0x000fe200078e00ff */
[----:B------:R-:W-:Y:S01]  /*11830*/  BSSY.RECONVERGENT B2, `(.L_x_595) ;  /* 0x0000031000027945 */ /* 0x000fe20003800200 */
[----:B------:R-:W-:-:S03]  /*11840*/  MOV R9, R16 ;  /* 0x0000001000097202 */ /* 0x000fc60000000f00 */
        /* <DEDUP_REMOVED lines=13> */
.L_x_596:
        /* <DEDUP_REMOVED lines=19> */
[----:B------:R-:W-:Y:S02]  /*11a50*/  LOP3.LUT P1, RZ, R15, R11, R14, 0xf8, !PT ;  /* 0x0000000b0fff7212 */ /* 0x000fe4000782f80e */
[C---:B------:R-:W-:Y:S02]  /*11a60*/  LOP3.LUT P0, RZ, R16.reuse, 0x1, RZ, 0xc0, !PT ;  /* 0x0000000110ff7812 */ /* 0x040fe4000780c0ff */
[----:B------:R-:W-:-:S04]  /*11a70*/  LOP3.LUT P2, RZ, R16, 0x2, RZ, 0xc0, !PT ;  /* 0x0000000210ff7812 */ /* 0x000fc8000784c0ff */
[----:B------:R-:W-:Y:S02]  /*11a80*/  PLOP3.LUT P0, PT, P0, P1, P2, 0xe0, 0x0 ;  /* 0x000000000000781c */ /* 0x000fe40000703c20 */
[----:B------:R-:W-:Y:S02]  /*11a90*/  LOP3.LUT P1, RZ, R9, 0x7fffff, RZ, 0xc0, !PT ;  /* 0x007fffff09ff7812 */ /* 0x000fe4000782c0ff */
[----:B------:R-:W-:-:S05]  /*11aa0*/  SEL R11, RZ, 0x1, !P0 ;  /* 0x00000001ff0b7807 */ /* 0x000fca0004000000 */
[----:B------:R-:W-:-:S05]  /*11ab0*/  IMAD.MOV R11, RZ, RZ, -R11 ;  /* 0x000000ffff0b7224 */ /* 0x000fca00078e0a0b */
[----:B------:R-:W-:Y:S01]  /*11ac0*/  ISETP.GE.AND P0, PT, R11, RZ, PT ;  /* 0x000000ff0b00720c */ /* 0x000fe20003f06270 */
[----:B------:R-:W-:-:S05]  /*11ad0*/  VIADD R11, R10, 0xffffff04 ;  /* 0xffffff040a0b7836 */ /* 0x000fca0000000000 */
[----:B------:R-:W-:-:S07]  /*11ae0*/  SHF.R.U32.HI R14, RZ, R11, R14 ;  /* 0x0000000bff0e7219 */ /* 0x000fce000001160e */
[----:B------:R-:W-:-:S05]  /*11af0*/  @!P0 VIADD R14, R14, 0x1 ;  /* 0x000000010e0e8836 */ /* 0x000fca0000000000 */
[----:B------:R-:W-:-:S04]  /*11b00*/  @!P1 SHF.L.U32 R14, R14, 0x1, RZ ;  /* 0x000000010e0e9819 */ /* 0x000fc800000006ff */
[----:B------:R-:W-:Y:S01]  /*11b10*/  LOP3.LUT R11, R14, 0x80000000, R9, 0xf8, !PT ;  /* 0x800000000e0b7812 */ /* 0x000fe200078ef809 */
[----:B------:R-:W-:Y:S06]  /*11b20*/  BRA `(.L_x_597) ;  /* 0x0000000000047947 */ /* 0x000fec0003800000 */
.L_x_598:
[----:B------:R0:W1:Y:S02]  /*11b30*/  MUFU.RCP R11, R9 ;  /* 0x00000009000b7308 */ /* 0x0000640000001000 */
.L_x_597:
[----:B------:R-:W-:Y:S05]  /*11b40*/  BSYNC.RECONVERGENT B2 ;  /* 0x0000000000027941 */ /* 0x000fea0003800200 */
.L_x_595:
[----:B01----:R-:W-:Y:S02]  /*11b50*/  IMAD.MOV.U32 R9, RZ, RZ, R11 ;  /* 0x000000ffff097224 */ /* 0x003fe400078e000b */
[----:B------:R-:W-:Y:S02]  /*11b60*/  IMAD.MOV.U32 R10, RZ, RZ, R12 ;  /* 0x000000ffff0a7224 */ /* 0x000fe400078e000c */
[----:B------:R-:W-:-:S04]  /*11b70*/  IMAD.MOV.U32 R11, RZ, RZ, 0x0 ;  /* 0x00000000ff0b7424 */ /* 0x000fc800078e00ff */
[----:B------:R-:W-:Y:S05]  /*11b80*/  RET.REL.NODEC R10 `(mega_fused_batch_detection) ;  /* 0xfffffee40a1c7950 */ /* 0x000fea0003c3ffff */
        .weak           $__internal_7_$__cuda_sm20_sqrt_rn_f32_slowpath
        .type           $__internal_7_$__cuda_sm20_sqrt_rn_f32_slowpath,@function
        .size           $__internal_7_$__cuda_sm20_sqrt_rn_f32_slowpath,($__internal_8_$__cuda_sm3x_div_rn_noftz_f32_slowpath - $__internal_7_$__cuda_sm20_sqrt_rn_f32_slowpath)
$__internal_7_$__cuda_sm20_sqrt_rn_f32_slowpath:
        /* <DEDUP_REMOVED lines=19> */
.L_x_599:
[----:B------:R-:W-:Y:S02]  /*11cc0*/  IMAD.MOV.U32 R18, RZ, RZ, R11 ;  /* 0x000000ffff127224 */ /* 0x000fe400078e000b */
[----:B------:R-:W-:-:S04]  /*11cd0*/  HFMA2 R11, -RZ, RZ, 0, 0 ;  /* 0x00000000ff0b7431 */ /* 0x000fc800000001ff */
[----:B------:R-:W-:Y:S05]  /*11ce0*/  RET.REL.NODEC R10 `(mega_fused_batch_detection) ;  /* 0xfffffee00ac47950 */ /* 0x000fea0003c3ffff */
        .weak           $__internal_8_$__cuda_sm3x_div_rn_noftz_f32_slowpath
        .type           $__internal_8_$__cuda_sm3x_div_rn_noftz_f32_slowpath,@function
        .size           $__internal_8_$__cuda_sm3x_div_rn_noftz_f32_slowpath,(.L_x_1218 - $__internal_8_$__cuda_sm3x_div_rn_noftz_f32_slowpath)
$__internal_8_$__cuda_sm3x_div_rn_noftz_f32_slowpath:
        /* <DEDUP_REMOVED lines=29> */
[----:B------:R-:W-:Y:S01]  /*11ec0*/  @P0 MOV R26, RZ ;  /* 0x000000ff001a0202 */ /* 0x000fe20000000f00 */
[----:B------:R-:W-:Y:S02]  /*11ed0*/  @!P0 IMAD.MOV.U32 R26, RZ, RZ, -0x40 ;  /* 0xffffffc0ff1a8424 */ /* 0x000fe400078e00ff */
[----:B------:R-:W-:Y:S01]  /*11ee0*/  @!P0 FFMA R18, R18, 1.84467440737095516160e+19, RZ ;  /* 0x5f80000012128823 */ /* 0x000fe200000000ff */
[----:B------:R-:W-:Y:S01]  /*11ef0*/  @!P1 FFMA R19, R19, 1.84467440737095516160e+19, RZ ;  /* 0x5f80000013139823 */ /* 0x000fe200000000ff */
[----:B------:R-:W-:-:S07]  /*11f00*/  @!P1 VIADD R26, R26, 0x40 ;  /* 0x000000401a1a9836 */ /* 0x000fce0000000000 */
.L_x_601:
[----:B------:R-:W-:Y:S01]  /*11f10*/  VIADD R27, R27, 0xffffff81 ;  /* 0xffffff811b1b7836 */ /* 0x000fe20000000000 */
[----:B------:R-:W-:Y:S01]  /*11f20*/  LEA R28, R25, 0xc0800000, 0x17 ;  /* 0xc0800000191c7811 */ /* 0x000fe200078eb8ff */
[----:B------:R-:W-:Y:S02]  /*11f30*/  BSSY.RECONVERGENT B2, `(.L_x_606) ;  /* 0x0000035000027945 */ /* 0x000fe40003800200 */
[C---:B------:R-:W-:Y:S01]  /*11f40*/  IMAD R18, R27.reuse, -0x800000, R18 ;  /* 0xff8000001b127824 */ /* 0x040fe200078e0212 */
[----:B------:R-:W-:Y:S02]  /*11f50*/  IADD3 R25, PT, PT, R27, 0x7f, -R25 ;  /* 0x0000007f1b197810 */ /* 0x000fe40007ffe819 */
[----:B------:R-:W-:-:S03]  /*11f60*/  IADD3 R19, PT, PT, -R28, R19, RZ ;  /* 0x000000131c137210 */ /* 0x000fc60007ffe1ff */
[----:B------:R-:W-:Y:S02]  /*11f70*/  IMAD.IADD R26, R25, 0x1, R26 ;  /* 0x00000001191a7824 */ /* 0x000fe400078e021a */
[----:B------:R-:W0:Y:S01]  /*11f80*/  MUFU.RCP R25, R19 ;  /* 0x0000001300197308 */ /* 0x000e220000001000 */
[----:B------:R-:W-:-:S04]  /*11f90*/  FADD.FTZ R28, -R19, -RZ ;  /* 0x800000ff131c7221 */ /* 0x000fc80000010100 */
        /* <DEDUP_REMOVED lines=9> */
[----:B------:R-:W-:-:S04]  /*12030*/  IMAD.IADD R27, R27, 0x1, R26 ;  /* 0x000000011b1b7824 */ /* 0x000fc800078e021a */
        /* <DEDUP_REMOVED lines=10> */
[CCC-:B------:R-:W-:Y:S01]  /*120e0*/  FFMA.RP R26, R19.reuse, R28.reuse, R25.reuse ;  /* 0x0000001c131a7223 */ /* 0x1c0fe20000008019 */
[CCC-:B------:R-:W-:Y:S01]  /*120f0*/  FFMA.RM R29, R19.reuse, R28.reuse, R25.reuse ;  /* 0x0000001c131d7223 */ /* 0x1c0fe20000004019 */
[----:B------:R-:W-:Y:S01]  /*12100*/  FFMA.RZ R19, R19, R28, R25 ;  /* 0x0000001c13137223 */ /* 0x000fe2000000c019 */
[C---:B------:R-:W-:Y:S01]  /*12110*/  ISETP.NE.AND P0, PT, R27.reuse, RZ, PT ;  /* 0x000000ff1b00720c */ /* 0x040fe20003f05270 */
[----:B------:R-:W-:Y:S02]  /*12120*/  VIADD R25, R27, 0x20 ;  /* 0x000000201b197836 */ /* 0x000fe40000000000 */
[----:B------:R-:W-:Y:S02]  /*12130*/  FSETP.NEU.FTZ.AND P1, PT, R26, R29, PT ;  /* 0x0000001d1a00720b */ /* 0x000fe40003f3d000 */
[----:B------:R-:W-:Y:S02]  /*12140*/  LOP3.LUT R19, R19, 0x7fffff, RZ, 0xc0, !PT ;  /* 0x007fffff13137812 */ /* 0x000fe400078ec0ff */
[----:B------:R-:W-:-:S02]  /*12150*/  IADD3 R26, PT, PT, -R27, RZ, RZ ;  /* 0x000000ff1b1a7210 */ /* 0x000fc40007ffe1ff */
[----:B------:R-:W-:Y:S02]  /*12160*/  LOP3.LUT R19, R19, 0x800000, RZ, 0xfc, !PT ;  /* 0x0080000013137812 */ /* 0x000fe400078efcff */
[----:B------:R-:W-:Y:S02]  /*12170*/  SEL R26, R26, RZ, P0 ;  /* 0x000000ff1a1a7207 */ /* 0x000fe40000000000 */
[----:B------:R-:W-:Y:S02]  /*12180*/  ISETP.NE.AND P0, PT, R27, RZ, PT ;  /* 0x000000ff1b00720c */ /* 0x000fe40003f05270 */
[----:B------:R-:W-:Y:S02]  /*12190*/  SHF.L.U32 R25, R19, R25, RZ ;  /* 0x0000001913197219 */ /* 0x000fe400000006ff */
[----:B------:R-:W-:Y:S02]  /*121a0*/  SHF.R.U32.HI R26, RZ, R26, R19 ;  /* 0x0000001aff1a7219 */ /* 0x000fe40000011613 */
[----:B------:R-:W-:-:S02]  /*121b0*/  ISETP.NE.AND P0, PT, R25, RZ, P0 ;  /* 0x000000ff1900720c */ /* 0x000fc40000705270 */
[----:B------:R-:W-:Y:S02]  /*121c0*/  SHF.R.U32.HI R19, RZ, 0x1, R26 ;  /* 0x00000001ff137819 */ /* 0x000fe4000001161a */
[----:B------:R-:W-:-:S04]  /*121d0*/  PLOP3.LUT P0, PT, P1, P0, PT, 0xf8, 0x8f ;  /* 0x00000000008f781c */ /* 0x000fc80000f01f70 */
[----:B------:R-:W-:-:S04]  /*121e0*/  SEL R25, RZ, 0x1, !P0 ;  /* 0x00000001ff197807 */ /* 0x000fc80004000000 */
[----:B------:R-:W-:-:S04]  /*121f0*/  LOP3.LUT R25, R25, 0x1, R19, 0xf8, !PT ;  /* 0x0000000119197812 */ /* 0x000fc800078ef813 */
[----:B------:R-:W-:-:S05]  /*12200*/  LOP3.LUT R25, R25, R26, RZ, 0xc0, !PT ;  /* 0x0000001a19197212 */ /* 0x000fca00078ec0ff */
[----:B------:R-:W-:-:S05]  /*12210*/  IMAD.IADD R25, R19, 0x1, R25 ;  /* 0x0000000113197824 */ /* 0x000fca00078e0219 */
[----:B------:R-:W-:Y:S01]  /*12220*/  LOP3.LUT R18, R25, R18, RZ, 0xfc, !PT ;  /* 0x0000001219127212 */ /* 0x000fe200078efcff */
[----:B------:R-:W-:Y:S06]  /*12230*/  BRA `(.L_x_609) ;  /* 0x0000000000107947 */ /* 0x000fec0003800000 */
.L_x_608:
[----:B------:R-:W-:-:S04]  /*12240*/  LOP3.LUT R18, R18, 0x80000000, RZ, 0xc0, !PT ;  /* 0x8000000012127812 */ /* 0x000fc800078ec0ff */
[----:B------:R-:W-:Y:S01]  /*12250*/  LOP3.LUT R18, R18, 0x7f800000, RZ, 0xfc, !PT ;  /* 0x7f80000012127812 */ /* 0x000fe200078efcff */
[----:B------:R-:W-:Y:S06]  /*12260*/  BRA `(.L_x_609) ;  /* 0x0000000000047947 */ /* 0x000fec0003800000 */
.L_x_607:
[----:B------:R-:W-:-:S07]  /*12270*/  IMAD R18, R26, 0x800000, R18 ;  /* 0x008000001a127824 */ /* 0x000fce00078e0212 */
.L_x_609:
[----:B------:R-:W-:Y:S05]  /*12280*/  BSYNC.RECONVERGENT B2 ;  /* 0x0000000000027941 */ /* 0x000fea0003800200 */
.L_x_606:
[----:B------:R-:W-:Y:S05]  /*12290*/  BRA `(.L_x_610) ;  /* 0x0000000000207947 */ /* 0x000fea0003800000 */
.L_x_605:
[----:B------:R-:W-:-:S04]  /*122a0*/  LOP3.LUT R18, R19, 0x80000000, R18, 0x48, !PT ;  /* 0x8000000013127812 */ /* 0x000fc800078e4812 */
[----:B------:R-:W-:Y:S01]  /*122b0*/  LOP3.LUT R18, R18, 0x7f800000, RZ, 0xfc, !PT ;  /* 0x7f80000012127812 */ /* 0x000fe200078efcff */
[----:B------:R-:W-:Y:S06]  /*122c0*/  BRA `(.L_x_610) ;  /* 0x0000000000147947 */ /* 0x000fec0003800000 */
.L_x_604:
[----:B------:R-:W-:Y:S01]  /*122d0*/  LOP3.LUT R18, R19, 0x80000000, R18, 0x48, !PT ;  /* 0x8000000013127812 */ /* 0x000fe200078e4812 */
[----:B------:R-:W-:Y:S06]  /*122e0*/  BRA `(.L_x_610) ;  /* 0x00000000000c7947 */ /* 0x000fec0003800000 */
.L_x_603:
[----:B------:R-:W0:Y:S01]  /*122f0*/  MUFU.RSQ R18, -QNAN ;  /* 0xffc0000000127908 */ /* 0x000e220000001400 */
[----:B------:R-:W-:Y:S05]  /*12300*/  BRA `(.L_x_610) ;  /* 0x0000000000047947 */ /* 0x000fea0003800000 */
.L_x_602:
[----:B------:R-:W-:-:S07]  /*12310*/  FADD.FTZ R18, R18, R19 ;  /* 0x0000001312127221 */ /* 0x000fce0000010000 */
.L_x_610:
[----:B------:R-:W-:Y:S05]  /*12320*/  BSYNC.RECONVERGENT B1 ;  /* 0x0000000000017941 */ /* 0x000fea0003800200 */
.L_x_600:
[----:B0-----:R-:W-:Y:S01]  /*12330*/  MOV R25, R18 ;  /* 0x0000001200197202 */ /* 0x001fe20000000f00 */
[----:B------:R-:W-:Y:S02]  /*12340*/  IMAD.MOV.U32 R18, RZ, RZ, R24 ;  /* 0x000000ffff127224 */ /* 0x000fe400078e0018 */
[----:B------:R-:W-:-:S04]  /*12350*/  IMAD.MOV.U32 R19, RZ, RZ, 0x0 ;  /* 0x00000000ff137424 */ /* 0x000fc800078e00ff */
[----:B------:R-:W-:Y:S05]  /*12360*/  RET.REL.NODEC R18 `(mega_fused_batch_detection) ;  /* 0xfffffedc12247950 */ /* 0x000fea0003c3ffff */
.L_x_611:
        /* <DEDUP_REMOVED lines=9> */
.L_x_1218:


//--------------------- .text.mega_fused_pocket_detection --------------------------
	.section	.text.mega_fused_pocket_detection,"ax",@progbits
	.align	128
        .global         mega_fused_pocket_detection
        .type           mega_fused_pocket_detection,@function
        .size           mega_fused_pocket_detection,(.L_x_1221 - mega_fused_pocket_detection)
        .other          mega_fused_pocket_detection,@"STO_CUDA_ENTRY STV_DEFAULT"
mega_fused_pocket_detection:
.text.mega_fused_pocket_detection:
[----:B------:R-:W0:Y:S01]  /*0000*/  LDC R1, c[0x0][0x37c] ;  /* 0x0000df00ff017b82 */ /* 0x000e220000000800 */
[----:B------:R-:W1:Y:S07]  /*0010*/  S2R R0, SR_TID.X ;  /* 0x0000000000007919 */ /* 0x000e6e0000002100 */
[----:B------:R-:W2:Y:S01]  /*0020*/  S2UR UR5, SR_CgaCtaId ;  /* 0x00000000000579c3 */ /* 0x000ea20000008800 */
[----:B------:R-:W3:Y:S01]  /*0030*/  LDCU.64 UR6, c[0x0][0x358] ;  /* 0x00006b00ff0677ac */ /* 0x000ee20008000a00 */
[----:B------:R-:W-:Y:S01]  /*0040*/  BSSY.RECONVERGENT B0, `(.L_x_612) ;  /* 0x000002f000007945 */ /* 0x000fe20003800200 */
[----:B------:R-:W4:Y:S01]  /*0050*/  S2R R17, SR_CTAID.X ;  /* 0x0000000000117919 */ /* 0x000f220000002500 */
[----:B0-----:R-:W-:Y:S01]  /*0060*/  VIADD R1, R1, 0xffffffe0 ;  /* 0xffffffe001017836 */ /* 0x001fe20000000000 */
[----:B------:R-:W-:-:S02]  /*0070*/  UMOV UR4, 0x400 ;  /* 0x0000040000047882 */ /* 0x000fc40000000000 */
[----:B--2---:R-:W-:Y:S01]  /*0080*/  ULEA UR4, UR5, UR4, 0x18 ;  /* 0x0000000405047291 */ /* 0x004fe2000f8ec0ff */
[----:B------:R-:W0:Y:S05]  /*0090*/  LDCU UR5, c[0x0][0x3b4] ;  /* 0x00007680ff0577ac */ /* 0x000e2a0008000800 */
[----:B------:R-:W-:Y:S02]  /*00a0*/  MOV R5, UR4 ;  /* 0x0000000400057c02 */ /* 0x000fe40008000f00 */
[C---:B-1----:R-:W-:Y:S02]  /*00b0*/  LOP3.LUT R8, R0.reuse, 0x1f, RZ, 0xc0, !PT ;  /* 0x0000001f00087812 */ /* 0x042fe400078ec0ff */
[C---:B------:R-:W-:Y:S01]  /*00c0*/  ISETP.GT.U32.AND P1, PT, R0.reuse, 0x1f, PT ;  /* 0x0000001f0000780c */ /* 0x040fe20003f24070 */
[C-C-:B------:R-:W-:Y:S01]  /*00d0*/  IMAD R42, R0.reuse, 0x20, R5.reuse ;  /* 0x00000020002a7824 */ /* 0x140fe200078e0205 */
[C---:B----4-:R-:W-:Y:S01]  /*00e0*/  LOP3.LUT P0, RZ, R17.reuse, R0, RZ, 0xfc, !PT ;  /* 0x0000000011ff7212 */ /* 0x050fe2000780fcff */
[C---:B------:R-:W-:Y:S01]  /*00f0*/  IMAD R7, R17.reuse, 0x20, R8 ;  /* 0x0000002011077824 */ /* 0x040fe200078e0208 */
[C---:B------:R-:W-:Y:S01]  /*0100*/  LEA R3, R0.reuse, R5, 0x2 ;  /* 0x0000000500037211 */ /* 0x040fe200078e10ff */
[--C-:B------:R-:W-:Y:S01]  /*0110*/  IMAD R6, R17, 0x20, R0.reuse ;  /* 0x0000002011067824 */ /* 0x100fe200078e0200 */
[----:B------:R-:W-:Y:S01]  /*0120*/  SHF.R.U32.HI R2, RZ, 0x5, R0 ;  /* 0x00000005ff027819 */ /* 0x000fe20000011600 */
[----:B------:R-:W-:Y:S01]  /*0130*/  IMAD R4, R0, 0xc, R5 ;  /* 0x0000000c00047824 */ /* 0x000fe200078e0205 */
[----:B------:R-:W-:-:S07]  /*0140*/  IADD3 R41, PT, PT, R42, 0x4300, RZ ;  /* 0x000043002a297810 */ /* 0x000fce0007ffe0ff */
[----:B------:R-:W3:Y:S01]  /*0150*/  @!P0 LDC.64 R10, c[0x0][0x408] ;  /* 0x00010200ff0a8b82 */ /* 0x000ee20000000a00 */
[----:B------:R-:W-:Y:S02]  /*0160*/  @!P0 IMAD.MOV.U32 R9, RZ, RZ, 0x4479c000 ;  /* 0x4479c000ff098424 */ /* 0x000fe400078e00ff */
[----:B------:R-:W-:-:S03]  /*0170*/  @!P0 IMAD.MOV.U32 R13, RZ, RZ, 0x445e0000 ;  /* 0x445e0000ff0d8424 */ /* 0x000fc600078e00ff */
[----:B---3--:R1:W-:Y:S04]  /*0180*/  @!P0 STG.E desc[UR6][R10.64], R9 ;  /* 0x000000090a008986 */ /* 0x0083e8000c101906 */
[----:B------:R1:W-:Y:S01]  /*0190*/  @!P0 STG.E desc[UR6][R10.64+0x4], R13 ;  /* 0x0000040d0a008986 */ /* 0x0003e2000c101906 */
[----:B------:R-:W-:Y:S01]  /*01a0*/  BAR.SYNC.DEFER_BLOCKING 0x0 ;  /* 0x0000000000007b1d */ /* 0x000fe20000010000 */
[----:B0-----:R-:W-:-:S04]  /*01b0*/  ISETP.GE.AND P0, PT, R7, UR5, PT ;  /* 0x0000000507007c0c */ /* 0x001fc8000bf06270 */
[----:B------:R-:W-:Y:S01]  /*01c0*/  ISETP.GT.U32.OR P0, PT, R0, 0x1f, P0 ;  /* 0x0000001f0000780c */ /* 0x000fe20000704470 */
[----:B------:R1:W-:Y:S04]  /*01d0*/  @!P1 STS [R42+0x4300], RZ ;  /* 0x004300ff2a009388 */ /* 0x0003e80000000800 */
[----:B------:R1:W-:Y:S01]  /*01e0*/  @!P1 STS [R3+0x4d80], RZ ;  /* 0x004d80ff03009388 */ /* 0x0003e20000000800 */
[----:B------:R-:W-:Y:S07]  /*01f0*/  BAR.SYNC.DEFER_BLOCKING 0x0 ;  /* 0x0000000000007b1d */ /* 0x000fee0000010000 */
[----:B-1----:R-:W-:Y:S05]  /*0200*/  @P0 BRA `(.L_x_613) ;  /* 0x0000000000480947 */ /* 0x002fea0003800000 */
[----:B------:R-:W0:Y:S02]  /*0210*/  LDC.64 R10, c[0x0][0x388] ;  /* 0x0000e200ff0a7b82 */ /* 0x000e240000000a00 */
[----:B0-----:R-:W-:-:S05]  /*0220*/  IMAD.WIDE.U32 R10, R7, 0x4, R10 ;  /* 0x00000004070a7825 */ /* 0x001fca00078e000a */
        /* <DEDUP_REMOVED lines=8> */
[----:B------:R-:W4:Y:S04]  /*02b0*/  LDG.E.CONSTANT R15, desc[UR6][R10.64+0x8] ;  /* 0x000008060a0f7981 */ /* 0x000f28000c1e9900 */
[----:B--2---:R0:W-:Y:S04]  /*02c0*/  STS [R4+0x2000], R9 ;  /* 0x0020000904007388 */ /* 0x0041e80000000800 */
[----:B---3--:R0:W-:Y:S04]  /*02d0*/  STS [R4+0x2004], R13 ;  /* 0x0020040d04007388 */ /* 0x0081e80000000800 */
[----:B----4-:R0:W-:Y:S01]  /*02e0*/  STS [R4+0x2008], R15 ;  /* 0x0020080f04007388 */ /* 0x0101e20000000800 */
[----:B------:R-:W-:Y:S05]  /*02f0*/  BRA `(.L_x_613) ;  /* 0x00000000000c7947 */ /* 0x000fea0003800000 */
.L_x_614:
[----:B------:R1:W-:Y:S04]  /*0300*/  STS [R4+0x2000], RZ ;  /* 0x002000ff04007388 */ /* 0x0003e80000000800 */
[----:B------:R1:W-:Y:S04]  /*0310*/  STS [R4+0x2004], RZ ;  /* 0x002004ff04007388 */ /* 0x0003e80000000800 */
[----:B------:R1:W-:Y:S02]  /*0320*/  STS [R4+0x2008], RZ ;  /* 0x002008ff04007388 */ /* 0x0003e40000000800 */
.L_x_613:
[----:B------:R-:W-:Y:S05]  /*0330*/  BSYNC.RECONVERGENT B0 ;  /* 0x0000000000007941 */ /* 0x000fea0003800200 */
.L_x_612:
[----:B------:R-:W-:Y:S01]  /*0340*/  IMAD R10, R17, 0x20, R2 ;  /* 0x00000020110a7824 */ /* 0x000fe200078e0202 */
[----:B------:R-:W-:Y:S04]  /*0350*/  BAR.SYNC.DEFER_BLOCKING 0x0 ;  /* 0x0000000000007b1d */ /* 0x000fe80000010000 */
[----:B------:R-:W-:Y:S02]  /*0360*/  VIMNMX R10, PT, PT, R7, R10, !PT ;  /* 0x0000000a070a7248 */ /* 0x000fe40007fe0100 */
[----:B------:R-:W-:Y:S02]  /*0370*/  BSSY.RECONVERGENT B0, `(.L_x_615) ;  /* 0x0000046000007945 */ /* 0x000fe40003800200 */
[----:B------:R-:W-:-:S13]  /*0380*/  ISETP.GE.AND P0, PT, R10, UR5, PT ;  /* 0x000000050a007c0c */ /* 0x000fda000bf06270 */
[----:B------:R-:W-:Y:S05]  /*0390*/  @P0 BRA `(.L_x_616) ;  /* 0x00000004000c0947 */ /* 0x000fea0003800000 */
[--C-:B0-----:R-:W-:Y:S01]  /*03a0*/  IMAD R13, R8, 0xc, R5.reuse ;  /* 0x0000000c080d7824 */ /* 0x101fe200078e0205 */
[----:B------:R-:W-:Y:S01]  /*03b0*/  BSSY.RECONVERGENT B1, `(.L_x_617) ;  /* 0x000001a000017945 */ /* 0x000fe20003800200 */
[----:B------:R-:W-:-:S03]  /*03c0*/  IMAD R15, R2, 0xc, R5 ;  /* 0x0000000c020f7824 */ /* 0x000fc600078e0205 */
[----:B------:R-:W-:Y:S04]  /*03d0*/  LDS R9, [R13+0x2004] ;  /* 0x002004000d097984 */ /* 0x000fe80000000800 */
[----:B------:R-:W0:Y:S04]  /*03e0*/  LDS R14, [R15+0x2004] ;  /* 0x002004000f0e7984 */ /* 0x000e280000000800 */
[----:B------:R-:W-:Y:S04]  /*03f0*/  LDS R7, [R13+0x2000] ;  /* 0x002000000d077984 */ /* 0x000fe80000000800 */
[----:B------:R-:W2:Y:S04]  /*0400*/  LDS R12, [R15+0x2000] ;  /* 0x002000000f0c7984 */ /* 0x000ea80000000800 */
[----:B------:R-:W-:Y:S04]  /*0410*/  LDS R10, [R13+0x2008] ;  /* 0x002008000d0a7984 */ /* 0x000fe80000000800 */
[----:B------:R-:W3:Y:S01]  /*0420*/  LDS R11, [R15+0x2008] ;  /* 0x002008000f0b7984 */ /* 0x000ee20000000800 */
[----:B0-----:R-:W-:Y:S01]  /*0430*/  FADD R9, R9, -R14 ;  /* 0x8000000e09097221 */ /* 0x001fe20000000000 */
[----:B--2---:R-:W-:-:S03]  /*0440*/  FADD R7, R7, -R12 ;  /* 0x8000000c07077221 */ /* 0x004fc60000000000 */
[----:B------:R-:W-:-:S04]  /*0450*/  FMUL R12, R9, R9 ;  /* 0x00000009090c7220 */ /* 0x000fc80000400000 */
[----:B------:R-:W-:Y:S01]  /*0460*/  FFMA R7, R7, R7, R12 ;  /* 0x0000000707077223 */ /* 0x000fe2000000000c */
[----:B---3--:R-:W-:-:S04]  /*0470*/  FADD R10, R10, -R11 ;  /* 0x8000000b0a0a7221 */ /* 0x008fc80000000000 */
[----:B------:R-:W-:-:S04]  /*0480*/  FFMA R11, R10, R10, R7 ;  /* 0x0000000a0a0b7223 */ /* 0x000fc80000000007 */
[----:B------:R-:W-:Y:S01]  /*0490*/  VIADD R7, R11, 0xf3000000 ;  /* 0xf30000000b077836 */ /* 0x000fe20000000000 */
[----:B------:R0:W2:Y:S04]  /*04a0*/  MUFU.RSQ R10, R11 ;  /* 0x0000000b000a7308 */ /* 0x0000a80000001400 */
[----:B------:R-:W-:Y:S01]  /*04b0*/  ISETP.GT.U32.AND P0, PT, R7, 0x727fffff, PT ;  /* 0x727fffff0700780c */ /* 0x000fe20003f04070 */
[----:B------:R-:W-:-:S12]  /*04c0*/  HFMA2 R7, -RZ, RZ, 0, 0 ;  /* 0x00000000ff077431 */ /* 0x000fd800000001ff */
[----:B0-2---:R-:W-:Y:S05]  /*04d0*/  @!P0 BRA `(.L_x_618) ;  /* 0x00000000000c8947 */ /* 0x005fea0003800000 */
[----:B------:R-:W-:-:S07]  /*04e0*/  MOV R16, 0x500 ;  /* 0x0000050000107802 */ /* 0x000fce0000000f00 */
[----:B-1----:R-:W-:Y:S05]  /*04f0*/  CALL.REL.NOINC `($__internal_10_$__cuda_sm20_sqrt_rn_f32_slowpath) ;  /* 0x000001bc00187944 */ /* 0x002fea0003c00000 */
[----:B------:R-:W-:Y:S05]  /*0500*/  BRA `(.L_x_619) ;  /* 0x0000000000107947 */ /* 0x000fea0003800000 */
.L_x_618:
[----:B------:R-:W-:Y:S01]  /*0510*/  FMUL.FTZ R12, R11, R10 ;  /* 0x0000000a0b0c7220 */ /* 0x000fe20000410000 */
[----:B------:R-:W-:-:S03]  /*0520*/  FMUL.FTZ R10, R10, 0.5 ;  /* 0x3f0000000a0a7820 */ /* 0x000fc60000410000 */
[----:B------:R-:W-:-:S04]  /*0530*/  FFMA R11, -R12, R12, R11 ;  /* 0x0000000c0c0b7223 */ /* 0x000fc8000000010b */
[----:B------:R-:W-:-:S07]  /*0540*/  FFMA R11, R11, R10, R12 ;  /* 0x0000000a0b0b7223 */ /* 0x000fce000000000c */
.L_x_619:
[----:B------:R-:W-:Y:S05]  /*0550*/  BSYNC.RECONVERGENT B1 ;  /* 0x0000000000017941 */ /* 0x000fea0003800200 */
.L_x_617:
[----:B------:R-:W-:Y:S01]  /*0560*/  IMAD R9, R8, 0x80, R5 ;  /* 0x0000008008097824 */ /* 0x000fe200078e0205 */
[----:B------:R-:W-:Y:S01]  /*0570*/  FSETP.GT.AND P0, PT, R11, RZ, PT ;  /* 0x000000ff0b00720b */ /* 0x000fe20003f04000 */
[----:B------:R-:W-:Y:S02]  /*0580*/  BSSY.RECONVERGENT B1, `(.L_x_620) ;  /* 0x0000023000017945 */ /* 0x000fe40003800200 */
[----:B------:R-:W-:-:S05]  /*0590*/  IMAD R2, R2, 0x4, R9 ;  /* 0x0000000402027824 */ /* 0x000fca00078e0209 */
[----:B------:R0:W-:Y:S05]  /*05a0*/  STS [R2], R11 ;  /* 0x0000000b02007388 */ /* 0x0001ea0000000800 */
[----:B------:R-:W-:Y:S05]  /*05b0*/  @!P0 BRA `(.L_x_621) ;  /* 0x00000000007c8947 */ /* 0x000fea0003800000 */
[----:B------:R-:W2:Y:S02]  /*05c0*/  LDC.64 R8, c[0x0][0x410] ;  /* 0x00010400ff087b82 */ /* 0x000ea40000000a00 */
[----:B--2---:R-:W2:Y:S02]  /*05d0*/  LDG.E.CONSTANT R10, desc[UR6][R8.64] ;  /* 0x00000006080a7981 */ /* 0x004ea4000c1e9900 */
[----:B--2---:R-:W-:-:S13]  /*05e0*/  FSETP.GEU.AND P0, PT, R11, R10, PT ;  /* 0x0000000a0b00720b */ /* 0x004fda0003f0e000 */
[----:B------:R-:W-:Y:S05]  /*05f0*/  @P0 BRA `(.L_x_621) ;  /* 0x00000000006c0947 */ /* 0x000fea0003800000 */
[----:B------:R-:W2:Y:S01]  /*0600*/  LDG.E.CONSTANT R8, desc[UR6][R8.64+0x4] ;  /* 0x0000040608087981 */ /* 0x000ea2000c1e9900 */
[----:B------:R-:W-:Y:S01]  /*0610*/  FMUL R32, R11, -R11 ;  /* 0x8000000b0b207220 */ /* 0x000fe20000400000 */
[----:B------:R-:W-:Y:S01]  /*0620*/  BSSY.RECONVERGENT B4, `(.L_x_622) ;  /* 0x000000e000047945 */ /* 0x000fe20003800200 */
[----:B--2---:R-:W-:-:S04]  /*0630*/  FADD R7, R8, R8 ;  /* 0x0000000808077221 */ /* 0x004fc80000000000 */
[----:B------:R-:W-:-:S04]  /*0640*/  FMUL R19, R8, R7 ;  /* 0x0000000708137220 */ /* 0x000fc80000400000 */
[----:B------:R-:W2:Y:S08]  /*0650*/  MUFU.RCP R10, R19 ;  /* 0x00000013000a7308 */ /* 0x000eb00000001000 */
[----:B------:R-:W3:Y:S01]  /*0660*/  FCHK P0, R32, R19 ;  /* 0x0000001320007302 */ /* 0x000ee20000000000 */
[----:B--2---:R-:W-:-:S04]  /*0670*/  FFMA R7, -R19, R10, 1 ;  /* 0x3f80000013077423 */ /* 0x004fc8000000010a */
[----:B------:R-:W-:-:S04]  /*0680*/  FFMA R7, R10, R7, R10 ;  /* 0x000000070a077223 */ /* 0x000fc8000000000a */
[----:B------:R-:W-:-:S04]  /*0690*/  FFMA R10, R32, R7, RZ ;  /* 0x00000007200a7223 */ /* 0x000fc800000000ff */
[----:B0-----:R-:W-:-:S04]  /*06a0*/  FFMA R11, -R19, R10, R32 ;  /* 0x0000000a130b7223 */ /* 0x001fc80000000120 */
[----:B------:R-:W-:Y:S01]  /*06b0*/  FFMA R7, R7, R11, R10 ;  /* 0x0000000b07077223 */ /* 0x000fe2000000000a */
[----:B---3--:R-:W-:Y:S06]  /*06c0*/  @!P0 BRA `(.L_x_623) ;  /* 0x00000000000c8947 */ /* 0x008fec0003800000 */
[----:B------:R-:W-:-:S07]  /*06d0*/  MOV R18, 0x6f0 ;  /* 0x000006f000127802 */ /* 0x000fce0000000f00 */
[----:B-1----:R-:W-:Y:S05]  /*06e0*/  CALL.REL.NOINC `($__internal_11_$__cuda_sm3x_div_rn_noftz_f32_slowpath) ;  /* 0x000001b800f47944 */ /* 0x002fea0003c00000 */
[----:B------:R-:W-:-:S07]  /*06f0*/  MOV R7, R8 ;  /* 0x0000000800077202 */ /* 0x000fce0000000f00 */
.L_x_623:
[----:B------:R-:W-:Y:S05]  /*0700*/  BSYNC.RECONVERGENT B4 ;  /* 0x0000000000047941 */ /* 0x000fea0003800200 */
.L_x_622:
[----:B------:R-:W-:Y:S02]  /*0710*/  IMAD.MOV.U32 R8, RZ, RZ, 0x3bbb989d ;  /* 0x3bbb989dff087424 */ /* 0x000fe400078e00ff */
[----:B------:R-:W-:Y:S02]  /*0720*/  IMAD.MOV.U32 R9, RZ, RZ, 0x437c0000 ;  /* 0x437c0000ff097424 */ /* 0x000fe400078e00ff */
[----:B------:R-:W-:-:S04]  /*0730*/  FFMA.SAT R8, R7, R8, 0.5 ;  /* 0x3f00000007087423 */ /* 0x000fc80000002008 */
[----:B------:R-:W-:-:S04]  /*0740*/  FFMA.RM R8, R8, R9, 12582913 ;  /* 0x4b40000108087423 */ /* 0x000fc80000004009 */
[----:B------:R-:W-:-:S04]  /*0750*/  FADD R10, R8, -12583039 ;  /* 0xcb40007f080a7421 */ /* 0x000fc80000000000 */
[----:B------:R-:W-:-:S04]  /*0760*/  FFMA R10, R7, 1.4426950216293334961, -R10 ;  /* 0x3fb8aa3b070a7823 */ /* 0x000fc8000000080a */
[----:B------:R-:W-:Y:S01]  /*0770*/  FFMA R10, R7, 1.925963033500011079e-08, R10 ;  /* 0x32a57060070a7823 */ /* 0x000fe2000000000a */
[----:B------:R-:W-:-:S05]  /*0780*/  SHF.L.U32 R7, R8, 0x17, RZ ;  /* 0x0000001708077819 */ /* 0x000fca00000006ff */
[----:B------:R-:W0:Y:S02]  /*0790*/  MUFU.EX2 R10, R10 ;  /* 0x0000000a000a7308 */ /* 0x000e240000000800 */
[----:B0-----:R-:W-:-:S07]  /*07a0*/  FMUL R7, R7, R10 ;  /* 0x0000000a07077220 */ /* 0x001fce0000400000 */
.L_x_621:
[----:B------:R-:W-:Y:S05]  /*07b0*/  BSYNC.RECONVERGENT B1 ;  /* 0x0000000000017941 */ /* 0x000fea0003800200 */
.L_x_620:
[----:B------:R2:W-:Y:S02]  /*07c0*/  STS [R2+0x1000], R7 ;  /* 0x0010000702007388 */ /* 0x0005e40000000800 */
.L_x_616:
[----:B------:R-:W-:Y:S05]  /*07d0*/  BSYNC.RECONVERGENT B0 ;  /* 0x0000000000007941 */ /* 0x000fea0003800200 */
.L_x_615:
[----:B0-----:R-:W2:Y:S01]  /*07e0*/  LDC.64 R8, c[0x0][0x410] ;  /* 0x00010400ff087b82 */ /* 0x001ea20000000a00 */
[----:B------:R-:W0:Y:S01]  /*07f0*/  LDCU UR4, c[0x0][0x3b4] ;  /* 0x00007680ff0477ac */ /* 0x000e220008000800 */
[----:B--2---:R2:W5:Y:S06]  /*0800*/  LDG.E.CONSTANT R2, desc[UR6][R8.64+0x8] ;  /* 0x0000080608027981 */ /* 0x00456c000c1e9900 */
[----:B------:R-:W-:Y:S01]  /*0810*/  BAR.SYNC.DEFER_BLOCKING 0x0 ;  /* 0x0000000000007b1d */ /* 0x000fe20000010000 */
[----:B0-----:R-:W-:Y:S01]  /*0820*/  ISETP.GE.AND P1, PT, R6, UR4, PT ;  /* 0x0000000406007c0c */ /* 0x001fe2000bf26270 */
[C---:B------:R-:W-:Y:S01]  /*0830*/  IMAD R7, R0.reuse, 0x80, R5 ;  /* 0x0000008000077824 */ /* 0x040fe200078e0205 */
[----:B------:R-:W-:-:S02]  /*0840*/  ISETP.GT.U32.AND P3, PT, R0, 0x1f, PT ;  /* 0x0000001f0000780c */ /* 0x000fc40003f64070 */
[----:B------:R-:W-:Y:S01]  /*0850*/  ISETP.LT.U32.AND P1, PT, R0, 0x20, !P1 ;  /* 0x000000200000780c */ /* 0x000fe20004f21070 */
[----:B------:R-:W-:Y:S10]  /*0860*/  BSSY.RECONVERGENT B0, `(.L_x_624) ;  /* 0x0000038000007945 */ /* 0x000ff40003800200 */
[----:B------:R-:W-:-:S02]  /*0870*/  @!P3 IMAD.MOV.U32 R24, RZ, RZ, 0x3e3504f3 ;  /* 0x3e3504f3ff18b424 */ /* 0x000fc400078e00ff */
[----:B--2---:R-:W-:Y:S05]  /*0880*/  @!P1 BRA `(.L_x_625) ;  /* 0x0000000000d49947 */ /* 0x004fea0003800000 */
[----:B------:R-:W0:Y:S08]  /*0890*/  LDC.64 R26, c[0x0][0x3a0] ;  /* 0x0000e800ff1a7b82 */ /* 0x000e300000000a00 */
[----:B------:R-:W2:Y:S08]  /*08a0*/  LDC.64 R8, c[0x0][0x390] ;  /* 0x0000e400ff087b82 */ /* 0x000eb00000000a00 */
[----:B------:R-:W3:Y:S01]  /*08b0*/  LDC.64 R10, c[0x0][0x398] ;  /* 0x0000e600ff0a7b82 */ /* 0x000ee20000000a00 */
[----:B0-----:R-:W-:-:S06]  /*08c0*/  IMAD.WIDE.U32 R26, R6, 0x4, R26 ;  /* 0x00000004061a7825 */ /* 0x001fcc00078e001a */
[----:B------:R-:W4:Y:S01]  /*08d0*/  LDG.E.CONSTANT R26, desc[UR6][R26.64] ;  /* 0x000000061a1a7981 */ /* 0x000f22000c1e9900 */
[----:B--2---:R-:W-:-:S05]  /*08e0*/  IMAD.WIDE.U32 R8, R6, 0x4, R8 ;  /* 0x0000000406087825 */ /* 0x004fca00078e0008 */
[----:B------:R-:W2:Y:S01]  /*08f0*/  LDG.E.CONSTANT R28, desc[UR6][R8.64] ;  /* 0x00000006081c7981 */ /* 0x000ea2000c1e9900 */
[----:B---3--:R-:W-:-:S05]  /*0900*/  IMAD.WIDE.U32 R10, R6, 0x4, R10 ;  /* 0x00000004060a7825 */ /* 0x008fca00078e000a */
[----:B------:R-:W3:Y:S04]  /*0910*/  LDG.E.CONSTANT R30, desc[UR6][R10.64] ;  /* 0x000000060a1e7981 */ /* 0x000ee8000c1e9900 */
[----:B----4-:R-:W-:Y:S04]  /*0920*/  STS [R3+0x2280], R26 ;  /* 0x0022801a03007388 */ /* 0x010fe80000000800 */
[----:B--2---:R-:W-:Y:S04]  /*0930*/  STS [R3+0x2180], R28 ;  /* 0x0021801c03007388 */ /* 0x004fe80000000800 */
[----:B---3--:R-:W-:Y:S04]  /*0940*/  STS [R3+0x2200], R30 ;  /* 0x0022001e03007388 */ /* 0x008fe80000000800 */
[----:B------:R-:W0:Y:S04]  /*0950*/  LDS.128 R12, [R7+0x1000] ;  /* 0x00100000070c7984 */ /* 0x000e280000000c00 */
[----:B------:R-:W2:Y:S04]  /*0960*/  LDS.128 R20, [R7+0x1010] ;  /* 0x0010100007147984 */ /* 0x000ea80000000c00 */
[----:B------:R-:W3:Y:S04]  /*0970*/  LDS.128 R16, [R7+0x1020] ;  /* 0x0010200007107984 */ /* 0x000ee80000000c00 */
[----:B------:R-:W4:Y:S01]  /*0980*/  LDS.128 R8, [R7+0x1030] ;  /* 0x0010300007087984 */ /* 0x000f220000000c00 */
[----:B0-----:R-:W-:-:S04]  /*0990*/  FADD R12, RZ, R12 ;  /* 0x0000000cff0c7221 */ /* 0x001fc80000000000 */
[----:B------:R-:W-:-:S04]  /*09a0*/  FADD R13, R13, R12 ;  /* 0x0000000c0d0d7221 */ /* 0x000fc80000000000 */
[----:B------:R-:W-:-:S04]  /*09b0*/  FADD R14, R14, R13 ;  /* 0x0000000d0e0e7221 */ /* 0x000fc80000000000 */
[----:B------:R-:W-:-:S04]  /*09c0*/  FADD R15, R15, R14 ;  /* 0x0000000e0f0f7221 */ /* 0x000fc80000000000 */
[----:B--2---:R-:W-:Y:S02]  /*09d0*/  FADD R20, R15, R20 ;  /* 0x000000140f147221 */ /* 0x004fe40000000000 */
[----:B------:R-:W0:Y:S02]  /*09e0*/  LDS.128 R12, [R7+0x1040] ;  /* 0x00104000070c7984 */ /* 0x000e240000000c00 */
        /* <DEDUP_REMOVED lines=8> */
[----:B----4-:R-:W-:Y:S02]  /*0a70*/  FADD R8, R19, R8 ;  /* 0x0000000813087221 */ /* 0x010fe40000000000 */
[----:B------:R-:W3:Y:S02]  /*0a80*/  LDS.128 R16, [R7+0x1060] ;  /* 0x0010600007107984 */ /* 0x000ee40000000c00 */
        /* <DEDUP_REMOVED lines=8> */
[----:B--2---:R-:W-:-:S04]  /*0b10*/  FADD R20, R15, R20 ;  /* 0x000000140f147221 */ /* 0x004fc80000000000 */
[----:B------:R-:W-:-:S04]  /*0b20*/  FADD R21, R21, R20 ;  /* 0x0000001415157221 */ /* 0x000fc80000000000 */
[----:B------:R-:W-:-:S04]  /*0b30*/  FADD R22, R22, R21 ;  /* 0x0000001516167221 */ /* 0x000fc80000000000 */
[----:B------:R-:W-:-:S04]  /*0b40*/  FADD R23, R23, R22 ;  /* 0x0000001617177221 */ /* 0x000fc80000000000 */
[----:B---3--:R-:W-:-:S04]  /*0b50*/  FADD R16, R23, R16 ;  /* 0x0000001017107221 */ /* 0x008fc80000000000 */
        /* <DEDUP_REMOVED lines=8> */
.L_x_625:
[----:B------:R-:W-:Y:S05]  /*0be0*/  BSYNC.RECONVERGENT B0 ;  /* 0x0000000000007941 */ /* 0x000fea0003800200 */
.L_x_624:
[----:B------:R-:W-:Y:S01]  /*0bf0*/  BAR.SYNC.DEFER_BLOCKING 0x0 ;  /* 0x0000000000007b1d */ /* 0x000fe20000010000 */
[----:B-----5:R-:W-:-:S05]  /*0c00*/  ISETP.GE.AND P0, PT, R2, 0x1, PT ;  /* 0x000000010200780c */ /* 0x020fca0003f06270 */
[----:B------:R2:W-:Y:S02]  /*0c10*/  @!P3 STS [R3+0x2400], R24 ;  /* 0x002400180300b388 */ /* 0x0005e40000000800 */
[----:B------:R-:W-:Y:S06]  /*0c20*/  BAR.SYNC.DEFER_BLOCKING 0x0 ;  /* 0x0000000000007b1d */ /* 0x000fec0000010000 */
[----:B------:R-:W-:Y:S05]  /*0c30*/  @!P0 BRA `(.L_x_626) ;  /* 0x0000000400d88947 */ /* 0x000fea0003800000 */
[----:B------:R-:W-:-:S05]  /*0c40*/  UMOV UR4, URZ ;  /* 0x000000ff00047c82 */ /* 0x000fca0008000000 */
.L_x_631:
[----:B------:R-:W-:Y:S04]  /*0c50*/  BSSY.RECONVERGENT B0, `(.L_x_627) ;  /* 0x0000037000007945 */ /* 0x000fe80003800200 */
[----:B---34-:R-:W-:Y:S05]  /*0c60*/  @P3 BRA `(.L_x_628) ;  /* 0x0000000000d43947 */ /* 0x018fea0003800000 */
[----:B------:R-:W3:Y:S01]  /*0c70*/  S2UR UR8, SR_CgaCtaId ;  /* 0x00000000000879c3 */ /* 0x000ee20000008800 */
[----:B------:R-:W-:Y:S01]  /*0c80*/  UMOV UR5, 0x400 ;  /* 0x0000040000057882 */ /* 0x000fe20000000000 */
[----:B0-----:R-:W-:Y:S04]  /*0c90*/  LDS.128 R8, [R7+0x1000] ;  /* 0x0010000007087984 */ /* 0x001fe80000000c00 */
[----:B------:R-:W-:Y:S04]  /*0ca0*/  LDS.128 R12, [R7+0x1010] ;  /* 0x00101000070c7984 */ /* 0x000fe80000000c00 */
[----:B------:R-:W-:Y:S04]  /*0cb0*/  LDS.128 R32, [R7+0x1020] ;  /* 0x0010200007207984 */ /* 0x000fe80000000c00 */
[----:B--2---:R-:W-:Y:S01]  /*0cc0*/  LDS.128 R24, [R7+0x1030] ;  /* 0x0010300007187984 */ /* 0x004fe20000000c00 */
[----:B---3--:R-:W-:-:S06]  /*0cd0*/  ULEA UR5, UR8, UR5, 0x18 ;  /* 0x0000000508057291 */ /* 0x008fcc000f8ec0ff */
[----:B------:R-:W-:-:S05]  /*0ce0*/  MOV R5, UR5 ;  /* 0x0000000500057c02 */ /* 0x000fca0008000f00 */
[----:B------:R-:W0:Y:S04]  /*0cf0*/  LDS.128 R36, [R5+0x2400] ;  /* 0x0024000005247984 */ /* 0x000e280000000c00 */
[----:B------:R-:W2:Y:S04]  /*0d00*/  LDS.128 R16, [R5+0x2410] ;  /* 0x0024100005107984 */ /* 0x000ea80000000c00 */
[----:B------:R-:W3:Y:S04]  /*0d10*/  LDS.128 R20, [R5+0x2420] ;  /* 0x0024200005147984 */ /* 0x000ee80000000c00 */
[----:B------:R-:W4:Y:S01]  /*0d20*/  LDS.128 R28, [R5+0x2430] ;  /* 0x00243000051c7984 */ /* 0x000f220000000c00 */
[----:B0-----:R-:W-:-:S04]  /*0d30*/  FFMA R8, R8, R36, RZ ;  /* 0x0000002408087223 */ /* 0x001fc800000000ff */
[----:B------:R-:W-:-:S04]  /*0d40*/  FFMA R9, R9, R37, R8 ;  /* 0x0000002509097223 */ /* 0x000fc80000000008 */
[----:B------:R-:W-:-:S04]  /*0d50*/  FFMA R10, R10, R38, R9 ;  /* 0x000000260a0a7223 */ /* 0x000fc80000000009 */
[----:B------:R-:W-:Y:S02]  /*0d60*/  FFMA R11, R11, R39, R10 ;  /* 0x000000270b0b7223 */ /* 0x000fe4000000000a */
[----:B------:R-:W-:Y:S02]  /*0d70*/  LDS.128 R36, [R7+0x1040] ;  /* 0x0010400007247984 */ /* 0x000fe40000000c00 */
[----:B--2---:R-:W-:Y:S02]  /*0d80*/  FFMA R12, R12, R16, R11 ;  /* 0x000000100c0c7223 */ /* 0x004fe4000000000b */
[----:B------:R-:W0:Y:S02]  /*0d90*/  LDS.128 R8, [R5+0x2440] ;  /* 0x0024400005087984 */ /* 0x000e240000000c00 */
[----:B------:R-:W-:-:S04]  /*0da0*/  FFMA R13, R13, R17, R12 ;  /* 0x000000110d0d7223 */ /* 0x000fc8000000000c */
[----:B------:R-:W-:-:S04]  /*0db0*/  FFMA R14, R14, R18, R13 ;  /* 0x000000120e0e7223 */ /* 0x000fc8000000000d */
[----:B------:R-:W-:Y:S02]  /*0dc0*/  FFMA R15, R15, R19, R14 ;  /* 0x000000130f0f7223 */ /* 0x000fe4000000000e */
[----:B------:R-:W-:Y:S02]  /*0dd0*/  LDS.128 R16, [R7+0x1050] ;  /* 0x0010500007107984 */ /* 0x000fe40000000c00 */
[----:B---3--:R-:W-:Y:S02]  /*0de0*/  FFMA R20, R32, R20, R15 ;  /* 0x0000001420147223 */ /* 0x008fe4000000000f */
[----:B------:R-:W2:Y:S02]  /*0df0*/  LDS.128 R12, [R5+0x2450] ;  /* 0x00245000050c7984 */ /* 0x000ea40000000c00 */
[----:B------:R-:W-:-:S04]  /*0e00*/  FFMA R21, R33, R21, R20 ;  /* 0x0000001521157223 */ /* 0x000fc80000000014 */
[----:B------:R-:W-:-:S04]  /*0e10*/  FFMA R22, R34, R22, R21 ;  /* 0x0000001622167223 */ /* 0x000fc80000000015 */
[----:B------:R-:W-:Y:S02]  /*0e20*/  FFMA R23, R35, R23, R22 ;  /* 0x0000001723177223 */ /* 0x000fe40000000016 */
[----:B------:R-:W-:Y:S02]  /*0e30*/  LDS.128 R32, [R5+0x2460] ;  /* 0x0024600005207984 */ /* 0x000fe40000000c00 */
[----:B----4-:R-:W-:Y:S02]  /*0e40*/  FFMA R24, R24, R28, R23 ;  /* 0x0000001c18187223 */ /* 0x010fe40000000017 */
[----:B------:R-:W3:Y:S02]  /*0e50*/  LDS.128 R20, [R7+0x1060] ;  /* 0x0010600007147984 */ /* 0x000ee40000000c00 */
[----:B------:R-:W-:-:S04]  /*0e60*/  FFMA R25, R25, R29, R24 ;  /* 0x0000001d19197223 */ /* 0x000fc80000000018 */
[----:B------:R-:W-:-:S04]  /*0e70*/  FFMA R26, R26, R30, R25 ;  /* 0x0000001e1a1a7223 */ /* 0x000fc80000000019 */
[----:B------:R-:W-:Y:S02]  /*0e80*/  FFMA R27, R27, R31, R26 ;  /* 0x0000001f1b1b7223 */ /* 0x000fe4000000001a */
[----:B------:R-:W-:Y:S02]  /*0e90*/  LDS.128 R28, [R5+0x2470] ;  /* 0x00247000051c7984 */ /* 0x000fe40000000c00 */
[----:B0-----:R-:W-:Y:S02]  /*0ea0*/  FFMA R8, R36, R8, R27 ;  /* 0x0000000824087223 */ /* 0x001fe4000000001b */
[----:B------:R-:W0:Y:S02]  /*0eb0*/  LDS.128 R24, [R7+0x1070] ;  /* 0x0010700007187984 */ /* 0x000e240000000c00 */
[----:B------:R-:W-:-:S04]  /*0ec0*/  FFMA R9, R37, R9, R8 ;  /* 0x0000000925097223 */ /* 0x000fc80000000008 */
[----:B------:R-:W-:-:S04]  /*0ed0*/  FFMA R10, R38, R10, R9 ;  /* 0x0000000a260a7223 */ /* 0x000fc80000000009 */
[----:B------:R-:W-:-:S04]  /*0ee0*/  FFMA R11, R39, R11, R10 ;  /* 0x0000000b270b7223 */ /* 0x000fc8000000000a */
[----:B--2---:R-:W-:-:S04]  /*0ef0*/  FFMA R12, R16, R12, R11 ;  /* 0x0000000c100c7223 */ /* 0x004fc8000000000b */
[----:B------:R-:W-:-:S04]  /*0f00*/  FFMA R13, R17, R13, R12 ;  /* 0x0000000d110d7223 */ /* 0x000fc8000000000c */
[----:B------:R-:W-:-:S04]  /*0f10*/  FFMA R14, R18, R14, R13 ;  /* 0x0000000e120e7223 */ /* 0x000fc8000000000d */
[----:B------:R-:W-:-:S04]  /*0f20*/  FFMA R15, R19, R15, R14 ;  /* 0x0000000f130f7223 */ /* 0x000fc8000000000e */
[----:B---3--:R-:W-:-:S04]  /*0f30*/  FFMA R20, R20, R32, R15 ;  /* 0x0000002014147223 */ /* 0x008fc8000000000f */
        /* <DEDUP_REMOVED lines=8> */
.L_x_628:
[----:B------:R-:W-:Y:S05]  /*0fc0*/  BSYNC.RECONVERGENT B0 ;  /* 0x0000000000007941 */ /* 0x000fea0003800200 */
.L_x_627:
[----:B------:R-:W-:Y:S01]  /*0fd0*/  BAR.SYNC.DEFER_BLOCKING 0x0 ;  /* 0x0000000000007b1d */ /* 0x000fe20000010000 */
[----:B------:R-:W-:Y:S01]  /*0fe0*/  ISETP.GT.U32.AND P3, PT, R0, 0x1f, PT ;  /* 0x0000001f0000780c */ /* 0x000fe20003f64070 */
[----:B------:R-:W-:-:S04]  /*0ff0*/  UIADD3 UR4, UPT, UPT, UR4, 0x1, URZ ;  /* 0x0000000104047890 */ /* 0x000fc8000fffe0ff */
[----:B------:R-:W-:Y:S02]  /*1000*/  BSSY.RECONVERGENT B0, `(.L_x_629) ;  /* 0x0000037000007945 */ /* 0x000fe40003800200 */
[----:B------:R-:W-:-:S06]  /*1010*/  ISETP.LE.AND P2, PT, R2, UR4, PT ;  /* 0x0000000402007c0c */ /* 0x000fcc000bf43270 */
[----:B------:R-:W-:Y:S07]  /*1020*/  @P3 BRA `(.L_x_630) ;  /* 0x0000000000d03947 */ /* 0x000fee0003800000 */
[----:B------:R-:W4:Y:S01]  /*1030*/  S2UR UR8, SR_CgaCtaId ;  /* 0x00000000000879c3 */ /* 0x000f220000008800 */
[----:B------:R-:W-:Y:S02]  /*1040*/  UMOV UR5, 0x400 ;  /* 0x0000040000057882 */ /* 0x000fe40000000000 */
[----:B----4-:R-:W-:-:S06]  /*1050*/  ULEA UR5, UR8, UR5, 0x18 ;  /* 0x0000000508057291 */ /* 0x010fcc000f8ec0ff */
[----:B------:R-:W-:-:S05]  /*1060*/  IMAD.U32 R5, RZ, RZ, UR5 ;  /* 0x00000005ff057e24 */ /* 0x000fca000f8e00ff */
[----:B0-----:R-:W0:Y:S04]  /*1070*/  LDS.128 R8, [R5+0x2480] ;  /* 0x0024800005087984 */ /* 0x001e280000000c00 */
[----:B------:R-:W4:Y:S04]  /*1080*/  LDS.128 R20, [R5+0x2490] ;  /* 0x0024900005147984 */ /* 0x000f280000000c00 */
[----:B------:R-:W5:Y:S04]  /*1090*/  LDS.128 R12, [R5+0x24a0] ;  /* 0x0024a000050c7984 */ /* 0x000f680000000c00 */
[----:B------:R-:W1:Y:S01]  /*10a0*/  LDS.128 R16, [R5+0x24b0] ;  /* 0x0024b00005107984 */ /* 0x000e620000000c00 */
[----:B0-----:R-:W-:-:S04]  /*10b0*/  FFMA R8, R8, R8, RZ ;  /* 0x0000000808087223 */ /* 0x001fc800000000ff */
[----:B------:R-:W-:-:S04]  /*10c0*/  FFMA R9, R9, R9, R8 ;  /* 0x0000000909097223 */ /* 0x000fc80000000008 */
[----:B------:R-:W-:-:S04]  /*10d0*/  FFMA R10, R10, R10, R9 ;  /* 0x0000000a0a0a7223 */ /* 0x000fc80000000009 */
[----:B------:R-:W-:-:S04]  /*10e0*/  FFMA R11, R11, R11, R10 ;  /* 0x0000000b0b0b7223 */ /* 0x000fc8000000000a */
[----:B----4-:R-:W-:Y:S02]  /*10f0*/  FFMA R20, R20, R20, R11 ;  /* 0x0000001414147223 */ /* 0x010fe4000000000b */
[----:B------:R-:W0:Y:S02]  /*1100*/  LDS.128 R8, [R5+0x24c0] ;  /* 0x0024c00005087984 */ /* 0x000e240000000c00 */
[----:B------:R-:W-:-:S04]  /*1110*/  FFMA R21, R21, R21, R20 ;  /* 0x0000001515157223 */ /* 0x000fc80000000014 */
[----:B------:R-:W-:-:S04]  /*1120*/  FFMA R22, R22, R22, R21 ;  /* 0x0000001616167223 */ /* 0x000fc80000000015 */
[----:B------:R-:W-:-:S04]  /*1130*/  FFMA R23, R23, R23, R22 ;  /* 0x0000001717177223 */ /* 0x000fc80000000016 */
[----:B-----5:R-:W-:Y:S02]  /*1140*/  FFMA R12, R12, R12, R23 ;  /* 0x0000000c0c0c7223 */ /* 0x020fe40000000017 */
[----:B------:R-:W4:Y:S02]  /*1150*/  LDS.128 R20, [R5+0x24d0] ;  /* 0x0024d00005147984 */ /* 0x000f240000000c00 */
[----:B------:R-:W-:-:S04]  /*1160*/  FFMA R13, R13, R13, R12 ;  /* 0x0000000d0d0d7223 */ /* 0x000fc8000000000c */
[----:B------:R-:W-:-:S04]  /*1170*/  FFMA R14, R14, R14, R13 ;  /* 0x0000000e0e0e7223 */ /* 0x000fc8000000000d */
[----:B------:R-:W-:-:S04]  /*1180*/  FFMA R15, R15, R15, R14 ;  /* 0x0000000f0f0f7223 */ /* 0x000fc8000000000e */
[----:B-1----:R-:W-:Y:S02]  /*1190*/  FFMA R16, R16, R16, R15 ;  /* 0x0000001010107223 */ /* 0x002fe4000000000f */
[----:B------:R-:W1:Y:S02]  /*11a0*/  LDS.128 R12, [R5+0x24e0] ;  /* 0x0024e000050c7984 */ /* 0x000e640000000c00 */
[----:B------:R-:W-:-:S04]  /*11b0*/  FFMA R17, R17, R17, R16 ;  /* 0x0000001111117223 */ /* 0x000fc80000000010 */
[----:B------:R-:W-:-:S04]  /*11c0*/  FFMA R18, R18, R18, R17 ;  /* 0x0000001212127223 */ /* 0x000fc80000000011 */
[----:B------:R-:W-:-:S04]  /*11d0*/  FFMA R19, R19, R19, R18 ;  /* 0x0000001313137223 */ /* 0x000fc80000000012 */
[----:B0-----:R-:W-:Y:S02]  /*11e0*/  FFMA R8, R8, R8, R19 ;  /* 0x0000000808087223 */ /* 0x001fe40000000013 */
[----:B------:R-:W0:Y:S02]  /*11f0*/  LDS.128 R16, [R5+0x24f0] ;  /* 0x0024f00005107984 */ /* 0x000e240000000c00 */
[----:B------:R-:W-:-:S04]  /*1200*/  FFMA R9, R9, R9, R8 ;  /* 0x0000000909097223 */ /* 0x000fc80000000008 */
[----:B------:R-:W-:Y:S02]  /*1210*/  FFMA R10, R10, R10, R9 ;  /* 0x0000000a0a0a7223 */ /* 0x000fe40000000009 */
[----:B------:R-:W5:Y:S02]  /*1220*/  LDS R9, [R3+0x2480] ;  /* 0x0024800003097984 */ /* 0x000f640000000800 */
[----:B------:R-:W-:-:S04]  /*1230*/  FFMA R11, R11, R11, R10 ;  /* 0x0000000b0b0b7223 */ /* 0x000fc8000000000a */
[----:B----4-:R-:W-:-:S04]  /*1240*/  FFMA R20, R20, R20, R11 ;  /* 0x0000001414147223 */ /* 0x010fc8000000000b */
[----:B------:R-:W-:-:S04]  /*1250*/  FFMA R21, R21, R21, R20 ;  /* 0x0000001515157223 */ /* 0x000fc80000000014 */
[----:B------:R-:W-:-:S04]  /*1260*/  FFMA R22, R22, R22, R21 ;  /* 0x0000001616167223 */ /* 0x000fc80000000015 */
[----:B------:R-:W-:-:S04]  /*1270*/  FFMA R23, R23, R23, R22 ;  /* 0x0000001717177223 */ /* 0x000fc80000000016 */
[----:B-1----:R-:W-:-:S04]  /*1280*/  FFMA R12, R12, R12, R23 ;  /* 0x0000000c0c0c7223 */ /* 0x002fc80000000017 */
        /* <DEDUP_REMOVED lines=14> */
.L_x_630:
[----:B------:R-:W-:Y:S05]  /*1370*/  BSYNC.RECONVERGENT B0 ;  /* 0x0000000000007941 */ /* 0x000fea0003800200 */
.L_x_629:
[----:B------:R-:W-:Y:S06]  /*1380*/  BAR.SYNC.DEFER_BLOCKING 0x0 ;  /* 0x0000000000007b1d */ /* 0x000fec0000010000 */
[----:B------:R-:W-:Y:S05]  /*1390*/  @!P2 BRA `(.L_x_631) ;  /* 0xfffffff8002ca947 */ /* 0x000fea000383ffff */
.L_x_626:
[----:B------:R-:W-:Y:S04]  /*13a0*/  BSSY.RECONVERGENT B0, `(.L_x_632) ;  /* 0x0000034000007945 */ /* 0x000fe80003800200 */
[----:B------:R-:W-:Y:S05]  /*13b0*/  @P3 BRA `(.L_x_633) ;  /* 0x0000000000c83947 */ /* 0x000fea0003800000 */
[----:B------:R-:W5:Y:S01]  /*13c0*/  S2UR UR5, SR_CgaCtaId ;  /* 0x00000000000579c3 */ /* 0x000f620000008800 */
[----:B------:R-:W-:Y:S01]  /*13d0*/  UMOV UR4, 0x400 ;  /* 0x0000040000047882 */ /* 0x000fe20000000000 */
[----:B------:R-:W-:Y:S01]  /*13e0*/  LDS R32, [R3+0x2300] ;  /* 0x0023000003207984 */ /* 0x000fe20000000800 */
[----:B------:R-:W-:Y:S01]  /*13f0*/  BSSY.RECONVERGENT B1, `(.L_x_634) ;  /* 0x0000027000017945 */ /* 0x000fe20003800200 */
[----:B-----5:R-:W-:-:S06]  /*1400*/  ULEA UR4, UR5, UR4, 0x18 ;  /* 0x0000000405047291 */ /* 0x020fcc000f8ec0ff */
[----:B------:R-:W-:-:S05]  /*1410*/  IMAD.U32 R5, RZ, RZ, UR4 ;  /* 0x00000004ff057e24 */ /* 0x000fca000f8e00ff */
[----:B------:R-:W5:Y:S04]  /*1420*/  LDS.128 R28, [R5+0x2300] ;  /* 0x00230000051c7984 */ /* 0x000f680000000c00 */
[----:B--23--:R-:W2:Y:S04]  /*1430*/  LDS.128 R24, [R5+0x2310] ;  /* 0x0023100005187984 */ /* 0x00cea80000000c00 */
[----:B------:R-:W3:Y:S04]  /*1440*/  LDS.128 R12, [R5+0x2320] ;  /* 0x00232000050c7984 */ /* 0x000ee80000000c00 */
[----:B------:R-:W1:Y:S04]  /*1450*/  LDS.128 R16, [R5+0x2330] ;  /* 0x0023300005107984 */ /* 0x000e680000000c00 */
[----:B------:R-:W1:Y:S04]  /*1460*/  LDS.128 R20, [R5+0x2340] ;  /* 0x0023400005147984 */ /* 0x000e680000000c00 */
[----:B0---4-:R-:W0:Y:S01]  /*1470*/  LDS.128 R8, [R5+0x2350] ;  /* 0x0023500005087984 */ /* 0x011e220000000c00 */
[----:B-----5:R-:W-:-:S04]  /*1480*/  FMNMX3 R28, R28, RZ, R29, !PT ;  /* 0x000000ff1c1c7276 */ /* 0x020fc8000780001d */
[----:B------:R-:W-:-:S04]  /*1490*/  FMNMX3 R28, R28, R30, R31, !PT ;  /* 0x0000001e1c1c7276 */ /* 0x000fc8000780001f */
[----:B--2---:R-:W-:Y:S02]  /*14a0*/  FMNMX3 R24, R28, R24, R25, !PT ;  /* 0x000000181c187276 */ /* 0x004fe40007800019 */
[----:B------:R-:W2:Y:S02]  /*14b0*/  LDS.128 R28, [R5+0x2360] ;  /* 0x00236000051c7984 */ /* 0x000ea40000000c00 */
[----:B------:R-:W-:-:S04]  /*14c0*/  FMNMX3 R24, R24, R26, R27, !PT ;  /* 0x0000001a18187276 */ /* 0x000fc8000780001b */
[----:B---3--:R-:W-:Y:S02]  /*14d0*/  FMNMX3 R12, R24, R12, R13, !PT ;  /* 0x0000000c180c7276 */ /* 0x008fe4000780000d */
[----:B------:R-:W3:Y:S02]  /*14e0*/  LDS.128 R24, [R5+0x2370] ;  /* 0x0023700005187984 */ /* 0x000ee40000000c00 */
[----:B------:R-:W-:-:S04]  /*14f0*/  FMNMX3 R12, R12, R14, R15, !PT ;  /* 0x0000000e0c0c7276 */ /* 0x000fc8000780000f */
[----:B-1----:R-:W-:-:S04]  /*1500*/  FMNMX3 R12, R12, R16, R17, !PT ;  /* 0x000000100c0c7276 */ /* 0x002fc80007800011 */
[----:B------:R-:W-:-:S04]  /*1510*/  FMNMX3 R12, R12, R18, R19, !PT ;  /* 0x000000120c0c7276 */ /* 0x000fc80007800013 */
[----:B------:R-:W-:-:S04]  /*1520*/  FMNMX3 R12, R12, R20, R21, !PT ;  /* 0x000000140c0c7276 */ /* 0x000fc80007800015 */
[----:B------:R-:W-:-:S04]  /*1530*/  FMNMX3 R12, R12, R22, R23, !PT ;  /* 0x000000160c0c7276 */ /* 0x000fc80007800017 */
[----:B0-----:R-:W-:-:S04]  /*1540*/  FMNMX3 R8, R12, R8, R9, !PT ;  /* 0x000000080c087276 */ /* 0x001fc80007800009 */
[----:B------:R-:W-:-:S04]  /*1550*/  FMNMX3 R8, R8, R10, R11, !PT ;  /* 0x0000000a08087276 */ /* 0x000fc8000780000b */
[----:B--2---:R-:W-:-:S04]  /*1560*/  FMNMX3 R8, R8, R28, R29, !PT ;  /* 0x0000001c08087276 */ /* 0x004fc8000780001d */
[----:B------:R-:W-:-:S04]  /*1570*/  FMNMX3 R8, R8, R30, R31, !PT ;  /* 0x0000001e08087276 */ /* 0x000fc8000780001f */
[----:B---3--:R-:W-:-:S04]  /*1580*/  FMNMX3 R8, R8, R24, R25, !PT ;  /* 0x0000001808087276 */ /* 0x008fc80007800019 */
[----:B------:R-:W-:-:S05]  /*1590*/  FMNMX3 R8, R8, R26, R27, !PT ;  /* 0x0000001a08087276 */ /* 0x000fca000780001b */
[----:B------:R-:W-:-:S04]  /*15a0*/  FADD R19, R8, 1.00000001335143196e-10 ;  /* 0x2edbe6ff08137421 */ /* 0x000fc80000000000 */
        /* <DEDUP_REMOVED lines=9> */
[----:B------:R-:W-:Y:S05]  /*1640*/  CALL.REL.NOINC `($__internal_11_$__cuda_sm3x_div_rn_noftz_f32_slowpath) ;  /* 0x000001ac001c7944 */ /* 0x000fea0003c00000 */
[----:B------:R-:W-:-:S07]  /*1650*/  MOV R2, R8 ;  /* 0x0000000800027202 */ /* 0x000fce0000000f00 */
.L_x_635:
[----:B------:R-:W-:Y:S05]  /*1660*/  BSYNC.RECONVERGENT B1 ;  /* 0x0000000000017941 */ /* 0x000fea0003800200 */
.L_x_634:
[----:B------:R-:W0:Y:S01]  /*1670*/  LDC.64 R8, c[0x0][0x410] ;  /* 0x00010400ff087b82 */ /* 0x000e220000000a00 */
[----:B------:R-:W1:Y:S04]  /*1680*/  LDS R7, [R3+0x2400] ;  /* 0x0024000003077984 */ /* 0x000e680000000800 */
[----:B0-----:R-:W1:Y:S04]  /*1690*/  LDG.E.CONSTANT R10, desc[UR6][R8.64+0x78] ;  /* 0x00007806080a7981 */ /* 0x001e68000c1e9900 */
[----:B------:R-:W2:Y:S01]  /*16a0*/  LDG.E.CONSTANT R11, desc[UR6][R8.64+0x74] ;  /* 0x00007406080b7981 */ /* 0x000ea2000c1e9900 */
[----:B-1----:R-:W-:-:S04]  /*16b0*/  FMUL R10, |R7|, R10 ;  /* 0x0000000a070a7220 */ /* 0x002fc80000400200 */
[----:B--2---:R-:W-:-:S05]  /*16c0*/  FFMA R2, R11, R2, R10 ;  /* 0x000000020b027223 */ /* 0x004fca000000000a */
[----:B------:R0:W-:Y:S02]  /*16d0*/  STS [R3+0x2380], R2 ;  /* 0x0023800203007388 */ /* 0x0001e40000000800 */
.L_x_633:
[----:B------:R-:W-:Y:S05]  /*16e0*/  BSYNC.RECONVERGENT B0 ;  /* 0x0000000000007941 */ /* 0x000fea0003800200 */
.L_x_632:
[----:B0-----:R-:W-:Y:S02]  /*16f0*/  HFMA2 R2, -RZ, RZ, 2.75, 0 ;  /* 0x41800000ff027431 */ /* 0x001fe400000001ff */
[----:B----4-:R-:W-:Y:S01]  /*1700*/  IMAD.MOV.U32 R8, RZ, RZ, 0x41000000 ;  /* 0x41000000ff087424 */ /* 0x010fe200078e00ff */
[----:B------:R-:W-:Y:S01]  /*1710*/  BAR.SYNC.DEFER_BLOCKING 0x0 ;  /* 0x0000000000007b1d */ /* 0x000fe20000010000 */
[----:B------:R-:W-:Y:S02]  /*1720*/  IMAD.MOV.U32 R9, RZ, RZ, 0x41400000 ;  /* 0x41400000ff097424 */ /* 0x000fe400078e00ff */
[----:B------:R-:W-:-:S03]  /*1730*/  IMAD R40, R0, 0xc0, R5 ;  /* 0x000000c000287824 */ /* 0x000fc600078e0205 */
[----:B------:R-:W-:Y:S01]  /*1740*/  BSSY.RECONVERGENT B0, `(.L_x_636) ;  /* 0x0000010000007945 */ /* 0x000fe20003800200 */
[----:B------:R0:W-:Y:S04]  /*1750*/  STL.64 [R1], R8 ;  /* 0x0000000801007387 */ /* 0x0001e80000100a00 */
[----:B------:R0:W-:Y:S01]  /*1760*/  STL [R1+0x8], R2 ;  /* 0x0000080201007387 */ /* 0x0001e20000100800 */
[----:B------:R-:W-:Y:S05]  /*1770*/  @!P1 BRA `(.L_x_637) ;  /* 0x0000000000309947 */ /* 0x000fea0003800000 */
[----:B------:R4:W-:Y:S04]  /*1780*/  STS.128 [R40+0x2500], RZ ;  /* 0x002500ff28007388 */ /* 0x0009e80000000c00 */
        /* <DEDUP_REMOVED lines=10> */
[----:B------:R4:W-:Y:S02]  /*1830*/  STS.128 [R40+0x25b0], RZ ;  /* 0x0025b0ff28007388 */ /* 0x0009e40000000c00 */
.L_x_637:
[----:B------:R-:W-:Y:S05]  /*1840*/  BSYNC.RECONVERGENT B0 ;  /* 0x0000000000007941 */ /* 0x000fea0003800200 */
.L_x_636:
[----:B------:R-:W-:Y:S01]  /*1850*/  BAR.SYNC.DEFER_BLOCKING 0x0 ;  /* 0x0000000000007b1d */ /* 0x000fe20000010000 */
[----:B------:R-:W-:-:S05]  /*1860*/  VIADD R29, R40, 0x2500 ;  /* 0x00002500281d7836 */ /* 0x000fca0000000000 */
[----:B------:R-:W-:Y:S04]  /*1870*/  BSSY.RECONVERGENT B0, `(.L_x_638) ;  /* 0x00006f5000007945 */ /* 0x000fe80003800200 */
[----:B------:R-:W-:Y:S05]  /*1880*/  @!P1 BRA `(.L_x_639) ;  /* 0x0000006c00cc9947 */ /* 0x000fea0003800000 */
[----:B------:R-:W1:Y:S08]  /*1890*/  LDC.64 R10, c[0x0][0x3c8] ;  /* 0x0000f200ff0a7b82 */ /* 0x000e700000000a00 */
[----:B0-----:R-:W0:Y:S01]  /*18a0*/  LDC.64 R8, c[0x0][0x3c0] ;  /* 0x0000f000ff087b82 */ /* 0x001e220000000a00 */
[----:B-1----:R-:W-:-:S05]  /*18b0*/  IMAD.WIDE.U32 R10, R6, 0x4, R10 ;  /* 0x00000004060a7825 */ /* 0x002fca00078e000a */
[----:B---3--:R-:W3:Y:S01]  /*18c0*/  LDG.E.CONSTANT R26, desc[UR6][R10.64] ;  /* 0x000000060a1a7981 */ /* 0x008ee2000c1e9900 */
[----:B0-----:R-:W-:-:S05]  /*18d0*/  IMAD.WIDE.U32 R8, R6, 0x4, R8 ;  /* 0x0000000406087825 */ /* 0x001fca00078e0008 */
[----:B------:R0:W5:Y:S01]  /*18e0*/  LDG.E.CONSTANT R27, desc[UR6][R8.64] ;  /* 0x00000006081b7981 */ /* 0x000162000c1e9900 */
[----:B------:R-:W-:Y:S01]  /*18f0*/  IMAD.MOV.U32 R2, RZ, RZ, RZ ;  /* 0x000000ffff027224 */ /* 0x000fe200078e00ff */
[----:B0--3--:R-:W-:-:S07]  /*1900*/  VIMNMX R25, PT, PT, R26, 0x40, PT ;  /* 0x000000401a197848 */ /* 0x009fce0003fe0100 */
.L_x_851:
[----:B------:R-:W-:Y:S01]  /*1910*/  ISETP.GE.AND P0, PT, R26, 0x1, PT ;  /* 0x000000011a00780c */ /* 0x000fe20003f06270 */
[----:B------:R-:W-:Y:S01]  /*1920*/  BSSY.RECONVERGENT B1, `(.L_x_640) ;  /* 0x0000033000017945 */ /* 0x000fe20003800200 */
[----:B------:R-:W-:Y:S01]  /*1930*/  MOV R5, RZ ;  /* 0x000000ff00057202 */ /* 0x000fe20000000f00 */
[----:B------:R-:W-:-:S10]  /*1940*/  IMAD R7, R2, 0x4, R1 ;  /* 0x0000000402077824 */ /* 0x000fd400078e0201 */
[----:B0-23--:R-:W-:Y:S05]  /*1950*/  @!P0 BRA `(.L_x_641) ;  /* 0x0000000000bc8947 */ /* 0x00dfea0003800000 */
[----:B------:R0:W5:Y:S01]  /*1960*/  LDL R20, [R7] ;  /* 0x0000000007147983 */ /* 0x0001620000100800 */
[----:B------:R-:W1:Y:S01]  /*1970*/  LDC.64 R8, c[0x0][0x3b8] ;  /* 0x0000ee00ff087b82 */ /* 0x000e620000000a00 */
[----:B------:R-:W-:Y:S02]  /*1980*/  HFMA2 R5, -RZ, RZ, 0, 0 ;  /* 0x00000000ff057431 */ /* 0x000fe400000001ff */
[----:B------:R-:W-:-:S07]  /*1990*/  IMAD.MOV.U32 R12, RZ, RZ, RZ ;  /* 0x000000ffff0c7224 */ /* 0x000fce00078e00ff */
.L_x_645:
[----:B0----5:R-:W-:Y:S01]  /*19a0*/  IMAD.IADD R7, R27, 0x1, R12 ;  /* 0x000000011b077824 */ /* 0x021fe200078e020c */
[----:B------:R-:W0:Y:S03]  /*19b0*/  LDS R13, [R4+0x2004] ;  /* 0x00200400040d7984 */ /* 0x000e260000000800 */
[----:B------:R-:W-:Y:S01]  /*19c0*/  IMAD R7, R7, 0x3, RZ ;  /* 0x0000000307077824 */ /* 0x000fe200078e02ff */
[----:B------:R-:W-:Y:S03]  /*19d0*/  LDS R14, [R4+0x2008] ;  /* 0x00200800040e7984 */ /* 0x000fe60000000800 */
[----:B-1----:R-:W-:Y:S02]  /*19e0*/  IMAD.WIDE R10, R7, 0x4, R8 ;  /* 0x00000004070a7825 */ /* 0x002fe400078e0208 */
[----:B------:R-:W1:Y:S04]  /*19f0*/  LDS R7, [R4+0x2000] ;  /* 0x0020000004077984 */ /* 0x000e680000000800 */
[----:B--2---:R-:W0:Y:S04]  /*1a00*/  LDG.E.CONSTANT R24, desc[UR6][R10.64+0x4] ;  /* 0x000004060a187981 */ /* 0x004e28000c1e9900 */
[----:B------:R-:W1:Y:S04]  /*1a10*/  LDG.E.CONSTANT R22, desc[UR6][R10.64] ;  /* 0x000000060a167981 */ /* 0x000e68000c1e9900 */
[----:B------:R-:W2:Y:S01]  /*1a20*/  LDG.E.CONSTANT R21, desc[UR6][R10.64+0x8] ;  /* 0x000008060a157981 */ /* 0x000ea2000c1e9900 */
[----:B------:R-:W-:Y:S01]  /*1a30*/  BSSY.RECONVERGENT B2, `(.L_x_642) ;  /* 0x0000013000027945 */ /* 0x000fe20003800200 */
[----:B0-----:R-:W-:Y:S01]  /*1a40*/  FADD R13, R24, -R13 ;  /* 0x8000000d180d7221 */ /* 0x001fe20000000000 */
[----:B-1----:R-:W-:-:S03]  /*1a50*/  FADD R7, R22, -R7 ;  /* 0x8000000716077221 */ /* 0x002fc60000000000 */
[----:B------:R-:W-:Y:S01]  /*1a60*/  FMUL R16, R13, R13 ;  /* 0x0000000d0d107220 */ /* 0x000fe20000400000 */
[----:B--2---:R-:W-:-:S03]  /*1a70*/  FADD R14, R21, -R14 ;  /* 0x8000000e150e7221 */ /* 0x004fc60000000000 */
[----:B------:R-:W-:-:S04]  /*1a80*/  FFMA R7, R7, R7, R16 ;  /* 0x0000000707077223 */ /* 0x000fc80000000010 */
[----:B------:R-:W-:-:S04]  /*1a90*/  FFMA R14, R14, R14, R7 ;  /* 0x0000000e0e0e7223 */ /* 0x000fc80000000007 */
[----:B------:R-:W-:Y:S01]  /*1aa0*/  VIADD R7, R14, 0xf3000000 ;  /* 0xf30000000e077836 */ /* 0x000fe20000000000 */
[----:B------:R0:W1:Y:S04]  /*1ab0*/  MUFU.RSQ R13, R14 ;  /* 0x0000000e000d7308 */ /* 0x0000680000001400 */
[----:B------:R-:W-:-:S13]  /*1ac0*/  ISETP.GT.U32.AND P0, PT, R7, 0x727fffff, PT ;  /* 0x727fffff0700780c */ /* 0x000fda0003f04070 */
[----:B01----:R-:W-:Y:S05]  /*1ad0*/  @!P0 BRA `(.L_x_643) ;  /* 0x0000000000108947 */ /* 0x003fea0003800000 */
[----:B------:R-:W-:Y:S02]  /*1ae0*/  MOV R11, R14 ;  /* 0x0000000e000b7202 */ /* 0x000fe40000000f00 */
[----:B------:R-:W-:-:S07]  /*1af0*/  MOV R16, 0x1b10 ;  /* 0x00001b1000107802 */ /* 0x000fce0000000f00 */
[----:B----4-:R-:W-:Y:S05]  /*1b00*/  CALL.REL.NOINC `($__internal_10_$__cuda_sm20_sqrt_rn_f32_slowpath) ;  /* 0x000001a400947944 */ /* 0x010fea0003c00000 */
[----:B------:R-:W-:Y:S05]  /*1b10*/  BRA `(.L_x_644) ;  /* 0x0000000000107947 */ /* 0x000fea0003800000 */
.L_x_643:
[----:B------:R-:W-:Y:S01]  /*1b20*/  FMUL.FTZ R11, R14, R13 ;  /* 0x0000000d0e0b7220 */ /* 0x000fe20000410000 */
[----:B------:R-:W-:-:S03]  /*1b30*/  FMUL.FTZ R7, R13, 0.5 ;  /* 0x3f0000000d077820 */ /* 0x000fc60000410000 */
[----:B------:R-:W-:-:S04]  /*1b40*/  FFMA R10, -R11, R11, R14 ;  /* 0x0000000b0b0a7223 */ /* 0x000fc8000000010e */
[----:B------:R-:W-:-:S07]  /*1b50*/  FFMA R11, R10, R7, R11 ;  /* 0x000000070a0b7223 */ /* 0x000fce000000000b */
.L_x_644:
[----:B------:R-:W-:Y:S05]  /*1b60*/  BSYNC.RECONVERGENT B2 ;  /* 0x0000000000027941 */ /* 0x000fea0003800200 */
.L_x_642:
[----:B------:R-:W-:Y:S01]  /*1b70*/  FSETP.GTU.AND P0, PT, R11, R20, PT ;  /* 0x000000140b00720b */ /* 0x000fe20003f0c000 */
[----:B------:R-:W-:-:S03]  /*1b80*/  VIADD R12, R12, 0x1 ;  /* 0x000000010c0c7836 */ /* 0x000fc60000000000 */
[----:B------:R-:W-:-:S13]  /*1b90*/  FSETP.LEU.OR P0, PT, R11, RZ, P0 ;  /* 0x000000ff0b00720b */ /* 0x000fda000070b400 */
[----:B------:R-:W0:Y:S01]  /*1ba0*/  @!P0 S2R R10, SR_CgaCtaId ;  /* 0x00000000000a8919 */ /* 0x000e220000008800 */
[----:B------:R-:W-:-:S04]  /*1bb0*/  @!P0 MOV R7, 0x400 ;  /* 0x0000040000078802 */ /* 0x000fc80000000f00 */
[----:B0-----:R-:W-:-:S05]  /*1bc0*/  @!P0 LEA R10, R10, R7, 0x18 ;  /* 0x000000070a0a8211 */ /* 0x001fca00078ec0ff */
[C---:B------:R-:W-:Y:S02]  /*1bd0*/  @!P0 IMAD R7, R5.reuse, 0xc, R10 ;  /* 0x0000000c05078824 */ /* 0x040fe400078e020a */
[----:B------:R-:W-:-:S03]  /*1be0*/  @!P0 VIADD R5, R5, 0x1 ;  /* 0x0000000105058836 */ /* 0x000fc60000000000 */
[----:B------:R3:W-:Y:S02]  /*1bf0*/  @!P0 STS [R7+0x8f80], R22 ;  /* 0x008f801607008388 */ /* 0x0007e40000000800 */
[----:B------:R-:W-:Y:S02]  /*1c00*/  ISETP.LT.AND P2, PT, R5, 0x40, PT ;  /* 0x000000400500780c */ /* 0x000fe40003f41270 */
[----:B------:R3:W-:Y:S04]  /*1c10*/  @!P0 STS [R7+0x8f84], R24 ;  /* 0x008f841807008388 */ /* 0x0007e80000000800 */
[----:B------:R3:W-:Y:S01]  /*1c20*/  @!P0 STS [R7+0x8f88], R21 ;  /* 0x008f881507008388 */ /* 0x0007e20000000800 */
[----:B------:R-:W-:-:S13]  /*1c30*/  ISETP.GE.AND P0, PT, R12, R25, PT ;  /* 0x000000190c00720c */ /* 0x000fda0003f06270 */
[----:B---3--:R-:W-:Y:S05]  /*1c40*/  @!P0 BRA P2, `(.L_x_645) ;  /* 0xfffffffc00548947 */ /* 0x008fea000103ffff */
.L_x_641:
[----:B------:R-:W-:Y:S05]  /*1c50*/  BSYNC.RECONVERGENT B1 ;  /* 0x0000000000017941 */ /* 0x000fea0003800200 */
.L_x_640:
[----:B------:R-:W-:Y:S01]  /*1c60*/  ISETP.NE.AND P0, PT, R5, RZ, PT ;  /* 0x000000ff0500720c */ /* 0x000fe20003f05270 */
[----:B------:R-:W-:-:S12]  /*1c70*/  BSSY.RECONVERGENT B1, `(.L_x_646) ;  /* 0x00006b1000017945 */ /* 0x000fd80003800200 */
[----:B------:R-:W-:Y:S05]  /*1c80*/  @!P0 BRA `(.L_x_647) ;  /* 0x0000006800bc8947 */ /* 0x000fea0003800000 */
[C---:B------:R-:W-:Y:S01]  /*1c90*/  ISETP.GE.AND P0, PT, R5.reuse, 0x1, PT ;  /* 0x000000010500780c */ /* 0x040fe20003f06270 */
[----:B------:R-:W-:Y:S01]  /*1ca0*/  BSSY.RECONVERGENT B2, `(.L_x_648) ;  /* 0x00000bc000027945 */ /* 0x000fe20003800200 */
[C---:B------:R-:W-:Y:S01]  /*1cb0*/  LOP3.LUT R7, R5.reuse, 0x3, RZ, 0xc0, !PT ;  /* 0x0000000305077812 */ /* 0x040fe200078ec0ff */
[----:B------:R-:W-:Y:S01]  /*1cc0*/  IMAD.MOV.U32 R22, RZ, RZ, RZ ;  /* 0x000000ffff167224 */ /* 0x000fe200078e00ff */
[C---:B------:R-:W-:Y:S02]  /*1cd0*/  IADD3 R20, PT, PT, R5.reuse, -0x1, RZ ;  /* 0xffffffff05147810 */ /* 0x040fe40007ffe0ff */
[----:B--2---:R-:W-:Y:S01]  /*1ce0*/  LOP3.LUT R24, R5, 0x7, RZ, 0xc0, !PT ;  /* 0x0000000705187812 */ /* 0x004fe200078ec0ff */
[----:B------:R-:W-:-:S06]  /*1cf0*/  VIADD R21, R7, 0xffffffff ;  /* 0xffffffff07157836 */ /* 0x000fcc0000000000 */
[----:B------:R-:W-:Y:S05]  /*1d00*/  @!P0 BRA `(.L_x_649) ;  /* 0x0000000800d48947 */ /* 0x000fea0003800000 */
[----:B------:R-:W-:Y:S01]  /*1d10*/  ISETP.GE.U32.AND P0, PT, R20, 0x7, PT ;  /* 0x000000071400780c */ /* 0x000fe20003f06070 */
[----:B------:R-:W-:Y:S01]  /*1d20*/  BSSY.RECONVERGENT B3, `(.L_x_650) ;  /* 0x000001a000037945 */ /* 0x000fe20003800200 */
[----:B------:R-:W-:Y:S01]  /*1d30*/  HFMA2 R17, -RZ, RZ, 0, 0 ;  /* 0x00000000ff117431 */ /* 0x000fe200000001ff */
[----:B------:R-:W-:-:S10]  /*1d40*/  ISETP.NE.AND P2, PT, R24, RZ, PT ;  /* 0x000000ff1800720c */ /* 0x000fd40003f45270 */
[----:B------:R-:W-:Y:S05]  /*1d50*/  @!P0 BRA `(.L_x_651) ;  /* 0x0000000000588947 */ /* 0x000fea0003800000 */
[----:B------:R-:W0:Y:S01]  /*1d60*/  S2UR UR5, SR_CgaCtaId ;  /* 0x00000000000579c3 */ /* 0x000e220000008800 */
[----:B------:R-:W-:Y:S01]  /*1d70*/  UMOV UR4, 0x400 ;  /* 0x0000040000047882 */ /* 0x000fe20000000000 */
[----:B------:R-:W-:Y:S01]  /*1d80*/  LOP3.LUT R17, R5, 0x7ffffff8, RZ, 0xc0, !PT ;  /* 0x7ffffff805117812 */ /* 0x000fe200078ec0ff */
[----:B------:R-:W-:Y:S01]  /*1d90*/  IMAD.MOV.U32 R12, RZ, RZ, RZ ;  /* 0x000000ffff0c7224 */ /* 0x000fe200078e00ff */
[----:B0-----:R-:W-:-:S04]  /*1da0*/  ULEA UR4, UR5, UR4, 0x18 ;  /* 0x0000000405047291 */ /* 0x001fc8000f8ec0ff */
[----:B------:R-:W-:-:S06]  /*1db0*/  UIADD3 UR4, UPT, UPT, UR4, 0x8e90, URZ ;  /* 0x00008e9004047890 */ /* 0x000fcc000fffe0ff */
[----:B------:R-:W-:-:S07]  /*1dc0*/  IMAD.U32 R16, RZ, RZ, UR4 ;  /* 0x00000004ff107e24 */ /* 0x000fce000f8e00ff */
.L_x_652:
[C---:B------:R-:W-:Y:S01]  /*1dd0*/  IADD3 R13, PT, PT, R12.reuse, 0x1, RZ ;  /* 0x000000010c0d7810 */ /* 0x040fe20007ffe0ff */
[C---:B------:R-:W-:Y:S01]  /*1de0*/  VIADD R14, R12.reuse, 0x2 ;  /* 0x000000020c0e7836 */ /* 0x040fe20000000000 */
[C---:B------:R-:W-:Y:S01]  /*1df0*/  IADD3 R15, PT, PT, R12.reuse, 0x3, RZ ;  /* 0x000000030c0f7810 */ /* 0x040fe20007ffe0ff */
[C---:B------:R-:W-:Y:S01]  /*1e00*/  VIADD R8, R12.reuse, 0x4 ;  /* 0x000000040c087836 */ /* 0x040fe20000000000 */
[C---:B------:R-:W-:Y:S01]  /*1e10*/  IADD3 R10, PT, PT, R12.reuse, 0x6, RZ ;  /* 0x000000060c0a7810 */ /* 0x040fe20007ffe0ff */
[C---:B------:R-:W-:Y:S01]  /*1e20*/  VIADD R9, R12.reuse, 0x5 ;  /* 0x000000050c097836 */ /* 0x040fe20000000000 */
[----:B------:R-:W-:Y:S01]  /*1e30*/  STS.128 [R16+-0x10], RZ ;  /* 0xfffff0ff10007388 */ /* 0x000fe20000000c00 */
[----:B------:R-:W-:-:S03]  /*1e40*/  VIADD R11, R12, 0x7 ;  /* 0x000000070c0b7836 */ /* 0x000fc60000000000 */
[----:B------:R0:W-:Y:S04]  /*1e50*/  STS.128 [R16+-0x110], R12 ;  /* 0xfffef00c10007388 */ /* 0x0001e80000000c00 */
[----:B------:R-:W-:Y:S04]  /*1e60*/  STS.128 [R16+-0x100], R8 ;  /* 0xffff000810007388 */ /* 0x000fe80000000c00 */
[----:B------:R1:W-:Y:S01]  /*1e70*/  STS.128 [R16], RZ ;  /* 0x000000ff10007388 */ /* 0x0003e20000000c00 */
[----:B0-----:R-:W-:Y:S02]  /*1e80*/  VIADD R12, R12, 0x8 ;  /* 0x000000080c0c7836 */ /* 0x001fe40000000000 */
[----:B-1----:R-:W-:-:S03]  /*1e90*/  VIADD R16, R16, 0x20 ;  /* 0x0000002010107836 */ /* 0x002fc60000000000 */
[----:B------:R-:W-:-:S13]  /*1ea0*/  ISETP.NE.AND P0, PT, R12, R17, PT ;  /* 0x000000110c00720c */ /* 0x000fda0003f05270 */
[----:B------:R-:W-:Y:S05]  /*1eb0*/  @P0 BRA `(.L_x_652) ;  /* 0xfffffffc00c40947 */ /* 0x000fea000383ffff */
.L_x_651:
[----:B------:R-:W-:Y:S05]  /*1ec0*/  BSYNC.RECONVERGENT B3 ;  /* 0x0000000000037941 */ /* 0x000fea0003800200 */
.L_x_650:
[----:B------:R-:W-:Y:S04]  /*1ed0*/  BSSY.RECONVERGENT B3, `(.L_x_653) ;  /* 0x000002e000037945 */ /* 0x000fe80003800200 */
[----:B------:R-:W-:Y:S05]  /*1ee0*/  @!P2 BRA `(.L_x_654) ;  /* 0x0000000000b0a947 */ /* 0x000fea0003800000 */
[----:B------:R-:W-:Y:S01]  /*1ef0*/  ISETP.GE.U32.AND P0, PT, R24, 0x4, PT ;  /* 0x000000041800780c */ /* 0x000fe20003f06070 */
[----:B------:R-:W-:Y:S01]  /*1f00*/  BSSY.RECONVERGENT B4, `(.L_x_655) ;  /* 0x0000013000047945 */ /* 0x000fe20003800200 */
[----:B------:R-:W-:-:S11]  /*1f10*/  ISETP.NE.AND P2, PT, R7, RZ, PT ;  /* 0x000000ff0700720c */ /* 0x000fd60003f45270 */
[----:B------:R-:W-:Y:S05]  /*1f20*/  @!P0 BRA `(.L_x_656) ;  /* 0x0000000000408947 */ /* 0x000fea0003800000 */
[----:B------:R-:W0:Y:S01]  /*1f30*/  S2UR UR5, SR_CgaCtaId ;  /* 0x00000000000579c3 */ /* 0x000e220000008800 */
[----:B------:R-:W-:Y:S01]  /*1f40*/  UMOV UR4, 0x400 ;  /* 0x0000040000047882 */ /* 0x000fe20000000000 */
[C---:B------:R-:W-:Y:S01]  /*1f50*/  IADD3 R9, PT, PT, R17.reuse, 0x1, RZ ;  /* 0x0000000111097810 */ /* 0x040fe20007ffe0ff */
[C---:B------:R-:W-:Y:S02]  /*1f60*/  VIADD R11, R17.reuse, 0x2 ;  /* 0x00000002110b7836 */ /* 0x040fe40000000000 */
[----:B------:R-:W-:Y:S01]  /*1f70*/  VIADD R13, R17, 0x3 ;  /* 0x00000003110d7836 */ /* 0x000fe20000000000 */
[----:B0-----:R-:W-:-:S06]  /*1f80*/  ULEA UR4, UR5, UR4, 0x18 ;  /* 0x0000000405047291 */ /* 0x001fcc000f8ec0ff */
[----:B------:R-:W-:-:S05]  /*1f90*/  LEA R8, R17, UR4, 0x2 ;  /* 0x0000000411087c11 */ /* 0x000fca000f8e10ff */
[----:B------:R-:W-:Y:S04]  /*1fa0*/  STS [R8+0x8d84], R9 ;  /* 0x008d840908007388 */ /* 0x000fe80000000800 */
[----:B------:R-:W-:Y:S04]  /*1fb0*/  STS [R8+0x8d88], R11 ;  /* 0x008d880b08007388 */ /* 0x000fe80000000800 */
[----:B------:R-:W-:Y:S04]  /*1fc0*/  STS [R8+0x8d8c], R13 ;  /* 0x008d8c0d08007388 */ /* 0x000fe80000000800 */
[----:B------:R-:W-:Y:S04]  /*1fd0*/  STS [R8+0x8e80], RZ ;  /* 0x008e80ff08007388 */ /* 0x000fe80000000800 */
[----:B------:R-:W-:Y:S04]  /*1fe0*/  STS [R8+0x8e84], RZ ;  /* 0x008e84ff08007388 */ /* 0x000fe80000000800 */
[----:B------:R-:W-:Y:S04]  /*1ff0*/  STS [R8+0x8e88], RZ ;  /* 0x008e88ff08007388 */ /* 0x000fe80000000800 */
[----:B------:R-:W-:Y:S04]  /*2000*/  STS [R8+0x8e8c], RZ ;  /* 0x008e8cff08007388 */ /* 0x000fe80000000800 */
[----:B------:R0:W-:Y:S02]  /*2010*/  STS [R8+0x8d80], R17 ;  /* 0x008d801108007388 */ /* 0x0001e40000000800 */
[----:B0-----:R-:W-:-:S07]  /*2020*/  IADD3 R17, PT, PT, R17, 0x4, RZ ;  /* 0x0000000411117810 */ /* 0x001fce0007ffe0ff */
.L_x_656:
[----:B------:R-:W-:Y:S05]  /*2030*/  BSYNC.RECONVERGENT B4 ;  /* 0x0000000000047941 */ /* 0x000fea0003800200 */
.L_x_655:
[----:B------:R-:W-:Y:S05]  /*2040*/  @!P2 BRA `(.L_x_654) ;  /* 0x000000000058a947 */ /* 0x000fea0003800000 */
[----:B------:R-:W-:Y:S01]  /*2050*/  LOP3.LUT R8, R5, 0x1, RZ, 0xc0, !PT ;  /* 0x0000000105087812 */ /* 0x000fe200078ec0ff */
[----:B------:R-:W-:Y:S01]  /*2060*/  BSSY.RECONVERGENT B4, `(.L_x_657) ;  /* 0x0000011000047945 */ /* 0x000fe20003800200 */
[----:B------:R-:W-:Y:S02]  /*2070*/  ISETP.NE.AND P0, PT, R21, RZ, PT ;  /* 0x000000ff1500720c */ /* 0x000fe40003f05270 */
[----:B------:R-:W-:-:S13]  /*2080*/  ISETP.NE.U32.AND P2, PT, R8, 0x1, PT ;  /* 0x000000010800780c */ /* 0x000fda0003f45070 */
[----:B------:R-:W0:Y:S01]  /*2090*/  @!P2 S2R R9, SR_CgaCtaId ;  /* 0x000000000009a919 */ /* 0x000e220000008800 */
[----:B------:R-:W-:-:S04]  /*20a0*/  @!P2 MOV R8, 0x400 ;  /* 0x000004000008a802 */ /* 0x000fc80000000f00 */
[----:B0-----:R-:W-:Y:S01]  /*20b0*/  @!P2 LEA R10, R9, R8, 0x18 ;  /* 0x00000008090aa211 */ /* 0x001fe200078ec0ff */
[----:B------:R-:W-:Y:S06]  /*20c0*/  @!P0 BRA `(.L_x_658) ;  /* 0x0000000000288947 */ /* 0x000fec0003800000 */
[----:B------:R-:W0:Y:S01]  /*20d0*/  S2UR UR5, SR_CgaCtaId ;  /* 0x00000000000579c3 */ /* 0x000e220000008800 */
[----:B------:R-:W-:Y:S01]  /*20e0*/  UMOV UR4, 0x400 ;  /* 0x0000040000047882 */ /* 0x000fe20000000000 */
[----:B------:R-:W-:Y:S01]  /*20f0*/  VIADD R9, R17, 0x1 ;  /* 0x0000000111097836 */ /* 0x000fe20000000000 */
[----:B0-----:R-:W-:-:S06]  /*2100*/  ULEA UR4, UR5, UR4, 0x18 ;  /* 0x0000000405047291 */ /* 0x001fcc000f8ec0ff */
[----:B------:R-:W-:-:S05]  /*2110*/  LEA R8, R17, UR4, 0x2 ;  /* 0x0000000411087c11 */ /* 0x000fca000f8e10ff */
[----:B------:R-:W-:Y:S04]  /*2120*/  STS [R8+0x8d84], R9 ;  /* 0x008d840908007388 */ /* 0x000fe80000000800 */
[----:B------:R-:W-:Y:S04]  /*2130*/  STS [R8+0x8e80], RZ ;  /* 0x008e80ff08007388 */ /* 0x000fe80000000800 */
[----:B------:R-:W-:Y:S04]  /*2140*/  STS [R8+0x8e84], RZ ;  /* 0x008e84ff08007388 */ /* 0x000fe80000000800 */
[----:B------:R0:W-:Y:S02]  /*2150*/  STS [R8+0x8d80], R17 ;  /* 0x008d801108007388 */ /* 0x0001e40000000800 */
[----:B0-----:R-:W-:-:S07]  /*2160*/  VIADD R17, R17, 0x2 ;  /* 0x0000000211117836 */ /* 0x001fce0000000000 */
.L_x_658:
[----:B------:R-:W-:Y:S05]  /*2170*/  BSYNC.RECONVERGENT B4 ;  /* 0x0000000000047941 */ /* 0x000fea0003800200 */
.L_x_657:
[----:B------:R-:W-:-:S05]  /*2180*/  @!P2 LEA R8, R17, R10, 0x2 ;  /* 0x0000000a1108a211 */ /* 0x000fca00078e10ff */
[----:B------:R0:W-:Y:S04]  /*2190*/  @!P2 STS [R8+0x8d80], R17 ;  /* 0x008d80110800a388 */ /* 0x0001e80000000800 */
[----:B------:R0:W-:Y:S02]  /*21a0*/  @!P2 STS [R8+0x8e80], RZ ;  /* 0x008e80ff0800a388 */ /* 0x0001e40000000800 */
.L_x_654:
[----:B------:R-:W-:Y:S05]  /*21b0*/  BSYNC.RECONVERGENT B3 ;  /* 0x0000000000037941 */ /* 0x000fea0003800200 */
.L_x_653:
[----:B0-----:R-:W-:Y:S02]  /*21c0*/  IMAD.MOV.U32 R8, RZ, RZ, RZ ;  /* 0x000000ffff087224 */ /* 0x001fe400078e00ff */
[----:B------:R-:W-:-:S07]  /*21d0*/  IMAD.MOV.U32 R22, RZ, RZ, RZ ;  /* 0x000000ffff167224 */ /* 0x000fce00078e00ff */
.L_x_677:
[----:B------:R-:W-:Y:S01]  /*21e0*/  IADD3 R10, PT, PT, R8, 0x1, RZ ;  /* 0x00000001080a7810 */ /* 0x000fe20007ffe0ff */
[----:B------:R-:W-:Y:S03]  /*21f0*/  BSSY.RECONVERGENT B3, `(.L_x_659) ;  /* 0x0000063000037945 */ /* 0x000fe60003800200 */
[----:B------:R-:W-:-:S13]  /*2200*/  ISETP.GE.AND P0, PT, R10, R5, PT ;  /* 0x000000050a00720c */ /* 0x000fda0003f06270 */
[----:B01----:R-:W-:Y:S05]  /*2210*/  @P0 BRA `(.L_x_660) ;  /* 0x0000000400800947 */ /* 0x003fea0003800000 */
[----:B------:R-:W0:Y:S01]  /*2220*/  S2R R12, SR_CgaCtaId ;  /* 0x00000000000c7919 */ /* 0x000e220000008800 */
[----:B------:R-:W-:Y:S01]  /*2230*/  MOV R9, 0x400 ;  /* 0x0000040000097802 */ /* 0x000fe20000000f00 */
[----:B------:R-:W-:-:S03]  /*2240*/  IMAD.MOV.U32 R30, RZ, RZ, R10 ;  /* 0x000000ffff1e7224 */ /* 0x000fc600078e000a */
[----:B0-----:R-:W-:-:S05]  /*2250*/  LEA R9, R12, R9, 0x18 ;  /* 0x000000090c097211 */ /* 0x001fca00078ec0ff */
[C-C-:B------:R-:W-:Y:S02]  /*2260*/  IMAD R11, R8.reuse, 0xc, R9.reuse ;  /* 0x0000000c080b7824 */ /* 0x140fe400078e0209 */
[----:B------:R-:W-:-:S03]  /*2270*/  IMAD R23, R8, 0x4, R9 ;  /* 0x0000000408177824 */ /* 0x000fc600078e0209 */
[----:B------:R0:W1:Y:S02]  /*2280*/  LDS R12, [R11+0x8f80] ;  /* 0x008f80000b0c7984 */ /* 0x0000640000000800 */
[----:B------:R-:W-:Y:S02]  /*2290*/  IADD3 R14, PT, PT, R23, 0x8d80, RZ ;  /* 0x00008d80170e7810 */ /* 0x000fe40007ffe0ff */
[----:B------:R0:W2:Y:S04]  /*22a0*/  LDS R13, [R11+0x8f84] ;  /* 0x008f84000b0d7984 */ /* 0x0000a80000000800 */
[----:B------:R0:W3:Y:S02]  /*22b0*/  LDS R31, [R11+0x8f88] ;  /* 0x008f88000b1f7984 */ /* 0x0000e40000000800 */
.L_x_676:
[----:B01----:R-:W-:Y:S01]  /*22c0*/  IMAD R11, R30, 0xc, R9 ;  /* 0x0000000c1e0b7824 */ /* 0x003fe200078e0209 */
[----:B------:R-:W-:Y:S04]  /*22d0*/  BSSY.RECONVERGENT B4, `(.L_x_661) ;  /* 0x0000016000047945 */ /* 0x000fe80003800200 */
[----:B------:R-:W2:Y:S04]  /*22e0*/  LDS R16, [R11+0x8f84] ;  /* 0x008f84000b107984 */ /* 0x000ea80000000800 */
[----:B------:R-:W1:Y:S04]  /*22f0*/  LDS R15, [R11+0x8f80] ;  /* 0x008f80000b0f7984 */ /* 0x000e680000000800 */
[----:B------:R-:W3:Y:S01]  /*2300*/  LDS R18, [R11+0x8f88] ;  /* 0x008f88000b127984 */ /* 0x000ee20000000800 */
[----:B--2---:R-:W-:Y:S01]  /*2310*/  FADD R16, R13, -R16 ;  /* 0x800000100d107221 */ /* 0x004fe20000000000 */
[----:B-1----:R-:W-:-:S03]  /*2320*/  FADD R15, R12, -R15 ;  /* 0x8000000f0c0f7221 */ /* 0x002fc60000000000 */
[----:B------:R-:W-:Y:S01]  /*2330*/  FMUL R16, R16, R16 ;  /* 0x0000001010107220 */ /* 0x000fe20000400000 */
[----:B---3--:R-:W-:-:S03]  /*2340*/  FADD R18, R31, -R18 ;  /* 0x800000121f127221 */ /* 0x008fc60000000000 */
[----:B------:R-:W-:-:S04]  /*2350*/  FFMA R15, R15, R15, R16 ;  /* 0x0000000f0f0f7223 */ /* 0x000fc80000000010 */
[----:B------:R-:W-:-:S04]  /*2360*/  FFMA R16, R18, R18, R15 ;  /* 0x0000001212107223 */ /* 0x000fc8000000000f */
[----:B------:R-:W-:Y:S01]  /*2370*/  VIADD R15, R16, 0xf3000000 ;  /* 0xf3000000100f7836 */ /* 0x000fe20000000000 */
[----:B------:R0:W1:Y:S04]  /*2380*/  MUFU.RSQ R17, R16 ;  /* 0x0000001000117308 */ /* 0x0000680000001400 */
[----:B------:R-:W-:-:S13]  /*2390*/  ISETP.GT.U32.AND P0, PT, R15, 0x727fffff, PT ;  /* 0x727fffff0f00780c */ /* 0x000fda0003f04070 */
[----:B01----:R-:W-:Y:S05]  /*23a0*/  @!P0 BRA `(.L_x_662) ;  /* 0x0000000000108947 */ /* 0x003fea0003800000 */
[----:B------:R-:W-:Y:S01]  /*23b0*/  IMAD.MOV.U32 R11, RZ, RZ, R16 ;  /* 0x000000ffff0b7224 */ /* 0x000fe200078e0010 */
[----:B------:R-:W-:-:S07]  /*23c0*/  MOV R16, 0x23e0 ;  /* 0x000023e000107802 */ /* 0x000fce0000000f00 */
[----:B----45:R-:W-:Y:S05]  /*23d0*/  CALL.REL.NOINC `($__internal_10_$__cuda_sm20_sqrt_rn_f32_slowpath) ;  /* 0x0000019c00607944 */ /* 0x030fea0003c00000 */
[----:B------:R-:W-:Y:S05]  /*23e0*/  BRA `(.L_x_663) ;  /* 0x0000000000107947 */ /* 0x000fea0003800000 */
.L_x_662:
[----:B------:R-:W-:Y:S01]  /*23f0*/  FMUL.FTZ R11, R16, R17 ;  /* 0x00000011100b7220 */ /* 0x000fe20000410000 */
[----:B------:R-:W-:-:S03]  /*2400*/  FMUL.FTZ R15, R17, 0.5 ;  /* 0x3f000000110f7820 */ /* 0x000fc60000410000 */
[----:B------:R-:W-:-:S04]  /*2410*/  FFMA R16, -R11, R11, R16 ;  /* 0x0000000b0b107223 */ /* 0x000fc80000000110 */
[----:B------:R-:W-:-:S07]  /*2420*/  FFMA R11, R16, R15, R11 ;  /* 0x0000000f100b7223 */ /* 0x000fce000000000b */
.L_x_663:
[----:B------:R-:W-:Y:S05]  /*2430*/  BSYNC.RECONVERGENT B4 ;  /* 0x0000000000047941 */ /* 0x000fea0003800200 */
.L_x_661:
[----:B------:R-:W-:Y:S01]  /*2440*/  FSETP.GTU.AND P0, PT, R11, 3, PT ;  /* 0x404000000b00780b */ /* 0x000fe20003f0c000 */
[----:B------:R-:W-:-:S12]  /*2450*/  BSSY.RECONVERGENT B4, `(.L_x_664) ;  /* 0x0000039000047945 */ /* 0x000fd80003800200 */
[----:B------:R-:W-:Y:S05]  /*2460*/  @P0 BRA `(.L_x_665) ;  /* 0x0000000000dc0947 */ /* 0x000fea0003800000 */
[----:B------:R-:W0:Y:S01]  /*2470*/  LDS R11, [R23+0x8d80] ;  /* 0x008d8000170b7984 */ /* 0x000e220000000800 */
[----:B------:R-:W-:Y:S01]  /*2480*/  BSSY.RECONVERGENT B5, `(.L_x_666) ;  /* 0x000000f000057945 */ /* 0x000fe20003800200 */
[-C--:B------:R-:W-:Y:S01]  /*2490*/  MOV R16, R8.reuse ;  /* 0x0000000800107202 */ /* 0x080fe20000000f00 */
[----:B------:R-:W-:Y:S01]  /*24a0*/  IMAD.MOV.U32 R15, RZ, RZ, R14 ;  /* 0x000000ffff0f7224 */ /* 0x000fe200078e000e */
[----:B0-----:R-:W-:-:S13]  /*24b0*/  ISETP.NE.AND P0, PT, R11, R8, PT ;  /* 0x000000080b00720c */ /* 0x001fda0003f05270 */
[----:B------:R-:W-:Y:S05]  /*24c0*/  @!P0 BRA `(.L_x_667) ;  /* 0x0000000000288947 */ /* 0x000fea0003800000 */
[----:B------:R-:W-:Y:S01]  /*24d0*/  BSSY.RECONVERGENT B6, `(.L_x_668) ;  /* 0x0000007000067945 */ /* 0x000fe20003800200 */
.L_x_669:
[----:B------:R-:W-:Y:S01]  /*24e0*/  IMAD R15, R11, 0x4, R9 ;  /* 0x000000040b0f7824 */ /* 0x000fe200078e0209 */
[----:B------:R-:W-:-:S04]  /*24f0*/  MOV R17, R11 ;  /* 0x0000000b00117202 */ /* 0x000fc80000000f00 */
[----:B------:R-:W0:Y:S02]  /*2500*/  LDS R16, [R15+0x8d80] ;  /* 0x008d80000f107984 */ /* 0x000e240000000800 */
[----:B0-----:R-:W-:Y:S01]  /*2510*/  ISETP.NE.AND P0, PT, R16, R11, PT ;  /* 0x0000000b1000720c */ /* 0x001fe20003f05270 */
[----:B------:R-:W-:-:S12]  /*2520*/  IMAD.MOV.U32 R11, RZ, RZ, R16 ;  /* 0x000000ffff0b7224 */ /* 0x000fd800078e0010 */
[----:B------:R-:W-:Y:S05]  /*2530*/  @P0 BRA `(.L_x_669) ;  /* 0xfffffffc00e80947 */ /* 0x000fea000383ffff */
[----:B------:R-:W-:Y:S05]  /*2540*/  BSYNC.RECONVERGENT B6 ;  /* 0x0000000000067941 */ /* 0x000fea0003800200 */
.L_x_668:
[----:B------:R-:W-:Y:S01]  /*2550*/  VIADD R15, R15, 0x8d80 ;  /* 0x00008d800f0f7836 */ /* 0x000fe20000000000 */
[----:B------:R-:W-:-:S07]  /*2560*/  MOV R16, R17 ;  /* 0x0000001100107202 */ /* 0x000fce0000000f00 */
.L_x_667:
[----:B------:R-:W-:Y:S05]  /*2570*/  BSYNC.RECONVERGENT B5 ;  /* 0x0000000000057941 */ /* 0x000fea0003800200 */
.L_x_666:
[----:B------:R-:W-:Y:S01]  /*2580*/  IMAD R11, R30, 0x4, R9 ;  /* 0x000000041e0b7824 */ /* 0x000fe200078e0209 */
[----:B------:R-:W-:Y:S01]  /*2590*/  BSSY.RECONVERGENT B5, `(.L_x_670) ;  /* 0x0000010000057945 */ /* 0x000fe20003800200 */
[----:B------:R-:W-:-:S03]  /*25a0*/  IMAD.MOV.U32 R18, RZ, RZ, R30 ;  /* 0x000000ffff127224 */ /* 0x000fc600078e001e */
[----:B------:R-:W0:Y:S01]  /*25b0*/  LDS R17, [R11+0x8d80] ;  /* 0x008d80000b117984 */ /* 0x000e220000000800 */
[----:B------:R-:W-:Y:S02]  /*25c0*/  IADD3 R19, PT, PT, R11, 0x8d80, RZ ;  /* 0x00008d800b137810 */ /* 0x000fe40007ffe0ff */
[----:B0-----:R-:W-:-:S13]  /*25d0*/  ISETP.NE.AND P0, PT, R17, R30, PT ;  /* 0x0000001e1100720c */ /* 0x001fda0003f05270 */
[----:B------:R-:W-:Y:S05]  /*25e0*/  @!P0 BRA `(.L_x_671) ;  /* 0x0000000000288947 */ /* 0x000fea0003800000 */
[----:B------:R-:W-:Y:S01]  /*25f0*/  BSSY.RECONVERGENT B6, `(.L_x_672) ;  /* 0x0000007000067945 */ /* 0x000fe20003800200 */
.L_x_673:
[----:B------:R-:W-:Y:S02]  /*2600*/  IMAD R19, R17, 0x4, R9 ;  /* 0x0000000411137824 */ /* 0x000fe400078e0209 */
[----:B------:R-:W-:-:S03]  /*2610*/  IMAD.MOV.U32 R11, RZ, RZ, R17 ;  /* 0x000000ffff0b7224 */ /* 0x000fc600078e0011 */
[----:B------:R-:W0:Y:S02]  /*2620*/  LDS R18, [R19+0x8d80] ;  /* 0x008d800013127984 */ /* 0x000e240000000800 */
[----:B0-----:R-:W-:Y:S02]  /*2630*/  ISETP.NE.AND P0, PT, R18, R17, PT ;  /* 0x000000111200720c */ /* 0x001fe40003f05270 */
[----:B------:R-:W-:-:S11]  /*2640*/  MOV R17, R18 ;  /* 0x0000001200117202 */ /* 0x000fd60000000f00 */
[----:B------:R-:W-:Y:S05]  /*2650*/  @P0 BRA `(.L_x_673) ;  /* 0xfffffffc00e80947 */ /* 0x000fea000383ffff */
[----:B------:R-:W-:Y:S05]  /*2660*/  BSYNC.RECONVERGENT B6 ;  /* 0x0000000000067941 */ /* 0x000fea0003800200 */
.L_x_672:
[----:B------:R-:W-:Y:S02]  /*2670*/  VIADD R19, R19, 0x8d80 ;  /* 0x00008d8013137836 */ /* 0x000fe40000000000 */
[----:B------:R-:W-:-:S07]  /*2680*/  IMAD.MOV.U32 R18, RZ, RZ, R11 ;  /* 0x000000ffff127224 */ /* 0x000fce00078e000b */
.L_x_671:
[----:B------:R-:W-:Y:S05]  /*2690*/  BSYNC.RECONVERGENT B5 ;  /* 0x0000000000057941 */ /* 0x000fea0003800200 */
.L_x_670:
[----:B------:R-:W-:Y:S01]  /*26a0*/  ISETP.NE.AND P0, PT, R16, R18, PT ;  /* 0x000000121000720c */ /* 0x000fe20003f05270 */
[----:B------:R-:W-:-:S12]  /*26b0*/  BSSY.RECONVERGENT B5, `(.L_x_674) ;  /* 0x0000011000057945 */ /* 0x000fd80003800200 */
[----:B------:R-:W-:Y:S05]  /*26c0*/  @!P0 BRA `(.L_x_675) ;  /* 0x00000000003c8947 */ /* 0x000fea0003800000 */
[----:B------:R-:W-:Y:S01]  /*26d0*/  LEA R28, R16, R9, 0x2 ;  /* 0x00000009101c7211 */ /* 0x000fe200078e10ff */
[----:B------:R-:W-:Y:S02]  /*26e0*/  IMAD R17, R18, 0x4, R9 ;  /* 0x0000000412117824 */ /* 0x000fe400078e0209 */
[----:B------:R-:W-:-:S03]  /*26f0*/  VIADD R11, R9, 0x8e80 ;  /* 0x00008e80090b7836 */ /* 0x000fc60000000000 */
[----:B------:R-:W-:Y:S02]  /*2700*/  LDS R28, [R28+0x8e80] ;  /* 0x008e80001c1c7984 */ /* 0x000fe40000000800 */
[----:B------:R-:W-:Y:S02]  /*2710*/  LEA R32, R16, R11, 0x2 ;  /* 0x0000000b10207211 */ /* 0x000fe400078e10ff */
[----:B------:R-:W0:Y:S02]  /*2720*/  LDS R17, [R17+0x8e80] ;  /* 0x008e800011117984 */ /* 0x000e240000000800 */
[----:B0-----:R-:W-:-:S13]  /*2730*/  ISETP.GE.AND P0, PT, R28, R17, PT ;  /* 0x000000111c00720c */ /* 0x001fda0003f06270 */
[----:B------:R0:W-:Y:S01]  /*2740*/  @!P0 STS [R15], R18 ;  /* 0x000000120f008388 */ /* 0x0001e20000000800 */
[----:B------:R-:W-:Y:S05]  /*2750*/  @!P0 BRA `(.L_x_675) ;  /* 0x0000000000188947 */ /* 0x000fea0003800000 */
[----:B------:R-:W-:-:S13]  /*2760*/  ISETP.GT.AND P0, PT, R28, R17, PT ;  /* 0x000000111c00720c */ /* 0x000fda0003f04270 */
[----:B------:R-:W-:Y:S04]  /*2770*/  @P0 STS [R19], R16 ;  /* 0x0000001013000388 */ /* 0x000fe80000000800 */
[----:B------:R-:W-:Y:S04]  /*2780*/  @!P0 STS [R19], R16 ;  /* 0x0000001013008388 */ /* 0x000fe80000000800 */
[----:B------:R-:W1:Y:S02]  /*2790*/  @!P0 LDS R11, [R32] ;  /* 0x00000000200b8984 */ /* 0x000e640000000800 */
[----:B-1----:R-:W-:-:S05]  /*27a0*/  @!P0 VIADD R11, R11, 0x1 ;  /* 0x000000010b0b8836 */ /* 0x002fca0000000000 */
[----:B------:R1:W-:Y:S02]  /*27b0*/  @!P0 STS [R32], R11 ;  /* 0x0000000b20008388 */ /* 0x0003e40000000800 */
.L_x_675:
[----:B------:R-:W-:Y:S05]  /*27c0*/  BSYNC.RECONVERGENT B5 ;  /* 0x0000000000057941 */ /* 0x000fea0003800200 */
.L_x_674:
[----:B------:R-:W-:-:S07]  /*27d0*/  VIADD R22, R22, 0x1 ;  /* 0x0000000116167836 */ /* 0x000fce0000000000 */
.L_x_665:
[----:B------:R-:W-:Y:S05]  /*27e0*/  BSYNC.RECONVERGENT B4 ;  /* 0x0000000000047941 */ /* 0x000fea0003800200 */
.L_x_664:
[----:B------:R-:W-:-:S04]  /*27f0*/  IADD3 R30, PT, PT, R30, 0x1, RZ ;  /* 0x000000011e1e7810 */ /* 0x000fc80007ffe0ff */
[----:B------:R-:W-:-:S13]  /*2800*/  ISETP.NE.AND P0, PT, R30, R5, PT ;  /* 0x000000051e00720c */ /* 0x000fda0003f05270 */
[----:B------:R-:W-:Y:S05]  /*2810*/  @P0 BRA `(.L_x_676) ;  /* 0xfffffff800a80947 */ /* 0x000fea000383ffff */
.L_x_660:
[----:B------:R-:W-:Y:S05]  /*2820*/  BSYNC.RECONVERGENT B3 ;  /* 0x0000000000037941 */ /* 0x000fea0003800200 */
.L_x_659:
[----:B------:R-:W-:Y:S01]  /*2830*/  ISETP.NE.AND P0, PT, R10, R5, PT ;  /* 0x000000050a00720c */ /* 0x000fe20003f05270 */
[----:B------:R-:W-:-:S12]  /*2840*/  IMAD.MOV.U32 R8, RZ, RZ, R10 ;  /* 0x000000ffff087224 */ /* 0x000fd800078e000a */
[----:B------:R-:W-:Y:S05]  /*2850*/  @P0 BRA `(.L_x_677) ;  /* 0xfffffff800600947 */ /* 0x000fea000383ffff */
.L_x_649:
[----:B------:R-:W-:Y:S05]  /*2860*/  BSYNC.RECONVERGENT B2 ;  /* 0x0000000000027941 */ /* 0x000fea0003800200 */
.L_x_648:
[----:B------:R-:W-:Y:S01]  /*2870*/  ISETP.GE.AND P0, PT, R5, 0x1, PT ;  /* 0x000000010500780c */ /* 0x000fe20003f06270 */
[----:B------:R-:W-:Y:S01]  /*2880*/  BSSY.RECONVERGENT B2, `(.L_x_678) ;  /* 0x0000071000027945 */ /* 0x000fe20003800200 */
[----:B------:R-:W-:-:S11]  /*2890*/  IMAD.MOV.U32 R8, RZ, RZ, RZ ;  /* 0x000000ffff087224 */ /* 0x000fd600078e00ff */
[----:B------:R-:W-:Y:S05]  /*28a0*/  @!P0 BRA `(.L_x_679) ;  /* 0x0000000400b88947 */ /* 0x000fea0003800000 */
[----:B------:R-:W-:Y:S01]  /*28b0*/  ISETP.GE.U32.AND P2, PT, R20, 0x7, PT ;  /* 0x000000071400780c */ /* 0x000fe20003f46070 */
[----:B------:R-:W-:Y:S01]  /*28c0*/  BSSY.RECONVERGENT B3, `(.L_x_680) ;  /* 0x000002f000037945 */ /* 0x000fe20003800200 */
[----:B------:R-:W-:Y:S02]  /*28d0*/  ISETP.NE.AND P0, PT, R24, RZ, PT ;  /* 0x000000ff1800720c */ /* 0x000fe40003f05270 */
[----:B------:R-:W-:-:S09]  /*28e0*/  CS2R R16, SRZ ;  /* 0x0000000000107805 */ /* 0x000fd2000001ff00 */
[----:B------:R-:W-:Y:S05]  /*28f0*/  @!P2 BRA `(.L_x_681) ;  /* 0x0000000000aca947 */ /* 0x000fea0003800000 */
[----:B------:R-:W2:Y:S01]  /*2900*/  S2R R9, SR_CgaCtaId ;  /* 0x0000000000097919 */ /* 0x000ea20000008800 */
[----:B------:R-:W-:Y:S01]  /*2910*/  MOV R8, 0x400 ;  /* 0x0000040000087802 */ /* 0x000fe20000000f00 */
[----:B0-----:R-:W-:Y:S01]  /*2920*/  HFMA2 R18, -RZ, RZ, 0, 0 ;  /* 0x00000000ff127431 */ /* 0x001fe200000001ff */
[----:B------:R-:W-:Y:S01]  /*2930*/  LOP3.LUT R17, R5, 0x7ffffff8, RZ, 0xc0, !PT ;  /* 0x7ffffff805117812 */ /* 0x000fe200078ec0ff */
[----:B------:R-:W-:Y:S01]  /*2940*/  IMAD.MOV.U32 R16, RZ, RZ, RZ ;  /* 0x000000ffff107224 */ /* 0x000fe200078e00ff */
[----:B--2---:R-:W-:-:S07]  /*2950*/  LEA R23, R9, R8, 0x18 ;  /* 0x0000000809177211 */ /* 0x004fce00078ec0ff */
.L_x_682:
[----:B------:R-:W-:-:S05]  /*2960*/  IMAD R19, R18, 0x4, R23 ;  /* 0x0000000412137824 */ /* 0x000fca00078e0217 */
[----:B-1----:R-:W0:Y:S04]  /*2970*/  LDS.128 R8, [R19+0x8d80] ;  /* 0x008d800013087984 */ /* 0x002e280000000c00 */
[----:B------:R-:W1:Y:S01]  /*2980*/  LDS.128 R12, [R19+0x8d90] ;  /* 0x008d9000130c7984 */ /* 0x000e620000000c00 */
[----:B0-----:R-:W-:Y:S02]  /*2990*/  ISETP.NE.AND P2, PT, R8, R18, PT ;  /* 0x000000120800720c */ /* 0x001fe40003f45270 */
[----:B------:R-:W-:-:S04]  /*29a0*/  IADD3 R8, PT, PT, R18, 0x1, RZ ;  /* 0x0000000112087810 */ /* 0x000fc80007ffe0ff */
[----:B------:R-:W-:Y:S01]  /*29b0*/  ISETP.NE.AND P3, PT, R9, R8, PT ;  /* 0x000000080900720c */ /* 0x000fe20003f65270 */
[----:B------:R-:W-:Y:S02]  /*29c0*/  VIADD R9, R18, 0x2 ;  /* 0x0000000212097836 */ /* 0x000fe40000000000 */
[----:B------:R-:W-:-:S04]  /*29d0*/  VIADD R8, R16, 0x1 ;  /* 0x0000000110087836 */ /* 0x000fc80000000000 */
[----:B------:R-:W-:Y:S02]  /*29e0*/  @P2 IADD3 R8, PT, PT, R16, RZ, RZ ;  /* 0x000000ff10082210 */ /* 0x000fe40007ffe0ff */
[----:B------:R-:W-:Y:S01]  /*29f0*/  ISETP.NE.AND P2, PT, R10, R9, PT ;  /* 0x000000090a00720c */ /* 0x000fe20003f45270 */
[----:B------:R-:W-:Y:S02]  /*2a00*/  VIADD R10, R18, 0x3 ;  /* 0x00000003120a7836 */ /* 0x000fe40000000000 */
[C---:B------:R-:W-:Y:S01]  /*2a10*/  VIADD R9, R8.reuse, 0x1 ;  /* 0x0000000108097836 */ /* 0x040fe20000000000 */
[----:B------:R-:W-:Y:S01]  /*2a20*/  @P3 IADD3 R9, PT, PT, R8, RZ, RZ ;  /* 0x000000ff08093210 */ /* 0x000fe20007ffe0ff */
[C---:B------:R-:W-:Y:S01]  /*2a30*/  VIADD R8, R18.reuse, 0x5 ;  /* 0x0000000512087836 */ /* 0x040fe20000000000 */
[----:B------:R-:W-:Y:S01]  /*2a40*/  ISETP.NE.AND P3, PT, R11, R10, PT ;  /* 0x0000000a0b00720c */ /* 0x000fe20003f65270 */
[----:B------:R-:W-:Y:S02]  /*2a50*/  VIADD R11, R18, 0x4 ;  /* 0x00000004120b7836 */ /* 0x000fe40000000000 */
[----:B------:R-:W-:-:S04]  /*2a60*/  VIADD R10, R9, 0x1 ;  /* 0x00000001090a7836 */ /* 0x000fc80000000000 */
[----:B------:R-:W-:Y:S01]  /*2a70*/  @P2 IADD3 R10, PT, PT, R9, RZ, RZ ;  /* 0x000000ff090a2210 */ /* 0x000fe20007ffe0ff */
[----:B------:R-:W-:Y:S01]  /*2a80*/  VIADD R9, R18, 0x6 ;  /* 0x0000000612097836 */ /* 0x000fe20000000000 */
[----:B-1----:R-:W-:-:S03]  /*2a90*/  ISETP.NE.AND P2, PT, R12, R11, PT ;  /* 0x0000000b0c00720c */ /* 0x002fc60003f45270 */
[C---:B------:R-:W-:Y:S01]  /*2aa0*/  VIADD R11, R10.reuse, 0x1 ;  /* 0x000000010a0b7836 */ /* 0x040fe20000000000 */
[----:B------:R-:W-:Y:S02]  /*2ab0*/  @P3 IADD3 R11, PT, PT, R10, RZ, RZ ;  /* 0x000000ff0a0b3210 */ /* 0x000fe40007ffe0ff */
[----:B------:R-:W-:Y:S01]  /*2ac0*/  ISETP.NE.AND P3, PT, R13, R8, PT ;  /* 0x000000080d00720c */ /* 0x000fe20003f65270 */
[C---:B------:R-:W-:Y:S02]  /*2ad0*/  VIADD R8, R18.reuse, 0x7 ;  /* 0x0000000712087836 */ /* 0x040fe40000000000 */
[C---:B------:R-:W-:Y:S02]  /*2ae0*/  VIADD R10, R11.reuse, 0x1 ;  /* 0x000000010b0a7836 */ /* 0x040fe40000000000 */
[----:B------:R-:W-:Y:S02]  /*2af0*/  VIADD R18, R18, 0x8 ;  /* 0x0000000812127836 */ /* 0x000fe40000000000 */
[----:B------:R-:W-:-:S02]  /*2b00*/  @P2 IADD3 R10, PT, PT, R11, RZ, RZ ;  /* 0x000000ff0b0a2210 */ /* 0x000fc40007ffe0ff */
[----:B------:R-:W-:-:S03]  /*2b10*/  ISETP.NE.AND P2, PT, R14, R9, PT ;  /* 0x000000090e00720c */ /* 0x000fc60003f45270 */
[C---:B------:R-:W-:Y:S01]  /*2b20*/  VIADD R9, R10.reuse, 0x1 ;  /* 0x000000010a097836 */ /* 0x040fe20000000000 */
[----:B------:R-:W-:Y:S02]  /*2b30*/  @P3 IADD3 R9, PT, PT, R10, RZ, RZ ;  /* 0x000000ff0a093210 */ /* 0x000fe40007ffe0ff */
[----:B------:R-:W-:-:S03]  /*2b40*/  ISETP.NE.AND P3, PT, R15, R8, PT ;  /* 0x000000080f00720c */ /* 0x000fc60003f65270 */
[----:B------:R-:W-:-:S04]  /*2b50*/  VIADD R8, R9, 0x1 ;  /* 0x0000000109087836 */ /* 0x000fc80000000000 */
[----:B------:R-:W-:Y:S02]  /*2b60*/  @P2 IADD3 R8, PT, PT, R9, RZ, RZ ;  /* 0x000000ff09082210 */ /* 0x000fe40007ffe0ff */
[----:B------:R-:W-:-:S03]  /*2b70*/  ISETP.NE.AND P2, PT, R18, R17, PT ;  /* 0x000000111200720c */ /* 0x000fc60003f45270 */
[----:B------:R-:W-:Y:S02]  /*2b80*/  VIADD R16, R8, 0x1 ;  /* 0x0000000108107836 */ /* 0x000fe40000000000 */
[----:B------:R-:W-:-:S08]  /*2b90*/  @P3 IMAD.MOV R16, RZ, RZ, R8 ;  /* 0x000000ffff103224 */ /* 0x000fd000078e0208 */
[----:B------:R-:W-:Y:S05]  /*2ba0*/  @P2 BRA `(.L_x_682) ;  /* 0xfffffffc006c2947 */ /* 0x000fea000383ffff */
.L_x_681:
[----:B------:R-:W-:Y:S05]  /*2bb0*/  BSYNC.RECONVERGENT B3 ;  /* 0x0000000000037941 */ /* 0x000fea0003800200 */
.L_x_680:
[----:B------:R-:W-:Y:S04]  /*2bc0*/  BSSY.RECONVERGENT B3, `(.L_x_683) ;  /* 0x000003b000037945 */ /* 0x000fe80003800200 */
[----:B------:R-:W-:Y:S05]  /*2bd0*/  @!P0 BRA `(.L_x_684) ;  /* 0x0000000000e48947 */ /* 0x000fea0003800000 */
[----:B------:R-:W-:Y:S01]  /*2be0*/  ISETP.GE.U32.AND P0, PT, R24, 0x4, PT ;  /* 0x000000041800780c */ /* 0x000fe20003f06070 */
[----:B------:R-:W-:Y:S01]  /*2bf0*/  BSSY.RECONVERGENT B4, `(.L_x_685) ;  /* 0x0000019000047945 */ /* 0x000fe20003800200 */
[----:B------:R-:W-:-:S11]  /*2c00*/  ISETP.NE.AND P3, PT, R7, RZ, PT ;  /* 0x000000ff0700720c */ /* 0x000fd60003f65270 */
[----:B------:R-:W-:Y:S05]  /*2c10*/  @!P0 BRA `(.L_x_686) ;  /* 0x0000000000588947 */ /* 0x000fea0003800000 */
[----:B------:R-:W2:Y:S01]  /*2c20*/  S2UR UR5, SR_CgaCtaId ;  /* 0x00000000000579c3 */ /* 0x000ea20000008800 */
[----:B------:R-:W-:Y:S01]  /*2c30*/  UMOV UR4, 0x400 ;  /* 0x0000040000047882 */ /* 0x000fe20000000000 */
[----:B------:R-:W-:Y:S01]  /*2c40*/  VIADD R9, R16, 0x1 ;  /* 0x0000000110097836 */ /* 0x000fe20000000000 */
[----:B--2---:R-:W-:-:S06]  /*2c50*/  ULEA UR4, UR5, UR4, 0x18 ;  /* 0x0000000405047291 */ /* 0x004fcc000f8ec0ff */
[----:B------:R-:W-:-:S05]  /*2c60*/  LEA R8, R17, UR4, 0x2 ;  /* 0x0000000411087c11 */ /* 0x000fca000f8e10ff */
[----:B-1----:R-:W1:Y:S04]  /*2c70*/  LDS.64 R10, [R8+0x8d80] ;  /* 0x008d8000080a7984 */ /* 0x002e680000000a00 */
[----:B------:R-:W2:Y:S01]  /*2c80*/  LDS.64 R12, [R8+0x8d88] ;  /* 0x008d8800080c7984 */ /* 0x000ea20000000a00 */
[----:B-1----:R-:W-:Y:S02]  /*2c90*/  ISETP.NE.AND P0, PT, R10, R17, PT ;  /* 0x000000110a00720c */ /* 0x002fe40003f05270 */
[----:B------:R-:W-:-:S04]  /*2ca0*/  IADD3 R10, PT, PT, R17, 0x1, RZ ;  /* 0x00000001110a7810 */ /* 0x000fc80007ffe0ff */
[----:B------:R-:W-:Y:S01]  /*2cb0*/  ISETP.NE.AND P2, PT, R11, R10, PT ;  /* 0x0000000a0b00720c */ /* 0x000fe20003f45270 */
[----:B------:R-:W-:-:S06]  /*2cc0*/  VIADD R11, R17, 0x2 ;  /* 0x00000002110b7836 */ /* 0x000fcc0000000000 */
[----:B------:R-:W-:Y:S02]  /*2cd0*/  @P0 IADD3 R9, PT, PT, R16, RZ, RZ ;  /* 0x000000ff10090210 */ /* 0x000fe40007ffe0ff */
[----:B--2---:R-:W-:Y:S01]  /*2ce0*/  ISETP.NE.AND P0, PT, R12, R11, PT ;  /* 0x0000000b0c00720c */ /* 0x004fe20003f05270 */
[----:B------:R-:W-:Y:S02]  /*2cf0*/  VIADD R12, R17, 0x3 ;  /* 0x00000003110c7836 */ /* 0x000fe40000000000 */
[C---:B------:R-:W-:Y:S01]  /*2d00*/  VIADD R10, R9.reuse, 0x1 ;  /* 0x00000001090a7836 */ /* 0x040fe20000000000 */
[----:B------:R-:W-:Y:S01]  /*2d10*/  @P2 IADD3 R10, PT, PT, R9, RZ, RZ ;  /* 0x000000ff090a2210 */ /* 0x000fe20007ffe0ff */
[----:B------:R-:W-:Y:S01]  /*2d20*/  VIADD R17, R17, 0x4 ;  /* 0x0000000411117836 */ /* 0x000fe20000000000 */
[----:B------:R-:W-:-:S03]  /*2d30*/  ISETP.NE.AND P2, PT, R13, R12, PT ;  /* 0x0000000c0d00720c */ /* 0x000fc60003f45270 */
[----:B------:R-:W-:-:S04]  /*2d40*/  VIADD R8, R10, 0x1 ;  /* 0x000000010a087836 */ /* 0x000fc80000000000 */
[----:B------:R-:W-:-:S05]  /*2d50*/  @P0 IMAD.MOV R8, RZ, RZ, R10 ;  /* 0x000000ffff080224 */ /* 0x000fca00078e020a */
[----:B------:R-:W-:Y:S01]  /*2d60*/  IADD3 R16, PT, PT, R8, 0x1, RZ ;  /* 0x0000000108107810 */ /* 0x000fe20007ffe0ff */
[----:B------:R-:W-:-:S07]  /*2d70*/  @P2 IMAD.MOV R16, RZ, RZ, R8 ;  /* 0x000000ffff102224 */ /* 0x000fce00078e0208 */
.L_x_686:
[----:B------:R-:W-:Y:S05]  /*2d80*/  BSYNC.RECONVERGENT B4 ;  /* 0x0000000000047941 */ /* 0x000fea0003800200 */
.L_x_685:
[----:B------:R-:W-:Y:S05]  /*2d90*/  @!P3 BRA `(.L_x_684) ;  /* 0x000000000074b947 */ /* 0x000fea0003800000 */
[----:B------:R-:W-:Y:S01]  /*2da0*/  ISETP.NE.AND P0, PT, R21, RZ, PT ;  /* 0x000000ff1500720c */ /* 0x000fe20003f05270 */
[----:B------:R-:W-:Y:S01]  /*2db0*/  BSSY.RECONVERGENT B4, `(.L_x_687) ;  /* 0x0000011000047945 */ /* 0x000fe20003800200 */
[----:B------:R-:W-:-:S04]  /*2dc0*/  LOP3.LUT R8, R5, 0x1, RZ, 0xc0, !PT ;  /* 0x0000000105087812 */ /* 0x000fc800078ec0ff */
[----:B------:R-:W-:-:S07]  /*2dd0*/  ISETP.NE.U32.AND P3, PT, R8, 0x1, PT ;  /* 0x000000010800780c */ /* 0x000fce0003f65070 */
[----:B------:R-:W-:Y:S06]  /*2de0*/  @!P0 BRA `(.L_x_688) ;  /* 0x0000000000348947 */ /* 0x000fec0003800000 */
[----:B------:R-:W2:Y:S01]  /*2df0*/  S2UR UR5, SR_CgaCtaId ;  /* 0x00000000000579c3 */ /* 0x000ea20000008800 */
[----:B------:R-:W-:Y:S02]  /*2e00*/  UMOV UR4, 0x400 ;  /* 0x0000040000047882 */ /* 0x000fe40000000000 */
[----:B--2---:R-:W-:-:S06]  /*2e10*/  ULEA UR4, UR5, UR4, 0x18 ;  /* 0x0000000405047291 */ /* 0x004fcc000f8ec0ff */
[----:B------:R-:W-:-:S06]  /*2e20*/  LEA R9, R17, UR4, 0x2 ;  /* 0x0000000411097c11 */ /* 0x000fcc000f8e10ff */
[----:B------:R-:W2:Y:S02]  /*2e30*/  LDS.64 R8, [R9+0x8d80] ;  /* 0x008d800009087984 */ /* 0x000ea40000000a00 */
[----:B--2---:R-:W-:Y:S02]  /*2e40*/  ISETP.NE.AND P0, PT, R8, R17, PT ;  /* 0x000000110800720c */ /* 0x004fe40003f05270 */
[C---:B------:R-:W-:Y:S01]  /*2e50*/  IADD3 R8, PT, PT, R17.reuse, 0x1, RZ ;  /* 0x0000000111087810 */ /* 0x040fe20007ffe0ff */
[----:B------:R-:W-:-:S03]  /*2e60*/  VIADD R17, R17, 0x2 ;  /* 0x0000000211117836 */ /* 0x000fc60000000000 */
[----:B------:R-:W-:Y:S01]  /*2e70*/  ISETP.NE.AND P2, PT, R9, R8, PT ;  /* 0x000000080900720c */ /* 0x000fe20003f45270 */
[----:B------:R-:W-:-:S06]  /*2e80*/  VIADD R8, R16, 0x1 ;  /* 0x0000000110087836 */ /* 0x000fcc0000000000 */
[----:B------:R-:W-:-:S05]  /*2e90*/  @P0 IMAD.MOV R8, RZ, RZ, R16 ;  /* 0x000000ffff080224 */ /* 0x000fca00078e0210 */
[----:B------:R-:W-:Y:S01]  /*2ea0*/  IADD3 R16, PT, PT, R8, 0x1, RZ ;  /* 0x0000000108107810 */ /* 0x000fe20007ffe0ff */
[----:B------:R-:W-:-:S07]  /*2eb0*/  @P2 IMAD.MOV R16, RZ, RZ, R8 ;  /* 0x000000ffff102224 */ /* 0x000fce00078e0208 */
.L_x_688:
[----:B------:R-:W-:Y:S05]  /*2ec0*/  BSYNC.RECONVERGENT B4 ;  /* 0x0000000000047941 */ /* 0x000fea0003800200 */
.L_x_687:
[----:B------:R-:W-:Y:S05]  /*2ed0*/  @P3 BRA `(.L_x_684) ;  /* 0x0000000000243947 */ /* 0x000fea0003800000 */
[----:B------:R-:W2:Y:S01]  /*2ee0*/  S2UR UR5, SR_CgaCtaId ;  /* 0x00000000000579c3 */ /* 0x000ea20000008800 */
[----:B------:R-:W-:Y:S01]  /*2ef0*/  UMOV UR4, 0x400 ;  /* 0x0000040000047882 */ /* 0x000fe20000000000 */
[----:B------:R-:W-:Y:S01]  /*2f00*/  IADD3 R9, PT, PT, R16, 0x1, RZ ;  /* 0x0000000110097810 */ /* 0x000fe20007ffe0ff */
[----:B--2---:R-:W-:-:S06]  /*2f10*/  ULEA UR4, UR5, UR4, 0x18 ;  /* 0x0000000405047291 */ /* 0x004fcc000f8ec0ff */
[----:B------:R-:W-:-:S06]  /*2f20*/  LEA R8, R17, UR4, 0x2 ;  /* 0x0000000411087c11 */ /* 0x000fcc000f8e10ff */
[----:B------:R-:W2:Y:S02]  /*2f30*/  LDS R8, [R8+0x8d80] ;  /* 0x008d800008087984 */ /* 0x000ea40000000800 */
[----:B--2---:R-:W-:-:S13]  /*2f40*/  ISETP.NE.AND P0, PT, R8, R17, PT ;  /* 0x000000110800720c */ /* 0x004fda0003f05270 */
[----:B------:R-:W-:-:S04]  /*2f50*/  @P0 IMAD.MOV R9, RZ, RZ, R16 ;  /* 0x000000ffff090224 */ /* 0x000fc800078e0210 */
[----:B------:R-:W-:-:S07]  /*2f60*/  IMAD.MOV.U32 R16, RZ, RZ, R9 ;  /* 0x000000ffff107224 */ /* 0x000fce00078e0009 */
.L_x_684:
[----:B------:R-:W-:Y:S05]  /*2f70*/  BSYNC.RECONVERGENT B3 ;  /* 0x0000000000037941 */ /* 0x000fea0003800200 */
.L_x_683:
[----:B------:R-:W-:-:S07]  /*2f80*/  I2FP.F32.U32 R8, R16 ;  /* 0x0000001000087245 */ /* 0x000fce0000201000 */
.L_x_679:
[----:B------:R-:W-:Y:S05]  /*2f90*/  BSYNC.RECONVERGENT B2 ;  /* 0x0000000000027941 */ /* 0x000fea0003800200 */
.L_x_678:
[----:B------:R-:W-:Y:S01]  /*2fa0*/  ISETP.GE.AND P0, PT, R5, 0x1, PT ;  /* 0x000000010500780c */ /* 0x000fe20003f06270 */
[----:B------:R-:W-:Y:S01]  /*2fb0*/  BSSY.RECONVERGENT B2, `(.L_x_689) ;  /* 0x00000ba000027945 */ /* 0x000fe20003800200 */
[----:B------:R-:W-:Y:S01]  /*2fc0*/  IADD3 R22, PT, PT, R22, -R5, RZ ;  /* 0x8000000516167210 */ /* 0x000fe20007ffe0ff */
[----:B------:R-:W-:-:S03]  /*2fd0*/  IMAD.MOV.U32 R10, RZ, RZ, RZ ;  /* 0x000000ffff0a7224 */ /* 0x000fc600078e00ff */
[----:B------:R-:W-:-:S05]  /*2fe0*/  I2FP.F32.S32 R9, R22 ;  /* 0x0000001600097245 */ /* 0x000fca0000201400 */
[----:B------:R-:W-:Y:S02]  /*2ff0*/  FADD R22, R9, R8 ;  /* 0x0000000809167221 */ /* 0x000fe40000000000 */
[----:B------:R-:W-:Y:S05]  /*3000*/  @!P0 BRA `(.L_x_690) ;  /* 0x0000000800d08947 */ /* 0x000fea0003800000 */
[----:B------:R-:W-:Y:S01]  /*3010*/  ISETP.GE.U32.AND P0, PT, R20, 0x7, PT ;  /* 0x000000071400780c */ /* 0x000fe20003f06070 */
[----:B------:R-:W-:Y:S01]  /*3020*/  BSSY.RECONVERGENT B3, `(.L_x_691) ;  /* 0x0000018000037945 */ /* 0x000fe20003800200 */
[----:B------:R-:W-:Y:S01]  /*3030*/  ISETP.NE.AND P2, PT, R24, RZ, PT ;  /* 0x000000ff1800720c */ /* 0x000fe20003f45270 */
[----:B------:R-:W-:-:S10]  /*3040*/  IMAD.MOV.U32 R9, RZ, RZ, RZ ;  /* 0x000000ffff097224 */ /* 0x000fd400078e00ff */
[----:B------:R-:W-:Y:S05]  /*3050*/  @!P0 BRA `(.L_x_692) ;  /* 0x0000000000508947 */ /* 0x000fea0003800000 */
[----:B-1----:R-:W1:Y:S01]  /*3060*/  S2R R11, SR_CgaCtaId ;  /* 0x00000000000b7919 */ /* 0x002e620000008800 */
[----:B------:R-:W-:Y:S02]  /*3070*/  MOV R10, 0x400 ;  /* 0x00000400000a7802 */ /* 0x000fe40000000f00 */
[----:B------:R-:W-:Y:S02]  /*3080*/  LOP3.LUT R9, R5, 0x7ffffff8, RZ, 0xc0, !PT ;  /* 0x7ffffff805097812 */ /* 0x000fe400078ec0ff */
[----:B------:R-:W-:Y:S02]  /*3090*/  MOV R16, RZ ;  /* 0x000000ff00107202 */ /* 0x000fe40000000f00 */
[----:B-1----:R-:W-:-:S07]  /*30a0*/  LEA R11, R11, R10, 0x18 ;  /* 0x0000000a0b0b7211 */ /* 0x002fce00078ec0ff */
.L_x_693:
[C---:B------:R-:W-:Y:S01]  /*30b0*/  IMAD R10, R16.reuse, 0x4, R11 ;  /* 0x00000004100a7824 */ /* 0x040fe200078e020b */
[C---:B0-----:R-:W-:Y:S01]  /*30c0*/  IADD3 R18, PT, PT, R16.reuse, 0x2, RZ ;  /* 0x0000000210127810 */ /* 0x041fe20007ffe0ff */
[C---:B------:R-:W-:Y:S01]  /*30d0*/  VIADD R17, R16.reuse, 0x1 ;  /* 0x0000000110117836 */ /* 0x040fe20000000000 */
[C---:B------:R-:W-:Y:S01]  /*30e0*/  IADD3 R14, PT, PT, R16.reuse, 0x6, RZ ;  /* 0x00000006100e7810 */ /* 0x040fe20007ffe0ff */
[C---:B------:R-:W-:Y:S01]  /*30f0*/  VIADD R12, R16.reuse, 0x4 ;  /* 0x00000004100c7836 */ /* 0x040fe20000000000 */
[----:B------:R-:W-:Y:S01]  /*3100*/  STS.128 [R10+0x8e80], RZ ;  /* 0x008e80ff0a007388 */ /* 0x000fe20000000c00 */
[C---:B------:R-:W-:Y:S02]  /*3110*/  VIADD R13, R16.reuse, 0x5 ;  /* 0x00000005100d7836 */ /* 0x040fe40000000000 */
[C---:B------:R-:W-:Y:S01]  /*3120*/  VIADD R15, R16.reuse, 0x7 ;  /* 0x00000007100f7836 */ /* 0x040fe20000000000 */
[----:B------:R-:W-:Y:S01]  /*3130*/  STS.128 [R10+0x8e90], RZ ;  /* 0x008e90ff0a007388 */ /* 0x000fe20000000c00 */
[----:B------:R-:W-:-:S03]  /*3140*/  VIADD R19, R16, 0x3 ;  /* 0x0000000310137836 */ /* 0x000fc60000000000 */
[----:B------:R-:W-:Y:S04]  /*3150*/  STS.128 [R10+0x8d90], R12 ;  /* 0x008d900c0a007388 */ /* 0x000fe80000000c00 */
[----:B------:R0:W-:Y:S02]  /*3160*/  STS.128 [R10+0x8d80], R16 ;  /* 0x008d80100a007388 */ /* 0x0001e40000000c00 */
[----:B0-----:R-:W-:-:S04]  /*3170*/  IADD3 R16, PT, PT, R16, 0x8, RZ ;  /* 0x0000000810107810 */ /* 0x001fc80007ffe0ff */
[----:B------:R-:W-:-:S13]  /*3180*/  ISETP.NE.AND P0, PT, R16, R9, PT ;  /* 0x000000091000720c */ /* 0x000fda0003f05270 */
[----:B------:R-:W-:Y:S05]  /*3190*/  @P0 BRA `(.L_x_693) ;  /* 0xfffffffc00c40947 */ /* 0x000fea000383ffff */
.L_x_692:
[----:B------:R-:W-:Y:S05]  /*31a0*/  BSYNC.RECONVERGENT B3 ;  /* 0x0000000000037941 */ /* 0x000fea0003800200 */
.L_x_691:
        /* <DEDUP_REMOVED lines=8> */
[C---:B-1----:R-:W-:Y:S01]  /*3230*/  VIADD R11, R9.reuse, 0x1 ;  /* 0x00000001090b7836 */ /* 0x042fe20000000000 */
[C---:B0-----:R-:W-:Y:S01]  /*3240*/  IADD3 R15, PT, PT, R9.reuse, 0x3, RZ ;  /* 0x00000003090f7810 */ /* 0x041fe20007ffe0ff */
[----:B------:R-:W-:Y:S01]  /*3250*/  VIADD R13, R9, 0x2 ;  /* 0x00000002090d7836 */ /* 0x000fe20000000000 */
[----:B--2---:R-:W-:-:S06]  /*3260*/  ULEA UR4, UR5, UR4, 0x18 ;  /* 0x0000000405047291 */ /* 0x004fcc000f8ec0ff */
        /* <DEDUP_REMOVED lines=9> */
[----:B0-----:R-:W-:-:S07]  /*3300*/  VIADD R9, R9, 0x4 ;  /* 0x0000000409097836 */ /* 0x001fce0000000000 */
.L_x_697:
[----:B------:R-:W-:Y:S05]  /*3310*/  BSYNC.RECONVERGENT B4 ;  /* 0x0000000000047941 */ /* 0x000fea0003800200 */
.L_x_696:
[----:B------:R-:W-:Y:S05]  /*3320*/  @!P2 BRA `(.L_x_695) ;  /* 0x000000000058a947 */ /* 0x000fea0003800000 */
[----:B------:R-:W-:Y:S01]  /*3330*/  LOP3.LUT R10, R5, 0x1, RZ, 0xc0, !PT ;  /* 0x00000001050a7812 */ /* 0x000fe200078ec0ff */
[----:B------:R-:W-:Y:S01]  /*3340*/  BSSY.RECONVERGENT B4, `(.L_x_698) ;  /* 0x0000011000047945 */ /* 0x000fe20003800200 */
[----:B------:R-:W-:Y:S02]  /*3350*/  ISETP.NE.AND P0, PT, R21, RZ, PT ;  /* 0x000000ff1500720c */ /* 0x000fe40003f05270 */
[----:B------:R-:W-:-:S13]  /*3360*/  ISETP.NE.U32.AND P2, PT, R10, 0x1, PT ;  /* 0x000000010a00780c */ /* 0x000fda0003f45070 */
[----:B-1----:R-:W1:Y:S01]  /*3370*/  @!P2 S2R R11, SR_CgaCtaId ;  /* 0x00000000000ba919 */ /* 0x002e620000008800 */
[----:B------:R-:W-:-:S04]  /*3380*/  @!P2 MOV R10, 0x400 ;  /* 0x00000400000aa802 */ /* 0x000fc80000000f00 */
[----:B-1----:R-:W-:Y:S01]  /*3390*/  @!P2 LEA R12, R11, R10, 0x18 ;  /* 0x0000000a0b0ca211 */ /* 0x002fe200078ec0ff */
[----:B------:R-:W-:Y:S06]  /*33a0*/  @!P0 BRA `(.L_x_699) ;  /* 0x0000000000288947 */ /* 0x000fec0003800000 */
[----:B------:R-:W1:Y:S01]  /*33b0*/  S2UR UR5, SR_CgaCtaId ;  /* 0x00000000000579c3 */ /* 0x000e620000008800 */
[----:B------:R-:W-:Y:S01]  /*33c0*/  UMOV UR4, 0x400 ;  /* 0x0000040000047882 */ /* 0x000fe20000000000 */
[----:B------:R-:W-:Y:S01]  /*33d0*/  VIADD R11, R9, 0x1 ;  /* 0x00000001090b7836 */ /* 0x000fe20000000000 */
[----:B-1----:R-:W-:-:S06]  /*33e0*/  ULEA UR4, UR5, UR4, 0x18 ;  /* 0x0000000405047291 */ /* 0x002fcc000f8ec0ff */
[----:B------:R-:W-:-:S05]  /*33f0*/  LEA R10, R9, UR4, 0x2 ;  /* 0x00000004090a7c11 */ /* 0x000fca000f8e10ff */
[----:B------:R-:W-:Y:S04]  /*3400*/  STS [R10+0x8d84], R11 ;  /* 0x008d840b0a007388 */ /* 0x000fe80000000800 */
[----:B------:R-:W-:Y:S04]  /*3410*/  STS [R10+0x8e80], RZ ;  /* 0x008e80ff0a007388 */ /* 0x000fe80000000800 */
[----:B------:R-:W-:Y:S04]  /*3420*/  STS [R10+0x8e84], RZ ;  /* 0x008e84ff0a007388 */ /* 0x000fe80000000800 */
[----:B------:R1:W-:Y:S02]  /*3430*/  STS [R10+0x8d80], R9 ;  /* 0x008d80090a007388 */ /* 0x0003e40000000800 */
[----:B-1----:R-:W-:-:S07]  /*3440*/  IADD3 R9, PT, PT, R9, 0x2, RZ ;  /* 0x0000000209097810 */ /* 0x002fce0007ffe0ff */
.L_x_699:
[----:B------:R-:W-:Y:S05]  /*3450*/  BSYNC.RECONVERGENT B4 ;  /* 0x0000000000047941 */ /* 0x000fea0003800200 */
.L_x_698:
[----:B------:R-:W-:-:S05]  /*3460*/  @!P2 IMAD R10, R9, 0x4, R12 ;  /* 0x00000004090aa824 */ /* 0x000fca00078e020c */
[----:B------:R2:W-:Y:S04]  /*3470*/  @!P2 STS [R10+0x8d80], R9 ;  /* 0x008d80090a00a388 */ /* 0x0005e80000000800 */
[----:B------:R2:W-:Y:S02]  /*3480*/  @!P2 STS [R10+0x8e80], RZ ;  /* 0x008e80ff0a00a388 */ /* 0x0005e40000000800 */
.L_x_695:
[----:B------:R-:W-:Y:S05]  /*3490*/  BSYNC.RECONVERGENT B3 ;  /* 0x0000000000037941 */ /* 0x000fea0003800200 */
.L_x_694:
[----:B--2---:R-:W-:Y:S02]  /*34a0*/  HFMA2 R10, -RZ, RZ, 0, 0 ;  /* 0x00000000ff0a7431 */ /* 0x004fe400000001ff */
[----:B------:R-:W-:-:S07]  /*34b0*/  IMAD.MOV.U32 R30, RZ, RZ, RZ ;  /* 0x000000ffff1e7224 */ /* 0x000fce00078e00ff */
.L_x_719:
[----:B------:R-:W-:Y:S01]  /*34c0*/  VIADD R14, R30, 0x1 ;  /* 0x000000011e0e7836 */ /* 0x000fe20000000000 */
[----:B------:R-:W-:Y:S04]  /*34d0*/  BSSY.RECONVERGENT B3, `(.L_x_700) ;  /* 0x0000064000037945 */ /* 0x000fe80003800200 */
[----:B------:R-:W-:-:S13]  /*34e0*/  ISETP.GE.AND P0, PT, R14, R5, PT ;  /* 0x000000050e00720c */ /* 0x000fda0003f06270 */
[----:B01----:R-:W-:Y:S05]  /*34f0*/  @P0 BRA `(.L_x_701) ;  /* 0x0000000400840947 */ /* 0x003fea0003800000 */
[----:B------:R-:W2:Y:S01]  /*3500*/  S2R R12, SR_CgaCtaId ;  /* 0x00000000000c7919 */ /* 0x000ea20000008800 */
[----:B------:R-:W-:Y:S02]  /*3510*/  MOV R13, 0x400 ;  /* 0x00000400000d7802 */ /* 0x000fe40000000f00 */
[----:B------:R-:W-:Y:S02]  /*3520*/  MOV R34, R14 ;  /* 0x0000000e00227202 */ /* 0x000fe40000000f00 */
[----:B--2---:R-:W-:-:S05]  /*3530*/  LEA R13, R12, R13, 0x18 ;  /* 0x0000000d0c0d7211 */ /* 0x004fca00078ec0ff */
[C-C-:B-1----:R-:W-:Y:S02]  /*3540*/  IMAD R11, R30.reuse, 0xc, R13.reuse ;  /* 0x0000000c1e0b7824 */ /* 0x142fe400078e020d */
[----:B------:R-:W-:-:S03]  /*3550*/  IMAD R31, R30, 0x4, R13 ;  /* 0x000000041e1f7824 */ /* 0x000fc600078e020d */
[----:B------:R1:W2:Y:S01]  /*3560*/  LDS R12, [R11+0x8f80] ;  /* 0x008f80000b0c7984 */ /* 0x0002a20000000800 */
[----:B------:R-:W-:-:S03]  /*3570*/  VIADD R23, R31, 0x8d80 ;  /* 0x00008d801f177836 */ /* 0x000fc60000000000 */
[----:B------:R1:W3:Y:S04]  /*3580*/  LDS R9, [R11+0x8f84] ;  /* 0x008f84000b097984 */ /* 0x0002e80000000800 */
[----:B------:R1:W0:Y:S02]  /*3590*/  LDS R33, [R11+0x8f88] ;  /* 0x008f88000b217984 */ /* 0x0002240000000800 */
.L_x_718:
[----:B01----:R-:W-:Y:S01]  /*35a0*/  IMAD R11, R34, 0xc, R13 ;  /* 0x0000000c220b7824 */ /* 0x003fe200078e020d */
[----:B------:R-:W-:Y:S04]  /*35b0*/  BSSY.RECONVERGENT B4, `(.L_x_702) ;  /* 0x0000016000047945 */ /* 0x000fe80003800200 */
[----:B------:R-:W3:Y:S04]  /*35c0*/  LDS R16, [R11+0x8f84] ;  /* 0x008f84000b107984 */ /* 0x000ee80000000800 */
[----:B0-----:R-:W2:Y:S04]  /*35d0*/  LDS R15, [R11+0x8f80] ;  /* 0x008f80000b0f7984 */ /* 0x001ea80000000800 */
[----:B------:R-:W0:Y:S01]  /*35e0*/  LDS R18, [R11+0x8f88] ;  /* 0x008f88000b127984 */ /* 0x000e220000000800 */
[----:B---3--:R-:W-:Y:S01]  /*35f0*/  FADD R16, R9, -R16 ;  /* 0x8000001009107221 */ /* 0x008fe20000000000 */
[----:B--2---:R-:W-:-:S03]  /*3600*/  FADD R15, R12, -R15 ;  /* 0x8000000f0c0f7221 */ /* 0x004fc60000000000 */
[----:B------:R-:W-:Y:S01]  /*3610*/  FMUL R16, R16, R16 ;  /* 0x0000001010107220 */ /* 0x000fe20000400000 */
[----:B0-----:R-:W-:-:S03]  /*3620*/  FADD R18, R33, -R18 ;  /* 0x8000001221127221 */ /* 0x001fc60000000000 */
        /* <DEDUP_REMOVED lines=8> */
[----:B----45:R-:W-:Y:S05]  /*36b0*/  CALL.REL.NOINC `($__internal_10_$__cuda_sm20_sqrt_rn_f32_slowpath) ;  /* 0x0000018800a87944 */ /* 0x030fea0003c00000 */
[----:B------:R-:W-:Y:S05]  /*36c0*/  BRA `(.L_x_704) ;  /* 0x0000000000107947 */ /* 0x000fea0003800000 */
.L_x_703:
[----:B------:R-:W-:Y:S01]  /*36d0*/  FMUL.FTZ R11, R16, R17 ;  /* 0x00000011100b7220 */ /* 0x000fe20000410000 */
[----:B------:R-:W-:-:S03]  /*36e0*/  FMUL.FTZ R15, R17, 0.5 ;  /* 0x3f000000110f7820 */ /* 0x000fc60000410000 */
[----:B------:R-:W-:-:S04]  /*36f0*/  FFMA R16, -R11, R11, R16 ;  /* 0x0000000b0b107223 */ /* 0x000fc80000000110 */
[----:B------:R-:W-:-:S07]  /*3700*/  FFMA R11, R16, R15, R11 ;  /* 0x0000000f100b7223 */ /* 0x000fce000000000b */
.L_x_704:
[----:B------:R-:W-:Y:S05]  /*3710*/  BSYNC.RECONVERGENT B4 ;  /* 0x0000000000047941 */ /* 0x000fea0003800200 */
.L_x_702:
[----:B------:R-:W-:Y:S01]  /*3720*/  FSETP.GTU.AND P0, PT, R11, 5, PT ;  /* 0x40a000000b00780b */ /* 0x000fe20003f0c000 */
[----:B------:R-:W-:-:S12]  /*3730*/  BSSY.RECONVERGENT B4, `(.L_x_705) ;  /* 0x000003a000047945 */ /* 0x000fd80003800200 */
[----:B------:R-:W-:Y:S05]  /*3740*/  @P0 BRA `(.L_x_706) ;  /* 0x0000000000e00947 */ /* 0x000fea0003800000 */
[----:B------:R-:W0:Y:S01]  /*3750*/  LDS R11, [R31+0x8d80] ;  /* 0x008d80001f0b7984 */ /* 0x000e220000000800 */
[----:B------:R-:W-:Y:S01]  /*3760*/  BSSY.RECONVERGENT B5, `(.L_x_707) ;  /* 0x000000f000057945 */ /* 0x000fe20003800200 */
[----:B------:R-:W-:Y:S02]  /*3770*/  IMAD.MOV.U32 R16, RZ, RZ, R30 ;  /* 0x000000ffff107224 */ /* 0x000fe400078e001e */
[----:B------:R-:W-:Y:S01]  /*3780*/  IMAD.MOV.U32 R15, RZ, RZ, R23 ;  /* 0x000000ffff0f7224 */ /* 0x000fe200078e0017 */
[----:B0-----:R-:W-:-:S13]  /*3790*/  ISETP.NE.AND P0, PT, R11, R30, PT ;  /* 0x0000001e0b00720c */ /* 0x001fda0003f05270 */
[----:B------:R-:W-:Y:S05]  /*37a0*/  @!P0 BRA `(.L_x_708) ;  /* 0x0000000000288947 */ /* 0x000fea0003800000 */
[----:B------:R-:W-:Y:S01]  /*37b0*/  BSSY.RECONVERGENT B6, `(.L_x_709) ;  /* 0x0000007000067945 */ /* 0x000fe20003800200 */
.L_x_710:
[----:B------:R-:W-:Y:S01]  /*37c0*/  LEA R15, R11, R13, 0x2 ;  /* 0x0000000d0b0f7211 */ /* 0x000fe200078e10ff */
[----:B------:R-:W-:-:S04]  /*37d0*/  IMAD.MOV.U32 R17, RZ, RZ, R11 ;  /* 0x000000ffff117224 */ /* 0x000fc800078e000b */
[----:B------:R-:W0:Y:S02]  /*37e0*/  LDS R16, [R15+0x8d80] ;  /* 0x008d80000f107984 */ /* 0x000e240000000800 */
[----:B0-----:R-:W-:Y:S01]  /*37f0*/  ISETP.NE.AND P0, PT, R16, R11, PT ;  /* 0x0000000b1000720c */ /* 0x001fe20003f05270 */
[----:B------:R-:W-:-:S12]  /*3800*/  IMAD.MOV.U32 R11, RZ, RZ, R16 ;  /* 0x000000ffff0b7224 */ /* 0x000fd800078e0010 */
[----:B------:R-:W-:Y:S05]  /*3810*/  @P0 BRA `(.L_x_710) ;  /* 0xfffffffc00e80947 */ /* 0x000fea000383ffff */
[----:B------:R-:W-:Y:S05]  /*3820*/  BSYNC.RECONVERGENT B6 ;  /* 0x0000000000067941 */ /* 0x000fea0003800200 */
.L_x_709:
[----:B------:R-:W-:Y:S01]  /*3830*/  IADD3 R15, PT, PT, R15, 0x8d80, RZ ;  /* 0x00008d800f0f7810 */ /* 0x000fe20007ffe0ff */
[----:B------:R-:W-:-:S07]  /*3840*/  IMAD.MOV.U32 R16, RZ, RZ, R17 ;  /* 0x000000ffff107224 */ /* 0x000fce00078e0011 */
.L_x_708:
[----:B------:R-:W-:Y:S05]  /*3850*/  BSYNC.RECONVERGENT B5 ;  /* 0x0000000000057941 */ /* 0x000fea0003800200 */
.L_x_707:
[----:B------:R-:W-:Y:S01]  /*3860*/  IMAD R11, R34, 0x4, R13 ;  /* 0x00000004220b7824 */ /* 0x000fe200078e020d */
[----:B------:R-:W-:Y:S01]  /*3870*/  BSSY.RECONVERGENT B5, `(.L_x_711) ;  /* 0x0000010000057945 */ /* 0x000fe20003800200 */
[-C--:B------:R-:W-:Y:S02]  /*3880*/  MOV R18, R34.reuse ;  /* 0x0000002200127202 */ /* 0x080fe40000000f00 */
[----:B------:R-:W-:Y:S01]  /*3890*/  VIADD R19, R11, 0x8d80 ;  /* 0x00008d800b137836 */ /* 0x000fe20000000000 */
[----:B------:R-:W0:Y:S02]  /*38a0*/  LDS R17, [R11+0x8d80] ;  /* 0x008d80000b117984 */ /* 0x000e240000000800 */
[----:B0-----:R-:W-:-:S13]  /*38b0*/  ISETP.NE.AND P0, PT, R17, R34, PT ;  /* 0x000000221100720c */ /* 0x001fda0003f05270 */
[----:B------:R-:W-:Y:S05]  /*38c0*/  @!P0 BRA `(.L_x_712) ;  /* 0x0000000000288947 */ /* 0x000fea0003800000 */
[----:B------:R-:W-:Y:S01]  /*38d0*/  BSSY.RECONVERGENT B6, `(.L_x_713) ;  /* 0x0000007000067945 */ /* 0x000fe20003800200 */
.L_x_714:
[----:B------:R-:W-:Y:S01]  /*38e0*/  IMAD R19, R17, 0x4, R13 ;  /* 0x0000000411137824 */ /* 0x000fe200078e020d */
[----:B------:R-:W-:-:S04]  /*38f0*/  MOV R11, R17 ;  /* 0x00000011000b7202 */ /* 0x000fc80000000f00 */
[----:B------:R-:W0:Y:S02]  /*3900*/  LDS R18, [R19+0x8d80] ;  /* 0x008d800013127984 */ /* 0x000e240000000800 */
[----:B0-----:R-:W-:Y:S01]  /*3910*/  ISETP.NE.AND P0, PT, R18, R17, PT ;  /* 0x000000111200720c */ /* 0x001fe20003f05270 */
[----:B------:R-:W-:-:S12]  /*3920*/  IMAD.MOV.U32 R17, RZ, RZ, R18 ;  /* 0x000000ffff117224 */ /* 0x000fd800078e0012 */
[----:B------:R-:W-:Y:S05]  /*3930*/  @P0 BRA `(.L_x_714) ;  /* 0xfffffffc00e80947 */ /* 0x000fea000383ffff */
[----:B------:R-:W-:Y:S05]  /*3940*/  BSYNC.RECONVERGENT B6 ;  /* 0x0000000000067941 */ /* 0x000fea0003800200 */
.L_x_713:
[----:B------:R-:W-:Y:S01]  /*3950*/  VIADD R19, R19, 0x8d80 ;  /* 0x00008d8013137836 */ /* 0x000fe20000000000 */
[----:B------:R-:W-:-:S07]  /*3960*/  MOV R18, R11 ;  /* 0x0000000b00127202 */ /* 0x000fce0000000f00 */
.L_x_712:
[----:B------:R-:W-:Y:S05]  /*3970*/  BSYNC.RECONVERGENT B5 ;  /* 0x0000000000057941 */ /* 0x000fea0003800200 */
.L_x_711:
[----:B------:R-:W-:Y:S01]  /*3980*/  ISETP.NE.AND P0, PT, R16, R18, PT ;  /* 0x000000121000720c */ /* 0x000fe20003f05270 */
[----:B------:R-:W-:-:S12]  /*3990*/  BSSY.RECONVERGENT B5, `(.L_x_715) ;  /* 0x0000012000057945 */ /* 0x000fd80003800200 */
[----:B------:R-:W-:Y:S05]  /*39a0*/  @!P0 BRA `(.L_x_716) ;  /* 0x0000000000408947 */ /* 0x000fea0003800000 */
[--C-:B------:R-:W-:Y:S01]  /*39b0*/  IMAD R17, R16, 0x4, R13.reuse ;  /* 0x0000000410117824 */ /* 0x100fe200078e020d */
[----:B------:R-:W-:Y:S01]  /*39c0*/  IADD3 R35, PT, PT, R13, 0x8e80, RZ ;  /* 0x00008e800d237810 */ /* 0x000fe20007ffe0ff */
[----:B------:R-:W-:-:S04]  /*39d0*/  IMAD R11, R18, 0x4, R13 ;  /* 0x00000004120b7824 */ /* 0x000fc800078e020d */
[----:B------:R-:W-:Y:S01]  /*39e0*/  LDS R17, [R17+0x8e80] ;  /* 0x008e800011117984 */ /* 0x000fe20000000800 */
[----:B------:R-:W-:-:S03]  /*39f0*/  IMAD R28, R16, 0x4, R35 ;  /* 0x00000004101c7824 */ /* 0x000fc600078e0223 */
[----:B------:R-:W0:Y:S02]  /*3a00*/  LDS R32, [R11+0x8e80] ;  /* 0x008e80000b207984 */ /* 0x000e240000000800 */
[----:B0-----:R-:W-:-:S13]  /*3a10*/  ISETP.GE.AND P0, PT, R17, R32, PT ;  /* 0x000000201100720c */ /* 0x001fda0003f06270 */
[----:B------:R-:W-:Y:S05]  /*3a20*/  @!P0 BRA `(.L_x_717) ;  /* 0x00000000001c8947 */ /* 0x000fea0003800000 */
[----:B------:R-:W-:-:S13]  /*3a30*/  ISETP.GT.AND P0, PT, R17, R32, PT ;  /* 0x000000201100720c */ /* 0x000fda0003f04270 */
[----:B------:R-:W-:Y:S04]  /*3a40*/  @!P0 STS [R19], R16 ;  /* 0x0000001013008388 */ /* 0x000fe80000000800 */
[----:B------:R-:W0:Y:S02]  /*3a50*/  @!P0 LDS R11, [R28] ;  /* 0x000000001c0b8984 */ /* 0x000e240000000800 */
[----:B0-----:R-:W-:-:S05]  /*3a60*/  @!P0 VIADD R11, R11, 0x1 ;  /* 0x000000010b0b8836 */ /* 0x001fca0000000000 */
[----:B------:R0:W-:Y:S04]  /*3a70*/  @!P0 STS [R28], R11 ;  /* 0x0000000b1c008388 */ /* 0x0001e80000000800 */
[----:B------:R0:W-:Y:S01]  /*3a80*/  @P0 STS [R19], R16 ;  /* 0x0000001013000388 */ /* 0x0001e20000000800 */
[----:B------:R-:W-:Y:S05]  /*3a90*/  BRA `(.L_x_716) ;  /* 0x0000000000047947 */ /* 0x000fea0003800000 */
.L_x_717:
[----:B------:R1:W-:Y:S02]  /*3aa0*/  STS [R15], R18 ;  /* 0x000000120f007388 */ /* 0x0003e40000000800 */
.L_x_716:
[----:B------:R-:W-:Y:S05]  /*3ab0*/  BSYNC.RECONVERGENT B5 ;  /* 0x0000000000057941 */ /* 0x000fea0003800200 */
.L_x_715:
[----:B------:R-:W-:-:S07]  /*3ac0*/  IADD3 R10, PT, PT, R10, 0x1, RZ ;  /* 0x000000010a0a7810 */ /* 0x000fce0007ffe0ff */
.L_x_706:
[----:B------:R-:W-:Y:S05]  /*3ad0*/  BSYNC.RECONVERGENT B4 ;  /* 0x0000000000047941 */ /* 0x000fea0003800200 */
.L_x_705:
[----:B------:R-:W-:-:S05]  /*3ae0*/  VIADD R34, R34, 0x1 ;  /* 0x0000000122227836 */ /* 0x000fca0000000000 */
[----:B------:R-:W-:-:S13]  /*3af0*/  ISETP.NE.AND P0, PT, R34, R5, PT ;  /* 0x000000052200720c */ /* 0x000fda0003f05270 */
[----:B------:R-:W-:Y:S05]  /*3b00*/  @P0 BRA `(.L_x_718) ;  /* 0xfffffff800a40947 */ /* 0x000fea000383ffff */
.L_x_701:
[----:B------:R-:W-:Y:S05]  /*3b10*/  BSYNC.RECONVERGENT B3 ;  /* 0x0000000000037941 */ /* 0x000fea0003800200 */
.L_x_700:
[----:B------:R-:W-:Y:S01]  /*3b20*/  ISETP.NE.AND P0, PT, R14, R5, PT ;  /* 0x000000050e00720c */ /* 0x000fe20003f05270 */
[----:B------:R-:W-:-:S12]  /*3b30*/  IMAD.MOV.U32 R30, RZ, RZ, R14 ;  /* 0x000000ffff1e7224 */ /* 0x000fd800078e000e */
[----:B------:R-:W-:Y:S05]  /*3b40*/  @P0 BRA `(.L_x_719) ;  /* 0xfffffff8005c0947 */ /* 0x000fea000383ffff */
.L_x_690:
[----:B------:R-:W-:Y:S05]  /*3b50*/  BSYNC.RECONVERGENT B2 ;  /* 0x0000000000027941 */ /* 0x000fea0003800200 */
.L_x_689:
[----:B------:R-:W-:Y:S01]  /*3b60*/  ISETP.GE.AND P0, PT, R5, 0x1, PT ;  /* 0x000000010500780c */ /* 0x000fe20003f06270 */
[----:B------:R-:W-:Y:S01]  /*3b70*/  BSSY.RECONVERGENT B2, `(.L_x_720) ;  /* 0x0000072000027945 */ /* 0x000fe20003800200 */
[----:B------:R-:W-:-:S11]  /*3b80*/  HFMA2 R9, -RZ, RZ, 0, 0 ;  /* 0x00000000ff097431 */ /* 0x000fd600000001ff */
[----:B------:R-:W-:Y:S05]  /*3b90*/  @!P0 BRA `(.L_x_721) ;  /* 0x0000000400bc8947 */ /* 0x000fea0003800000 */
[----:B------:R-:W-:Y:S01]  /*3ba0*/  ISETP.GE.U32.AND P2, PT, R20, 0x7, PT ;  /* 0x000000071400780c */ /* 0x000fe20003f46070 */
[----:B------:R-:W-:Y:S01]  /*3bb0*/  BSSY.RECONVERGENT B3, `(.L_x_722) ;  /* 0x0000030000037945 */ /* 0x000fe20003800200 */
[----:B------:R-:W-:Y:S01]  /*3bc0*/  ISETP.NE.AND P0, PT, R24, RZ, PT ;  /* 0x000000ff1800720c */ /* 0x000fe20003f05270 */
[----:B------:R-:W-:Y:S02]  /*3bd0*/  IMAD.MOV.U32 R9, RZ, RZ, RZ ;  /* 0x000000ffff097224 */ /* 0x000fe400078e00ff */
[----:B01----:R-:W-:-:S08]  /*3be0*/  IMAD.MOV.U32 R11, RZ, RZ, RZ ;  /* 0x000000ffff0b7224 */ /* 0x003fd000078e00ff */
[----:B------:R-:W-:Y:S05]  /*3bf0*/  @!P2 BRA `(.L_x_723) ;  /* 0x0000000000aca947 */ /* 0x000fea0003800000 */
[----:B------:R-:W0:Y:S01]  /*3c00*/  S2R R12, SR_CgaCtaId ;  /* 0x00000000000c7919 */ /* 0x000e220000008800 */
[----:B------:R-:W-:Y:S02]  /*3c10*/  MOV R11, 0x400 ;  /* 0x00000400000b7802 */ /* 0x000fe40000000f00 */
[----:B------:R-:W-:Y:S02]  /*3c20*/  LOP3.LUT R9, R5, 0x7ffffff8, RZ, 0xc0, !PT ;  /* 0x7ffffff805097812 */ /* 0x000fe400078ec0ff */
[----:B------:R-:W-:Y:S02]  /*3c30*/  MOV R23, RZ ;  /* 0x000000ff00177202 */ /* 0x000fe40000000f00 */
[----:B0-----:R-:W-:Y:S01]  /*3c40*/  LEA R30, R12, R11, 0x18 ;  /* 0x0000000b0c1e7211 */ /* 0x001fe200078ec0ff */
[----:B------:R-:W-:-:S07]  /*3c50*/  IMAD.MOV.U32 R11, RZ, RZ, RZ ;  /* 0x000000ffff0b7224 */ /* 0x000fce00078e00ff */
.L_x_724:
[----:B------:R-:W-:-:S05]  /*3c60*/  IMAD R28, R23, 0x4, R30 ;  /* 0x00000004171c7824 */ /* 0x000fca00078e021e */
[----:B------:R-:W0:Y:S04]  /*3c70*/  LDS.128 R12, [R28+0x8d80] ;  /* 0x008d80001c0c7984 */ /* 0x000e280000000c00 */
        /* <DEDUP_REMOVED lines=8> */
[C---:B------:R-:W-:Y:S02]  /*3d00*/  VIADD R14, R23.reuse, 0x3 ;  /* 0x00000003170e7836 */ /* 0x040fe40000000000 */
[C---:B------:R-:W-:Y:S01]  /*3d10*/  VIADD R11, R12.reuse, 0x1 ;  /* 0x000000010c0b7836 */ /* 0x040fe20000000000 */
[----:B------:R-:W-:Y:S01]  /*3d20*/  @P3 IADD3 R11, PT, PT, R12, RZ, RZ ;  /* 0x000000ff0c0b3210 */ /* 0x000fe20007ffe0ff */
[----:B------:R-:W-:Y:S01]  /*3d30*/  VIADD R13, R23, 0x4 ;  /* 0x00000004170d7836 */ /* 0x000fe20000000000 */
        /* <DEDUP_REMOVED lines=9> */
[----:B------:R-:W-:Y:S02]  /*3dd0*/  VIADD R12, R23, 0x7 ;  /* 0x00000007170c7836 */ /* 0x000fe40000000000 */
[----:B------:R-:W-:Y:S02]  /*3de0*/  VIADD R14, R13, 0x1 ;  /* 0x000000010d0e7836 */ /* 0x000fe40000000000 */
        /* <DEDUP_REMOVED lines=12> */
.L_x_723:
[----:B------:R-:W-:Y:S05]  /*3eb0*/  BSYNC.RECONVERGENT B3 ;  /* 0x0000000000037941 */ /* 0x000fea0003800200 */
.L_x_722:
        /* <DEDUP_REMOVED lines=8> */
[----:B------:R-:W-:Y:S01]  /*3f40*/  VIADD R13, R11, 0x1 ;  /* 0x000000010b0d7836 */ /* 0x000fe20000000000 */
[----:B0-----:R-:W-:-:S06]  /*3f50*/  ULEA UR4, UR5, UR4, 0x18 ;  /* 0x0000000405047291 */ /* 0x001fcc000f8ec0ff */
[----:B------:R-:W-:-:S05]  /*3f60*/  LEA R12, R9, UR4, 0x2 ;  /* 0x00000004090c7c11 */ /* 0x000fca000f8e10ff */
[----:B------:R-:W0:Y:S04]  /*3f70*/  LDS.64 R14, [R12+0x8d80] ;  /* 0x008d80000c0e7984 */ /* 0x000e280000000a00 */
[----:B------:R-:W1:Y:S01]  /*3f80*/  LDS.64 R16, [R12+0x8d88] ;  /* 0x008d88000c107984 */ /* 0x000e620000000a00 */
[----:B0-----:R-:W-:Y:S02]  /*3f90*/  ISETP.NE.AND P0, PT, R14, R9, PT ;  /* 0x000000090e00720c */ /* 0x001fe40003f05270 */
[----:B------:R-:W-:-:S04]  /*3fa0*/  IADD3 R14, PT, PT, R9, 0x1, RZ ;  /* 0x00000001090e7810 */ /* 0x000fc80007ffe0ff */
[----:B------:R-:W-:Y:S01]  /*3fb0*/  ISETP.NE.AND P2, PT, R15, R14, PT ;  /* 0x0000000e0f00720c */ /* 0x000fe20003f45270 */
[C---:B------:R-:W-:Y:S02]  /*3fc0*/  VIADD R15, R9.reuse, 0x2 ;  /* 0x00000002090f7836 */ /* 0x040fe40000000000 */
[C---:B------:R-:W-:Y:S02]  /*3fd0*/  VIADD R14, R9.reuse, 0x3 ;  /* 0x00000003090e7836 */ /* 0x040fe40000000000 */
[----:B------:R-:W-:Y:S02]  /*3fe0*/  VIADD R9, R9, 0x4 ;  /* 0x0000000409097836 */ /* 0x000fe40000000000 */
[----:B------:R-:W-:Y:S02]  /*3ff0*/  @P0 IADD3 R13, PT, PT, R11, RZ, RZ ;  /* 0x000000ff0b0d0210 */ /* 0x000fe40007ffe0ff */
[----:B-1----:R-:W-:-:S03]  /*4000*/  ISETP.NE.AND P0, PT, R16, R15, PT ;  /* 0x0000000f1000720c */ /* 0x002fc60003f05270 */
[C---:B------:R-:W-:Y:S01]  /*4010*/  VIADD R11, R13.reuse, 0x1 ;  /* 0x000000010d0b7836 */ /* 0x040fe20000000000 */
[----:B------:R-:W-:Y:S02]  /*4020*/  @P2 IADD3 R11, PT, PT, R13, RZ, RZ ;  /* 0x000000ff0d0b2210 */ /* 0x000fe40007ffe0ff */
[----:B------:R-:W-:-:S03]  /*4030*/  ISETP.NE.AND P2, PT, R17, R14, PT ;  /* 0x0000000e1100720c */ /* 0x000fc60003f45270 */
[----:B------:R-:W-:-:S04]  /*4040*/  VIADD R12, R11, 0x1 ;  /* 0x000000010b0c7836 */ /* 0x000fc80000000000 */
[----:B------:R-:W-:-:S05]  /*4050*/  @P0 IMAD.MOV R12, RZ, RZ, R11 ;  /* 0x000000ffff0c0224 */ /* 0x000fca00078e020b */
[----:B------:R-:W-:Y:S01]  /*4060*/  IADD3 R11, PT, PT, R12, 0x1, RZ ;  /* 0x000000010c0b7810 */ /* 0x000fe20007ffe0ff */
[----:B------:R-:W-:-:S07]  /*4070*/  @P2 IMAD.MOV R11, RZ, RZ, R12 ;  /* 0x000000ffff0b2224 */ /* 0x000fce00078e020c */
.L_x_728:
[----:B------:R-:W-:Y:S05]  /*4080*/  BSYNC.RECONVERGENT B4 ;  /* 0x0000000000047941 */ /* 0x000fea0003800200 */
.L_x_727:
[----:B------:R-:W-:Y:S05]  /*4090*/  @!P3 BRA `(.L_x_726) ;  /* 0x000000000074b947 */ /* 0x000fea0003800000 */
[----:B------:R-:W-:Y:S01]  /*40a0*/  ISETP.NE.AND P0, PT, R21, RZ, PT ;  /* 0x000000ff1500720c */ /* 0x000fe20003f05270 */
[----:B------:R-:W-:Y:S01]  /*40b0*/  BSSY.RECONVERGENT B4, `(.L_x_729) ;  /* 0x0000011000047945 */ /* 0x000fe20003800200 */
[----:B------:R-:W-:-:S04]  /*40c0*/  LOP3.LUT R12, R5, 0x1, RZ, 0xc0, !PT ;  /* 0x00000001050c7812 */ /* 0x000fc800078ec0ff */
[----:B------:R-:W-:-:S07]  /*40d0*/  ISETP.NE.U32.AND P3, PT, R12, 0x1, PT ;  /* 0x000000010c00780c */ /* 0x000fce0003f65070 */
[----:B------:R-:W-:Y:S06]  /*40e0*/  @!P0 BRA `(.L_x_730) ;  /* 0x0000000000348947 */ /* 0x000fec0003800000 */
[----:B------:R-:W0:Y:S01]  /*40f0*/  S2UR UR5, SR_CgaCtaId ;  /* 0x00000000000579c3 */ /* 0x000e220000008800 */
[----:B------:R-:W-:Y:S02]  /*4100*/  UMOV UR4, 0x400 ;  /* 0x0000040000047882 */ /* 0x000fe40000000000 */
[----:B0-----:R-:W-:-:S06]  /*4110*/  ULEA UR4, UR5, UR4, 0x18 ;  /* 0x0000000405047291 */ /* 0x001fcc000f8ec0ff */
[----:B------:R-:W-:-:S06]  /*4120*/  LEA R13, R9, UR4, 0x2 ;  /* 0x00000004090d7c11 */ /* 0x000fcc000f8e10ff */
[----:B------:R-:W0:Y:S02]  /*4130*/  LDS.64 R12, [R13+0x8d80] ;  /* 0x008d80000d0c7984 */ /* 0x000e240000000a00 */
[----:B0-----:R-:W-:Y:S02]  /*4140*/  ISETP.NE.AND P0, PT, R12, R9, PT ;  /* 0x000000090c00720c */ /* 0x001fe40003f05270 */
[C---:B------:R-:W-:Y:S01]  /*4150*/  IADD3 R12, PT, PT, R9.reuse, 0x1, RZ ;  /* 0x00000001090c7810 */ /* 0x040fe20007ffe0ff */
[----:B------:R-:W-:-:S03]  /*4160*/  VIADD R9, R9, 0x2 ;  /* 0x0000000209097836 */ /* 0x000fc60000000000 */
[----:B------:R-:W-:Y:S01]  /*4170*/  ISETP.NE.AND P2, PT, R13, R12, PT ;  /* 0x0000000c0d00720c */ /* 0x000fe20003f45270 */
[----:B------:R-:W-:-:S06]  /*4180*/  VIADD R12, R11, 0x1 ;  /* 0x000000010b0c7836 */ /* 0x000fcc0000000000 */
[----:B------:R-:W-:-:S05]  /*4190*/  @P0 IMAD.MOV R12, RZ, RZ, R11 ;  /* 0x000000ffff0c0224 */ /* 0x000fca00078e020b */
[----:B------:R-:W-:Y:S01]  /*41a0*/  IADD3 R11, PT, PT, R12, 0x1, RZ ;  /* 0x000000010c0b7810 */ /* 0x000fe20007ffe0ff */
[----:B------:R-:W-:-:S07]  /*41b0*/  @P2 IMAD.MOV R11, RZ, RZ, R12 ;  /* 0x000000ffff0b2224 */ /* 0x000fce00078e020c */
.L_x_730:
[----:B------:R-:W-:Y:S05]  /*41c0*/  BSYNC.RECONVERGENT B4 ;  /* 0x0000000000047941 */ /* 0x000fea0003800200 */
.L_x_729:
[----:B------:R-:W-:Y:S05]  /*41d0*/  @P3 BRA `(.L_x_726) ;  /* 0x0000000000243947 */ /* 0x000fea0003800000 */
[----:B------:R-:W0:Y:S01]  /*41e0*/  S2UR UR5, SR_CgaCtaId ;  /* 0x00000000000579c3 */ /* 0x000e220000008800 */
[----:B------:R-:W-:Y:S02]  /*41f0*/  UMOV UR4, 0x400 ;  /* 0x0000040000047882 */ /* 0x000fe40000000000 */
[----:B0-----:R-:W-:-:S06]  /*4200*/  ULEA UR4, UR5, UR4, 0x18 ;  /* 0x0000000405047291 */ /* 0x001fcc000f8ec0ff */
[----:B------:R-:W-:-:S06]  /*4210*/  LEA R12, R9, UR4, 0x2 ;  /* 0x00000004090c7c11 */ /* 0x000fcc000f8e10ff */
[----:B------:R-:W0:Y:S02]  /*4220*/  LDS R12, [R12+0x8d80] ;  /* 0x008d80000c0c7984 */ /* 0x000e240000000800 */
[----:B0-----:R-:W-:Y:S02]  /*4230*/  ISETP.NE.AND P0, PT, R12, R9, PT ;  /* 0x000000090c00720c */ /* 0x001fe40003f05270 */
[----:B------:R-:W-:-:S11]  /*4240*/  IADD3 R9, PT, PT, R11, 0x1, RZ ;  /* 0x000000010b097810 */ /* 0x000fd60007ffe0ff */
[----:B------:R-:W-:-:S04]  /*4250*/  @P0 IMAD.MOV R9, RZ, RZ, R11 ;  /* 0x000000ffff090224 */ /* 0x000fc800078e020b */
[----:B------:R-:W-:-:S07]  /*4260*/  IMAD.MOV.U32 R11, RZ, RZ, R9 ;  /* 0x000000ffff0b7224 */ /* 0x000fce00078e0009 */
.L_x_726:
[----:B------:R-:W-:Y:S05]  /*4270*/  BSYNC.RECONVERGENT B3 ;  /* 0x0000000000037941 */ /* 0x000fea0003800200 */
.L_x_725:
[----:B------:R-:W-:-:S07]  /*4280*/  I2FP.F32.U32 R9, R11 ;  /* 0x0000000b00097245 */ /* 0x000fce0000201000 */
.L_x_721:
[----:B------:R-:W-:Y:S05]  /*4290*/  BSYNC.RECONVERGENT B2 ;  /* 0x0000000000027941 */ /* 0x000fea0003800200 */
.L_x_720:
        /* <DEDUP_REMOVED lines=10> */
[----:B01----:R-:W-:-:S10]  /*4340*/  IMAD.MOV.U32 R11, RZ, RZ, RZ ;  /* 0x000000ffff0b7224 */ /* 0x003fd400078e00ff */
[----:B------:R-:W-:Y:S05]  /*4350*/  @!P0 BRA `(.L_x_734) ;  /* 0x0000000000508947 */ /* 0x000fea0003800000 */
[----:B------:R-:W0:Y:S01]  /*4360*/  S2R R13, SR_CgaCtaId ;  /* 0x00000000000d7919 */ /* 0x000e220000008800 */
[----:B------:R-:W-:Y:S01]  /*4370*/  MOV R10, 0x400 ;  /* 0x00000400000a7802 */ /* 0x000fe20000000f00 */
[----:B------:R-:W-:Y:S01]  /*4380*/  HFMA2 R16, -RZ, RZ, 0, 0 ;  /* 0x00000000ff107431 */ /* 0x000fe200000001ff */
[----:B------:R-:W-:Y:S02]  /*4390*/  LOP3.LUT R11, R5, 0x7ffffff8, RZ, 0xc0, !PT ;  /* 0x7ffffff8050b7812 */ /* 0x000fe400078ec0ff */
[----:B0-----:R-:W-:-:S07]  /*43a0*/  LEA R31, R13, R10, 0x18 ;  /* 0x0000000a0d1f7211 */ /* 0x001fce00078ec0ff */
.L_x_735:
[C---:B------:R-:W-:Y:S01]  /*43b0*/  IMAD R10, R16.reuse, 0x4, R31 ;  /* 0x00000004100a7824 */ /* 0x040fe200078e021f */
[C---:B------:R-:W-:Y:S01]  /*43c0*/  IADD3 R18, PT, PT, R16.reuse, 0x2, RZ ;  /* 0x0000000210127810 */ /* 0x040fe20007ffe0ff */
        /* <DEDUP_REMOVED lines=13> */
.L_x_734:
[----:B------:R-:W-:Y:S05]  /*44a0*/  BSYNC.RECONVERGENT B3 ;  /* 0x0000000000037941 */ /* 0x000fea0003800200 */
.L_x_733:
        /* <DEDUP_REMOVED lines=8> */
[C---:B------:R-:W-:Y:S01]  /*4530*/  VIADD R13, R11.reuse, 0x1 ;  /* 0x000000010b0d7836 */ /* 0x040fe20000000000 */
[C---:B------:R-:W-:Y:S01]  /*4540*/  IADD3 R17, PT, PT, R11.reuse, 0x3, RZ ;  /* 0x000000030b117810 */ /* 0x040fe20007ffe0ff */
        /* <DEDUP_REMOVED lines=12> */
.L_x_739:
[----:B------:R-:W-:Y:S05]  /*4610*/  BSYNC.RECONVERGENT B4 ;  /* 0x0000000000047941 */ /* 0x000fea0003800200 */
.L_x_738:
        /* <DEDUP_REMOVED lines=18> */
[----:B0-----:R-:W-:-:S07]  /*4740*/  IADD3 R11, PT, PT, R11, 0x2, RZ ;  /* 0x000000020b0b7810 */ /* 0x001fce0007ffe0ff */
.L_x_741:
[----:B------:R-:W-:Y:S05]  /*4750*/  BSYNC.RECONVERGENT B4 ;  /* 0x0000000000047941 */ /* 0x000fea0003800200 */
.L_x_740:
[----:B------:R-:W-:-:S05]  /*4760*/  @!P2 IMAD R10, R11, 0x4, R12 ;  /* 0x000000040b0aa824 */ /* 0x000fca00078e020c */
[----:B------:R0:W-:Y:S04]  /*4770*/  @!P2 STS [R10+0x8d80], R11 ;  /* 0x008d800b0a00a388 */ /* 0x0001e80000000800 */
[----:B------:R0:W-:Y:S02]  /*4780*/  @!P2 STS [R10+0x8e80], RZ ;  /* 0x008e80ff0a00a388 */ /* 0x0001e40000000800 */
.L_x_737:
[----:B------:R-:W-:Y:S05]  /*4790*/  BSYNC.RECONVERGENT B3 ;  /* 0x0000000000037941 */ /* 0x000fea0003800200 */
.L_x_736:
[----:B------:R-:W-:Y:S01]  /*47a0*/  IMAD.MOV.U32 R34, RZ, RZ, RZ ;  /* 0x000000ffff227224 */ /* 0x000fe200078e00ff */
[----:B------:R-:W-:-:S07]  /*47b0*/  MOV R30, RZ ;  /* 0x000000ff001e7202 */ /* 0x000fce0000000f00 */
.L_x_761:
[----:B------:R-:W-:Y:S01]  /*47c0*/  VIADD R14, R34, 0x1 ;  /* 0x00000001220e7836 */ /* 0x000fe20000000000 */
[----:B------:R-:W-:Y:S04]  /*47d0*/  BSSY.RECONVERGENT B3, `(.L_x_742) ;  /* 0x0000064000037945 */ /* 0x000fe80003800200 */
[----:B------:R-:W-:-:S13]  /*47e0*/  ISETP.GE.AND P0, PT, R14, R5, PT ;  /* 0x000000050e00720c */ /* 0x000fda0003f06270 */
[----:B01----:R-:W-:Y:S05]  /*47f0*/  @P0 BRA `(.L_x_743) ;  /* 0x0000000400840947 */ /* 0x003fea0003800000 */
[----:B0-----:R-:W0:Y:S01]  /*4800*/  S2R R10, SR_CgaCtaId ;  /* 0x00000000000a7919 */ /* 0x001e220000008800 */
[----:B------:R-:W-:Y:S02]  /*4810*/  MOV R13, 0x400 ;  /* 0x00000400000d7802 */ /* 0x000fe40000000f00 */
[----:B------:R-:W-:Y:S02]  /*4820*/  MOV R36, R14 ;  /* 0x0000000e00247202 */ /* 0x000fe40000000f00 */
[----:B0-----:R-:W-:-:S05]  /*4830*/  LEA R13, R10, R13, 0x18 ;  /* 0x0000000d0a0d7211 */ /* 0x001fca00078ec0ff */
[C-C-:B------:R-:W-:Y:S02]  /*4840*/  IMAD R11, R34.reuse, 0xc, R13.reuse ;  /* 0x0000000c220b7824 */ /* 0x140fe400078e020d */
[----:B------:R-:W-:-:S03]  /*4850*/  IMAD R33, R34, 0x4, R13 ;  /* 0x0000000422217824 */ /* 0x000fc600078e020d */
[----:B------:R0:W1:Y:S01]  /*4860*/  LDS R12, [R11+0x8f80] ;  /* 0x008f80000b0c7984 */ /* 0x0000620000000800 */
[----:B------:R-:W-:-:S03]  /*4870*/  VIADD R31, R33, 0x8d80 ;  /* 0x00008d80211f7836 */ /* 0x000fc60000000000 */
[----:B------:R0:W2:Y:S04]  /*4880*/  LDS R10, [R11+0x8f84] ;  /* 0x008f84000b0a7984 */ /* 0x0000a80000000800 */
[----:B------:R0:W3:Y:S02]  /*4890*/  LDS R35, [R11+0x8f88] ;  /* 0x008f88000b237984 */ /* 0x0000e40000000800 */
.L_x_760:
        /* <DEDUP_REMOVED lines=19> */
.L_x_745:
[----:B------:R-:W-:Y:S01]  /*49d0*/  FMUL.FTZ R11, R16, R17 ;  /* 0x00000011100b7220 */ /* 0x000fe20000410000 */
[----:B------:R-:W-:-:S03]  /*49e0*/  FMUL.FTZ R15, R17, 0.5 ;  /* 0x3f000000110f7820 */ /* 0x000fc60000410000 */
[----:B------:R-:W-:-:S04]  /*49f0*/  FFMA R16, -R11, R11, R16 ;  /* 0x0000000b0b107223 */ /* 0x000fc80000000110 */
[----:B------:R-:W-:-:S07]  /*4a00*/  FFMA R11, R16, R15, R11 ;  /* 0x0000000f100b7223 */ /* 0x000fce000000000b */
.L_x_746:
[----:B------:R-:W-:Y:S05]  /*4a10*/  BSYNC.RECONVERGENT B4 ;  /* 0x0000000000047941 */ /* 0x000fea0003800200 */
.L_x_744:
        /* <DEDUP_REMOVED lines=10> */
.L_x_752:
[----:B------:R-:W-:Y:S01]  /*4ac0*/  LEA R15, R11, R13, 0x2 ;  /* 0x0000000d0b0f7211 */ /* 0x000fe200078e10ff */
[----:B------:R-:W-:-:S04]  /*4ad0*/  IMAD.MOV.U32 R17, RZ, RZ, R11 ;  /* 0x000000ffff117224 */ /* 0x000fc800078e000b */
[----:B------:R-:W0:Y:S02]  /*4ae0*/  LDS R16, [R15+0x8d80] ;  /* 0x008d80000f107984 */ /* 0x000e240000000800 */
[----:B0-----:R-:W-:Y:S01]  /*4af0*/  ISETP.NE.AND P0, PT, R16, R11, PT ;  /* 0x0000000b1000720c */ /* 0x001fe20003f05270 */
[----:B------:R-:W-:-:S12]  /*4b00*/  IMAD.MOV.U32 R11, RZ, RZ, R16 ;  /* 0x000000ffff0b7224 */ /* 0x000fd800078e0010 */
[----:B------:R-:W-:Y:S05]  /*4b10*/  @P0 BRA `(.L_x_752) ;  /* 0xfffffffc00e80947 */ /* 0x000fea000383ffff */
[----:B------:R-:W-:Y:S05]  /*4b20*/  BSYNC.RECONVERGENT B6 ;  /* 0x0000000000067941 */ /* 0x000fea0003800200 */
.L_x_751:
[----:B------:R-:W-:Y:S01]  /*4b30*/  IADD3 R15, PT, PT, R15, 0x8d80, RZ ;  /* 0x00008d800f0f7810 */ /* 0x000fe20007ffe0ff */
[----:B------:R-:W-:-:S07]  /*4b40*/  IMAD.MOV.U32 R16, RZ, RZ, R17 ;  /* 0x000000ffff107224 */ /* 0x000fce00078e0011 */
.L_x_750:
[----:B------:R-:W-:Y:S05]  /*4b50*/  BSYNC.RECONVERGENT B5 ;  /* 0x0000000000057941 */ /* 0x000fea0003800200 */
.L_x_749:
        /* <DEDUP_REMOVED lines=8> */
.L_x_756:
[----:B------:R-:W-:Y:S01]  /*4be0*/  IMAD R19, R17, 0x4, R13 ;  /* 0x0000000411137824 */ /* 0x000fe200078e020d */
[----:B------:R-:W-:-:S04]  /*4bf0*/  MOV R11, R17 ;  /* 0x00000011000b7202 */ /* 0x000fc80000000f00 */
[----:B------:R-:W0:Y:S02]  /*4c00*/  LDS R18, [R19+0x8d80] ;  /* 0x008d800013127984 */ /* 0x000e240000000800 */
[----:B0-----:R-:W-:Y:S01]  /*4c10*/  ISETP.NE.AND P0, PT, R18, R17, PT ;  /* 0x000000111200720c */ /* 0x001fe20003f05270 */
[----:B------:R-:W-:-:S12]  /*4c20*/  IMAD.MOV.U32 R17, RZ, RZ, R18 ;  /* 0x000000ffff117224 */ /* 0x000fd800078e0012 */
[----:B------:R-:W-:Y:S05]  /*4c30*/  @P0 BRA `(.L_x_756) ;  /* 0xfffffffc00e80947 */ /* 0x000fea000383ffff */
[----:B------:R-:W-:Y:S05]  /*4c40*/  BSYNC.RECONVERGENT B6 ;  /* 0x0000000000067941 */ /* 0x000fea0003800200 */
.L_x_755:
[----:B------:R-:W-:Y:S01]  /*4c50*/  VIADD R19, R19, 0x8d80 ;  /* 0x00008d8013137836 */ /* 0x000fe20000000000 */
[----:B------:R-:W-:-:S07]  /*4c60*/  MOV R18, R11 ;  /* 0x0000000b00127202 */ /* 0x000fce0000000f00 */
.L_x_754:
[----:B------:R-:W-:Y:S05]  /*4c70*/  BSYNC.RECONVERGENT B5 ;  /* 0x0000000000057941 */ /* 0x000fea0003800200 */
.L_x_753:
        /* <DEDUP_REMOVED lines=18> */
.L_x_759:
[----:B------:R0:W-:Y:S02]  /*4da0*/  STS [R15], R18 ;  /* 0x000000120f007388 */ /* 0x0001e40000000800 */
.L_x_758:
[----:B------:R-:W-:Y:S05]  /*4db0*/  BSYNC.RECONVERGENT B5 ;  /* 0x0000000000057941 */ /* 0x000fea0003800200 */
.L_x_757:
[----:B------:R-:W-:-:S07]  /*4dc0*/  IADD3 R30, PT, PT, R30, 0x1, RZ ;  /* 0x000000011e1e7810 */ /* 0x000fce0007ffe0ff */
.L_x_748:
[----:B------:R-:W-:Y:S05]  /*4dd0*/  BSYNC.RECONVERGENT B4 ;  /* 0x0000000000047941 */ /* 0x000fea0003800200 */
.L_x_747:
[----:B------:R-:W-:-:S05]  /*4de0*/  VIADD R36, R36, 0x1 ;  /* 0x0000000124247836 */ /* 0x000fca0000000000 */
[----:B------:R-:W-:-:S13]  /*4df0*/  ISETP.NE.AND P0, PT, R36, R5, PT ;  /* 0x000000052400720c */ /* 0x000fda0003f05270 */
[----:B------:R-:W-:Y:S05]  /*4e00*/  @P0 BRA `(.L_x_760) ;  /* 0xfffffff800a40947 */ /* 0x000fea000383ffff */
.L_x_743:
[----:B------:R-:W-:Y:S05]  /*4e10*/  BSYNC.RECONVERGENT B3 ;  /* 0x0000000000037941 */ /* 0x000fea0003800200 */
.L_x_742:
[----:B------:R-:W-:Y:S01]  /*4e20*/  ISETP.NE.AND P0, PT, R14, R5, PT ;  /* 0x000000050e00720c */ /* 0x000fe20003f05270 */
[----:B------:R-:W-:-:S12]  /*4e30*/  IMAD.MOV.U32 R34, RZ, RZ, R14 ;  /* 0x000000ffff227224 */ /* 0x000fd800078e000e */
[----:B------:R-:W-:Y:S05]  /*4e40*/  @P0 BRA `(.L_x_761) ;  /* 0xfffffff8005c0947 */ /* 0x000fea000383ffff */
.L_x_732:
[----:B------:R-:W-:Y:S05]  /*4e50*/  BSYNC.RECONVERGENT B2 ;  /* 0x0000000000027941 */ /* 0x000fea0003800200 */
.L_x_731:
[----:B------:R-:W-:Y:S01]  /*4e60*/  ISETP.GE.AND P0, PT, R5, 0x1, PT ;  /* 0x000000010500780c */ /* 0x000fe20003f06270 */
[----:B------:R-:W-:Y:S01]  /*4e70*/  BSSY.RECONVERGENT B2, `(.L_x_762) ;  /* 0x0000071000027945 */ /* 0x000fe20003800200 */
[----:B0-----:R-:W-:-:S11]  /*4e80*/  HFMA2 R10, -RZ, RZ, 0, 0 ;  /* 0x00000000ff0a7431 */ /* 0x001fd600000001ff */
[----:B------:R-:W-:Y:S05]  /*4e90*/  @!P0 BRA `(.L_x_763) ;  /* 0x0000000400b88947 */ /* 0x000fea0003800000 */
[----:B------:R-:W-:Y:S01]  /*4ea0*/  ISETP.GE.U32.AND P2, PT, R20, 0x7, PT ;  /* 0x000000071400780c */ /* 0x000fe20003f46070 */
[----:B------:R-:W-:Y:S01]  /*4eb0*/  BSSY.RECONVERGENT B3, `(.L_x_764) ;  /* 0x000002f000037945 */ /* 0x000fe20003800200 */
[----:B------:R-:W-:Y:S02]  /*4ec0*/  ISETP.NE.AND P0, PT, R24, RZ, PT ;  /* 0x000000ff1800720c */ /* 0x000fe40003f05270 */
[----:B-1----:R-:W-:-:S09]  /*4ed0*/  CS2R R10, SRZ ;  /* 0x00000000000a7805 */ /* 0x002fd2000001ff00 */
[----:B------:R-:W-:Y:S05]  /*4ee0*/  @!P2 BRA `(.L_x_765) ;  /* 0x0000000000aca947 */ /* 0x000fea0003800000 */
[----:B------:R-:W0:Y:S01]  /*4ef0*/  S2R R13, SR_CgaCtaId ;  /* 0x00000000000d7919 */ /* 0x000e220000008800 */
[----:B------:R-:W-:Y:S01]  /*4f00*/  MOV R10, 0x400 ;  /* 0x00000400000a7802 */ /* 0x000fe20000000f00 */
[----:B------:R-:W-:Y:S01]  /*4f10*/  IMAD.MOV.U32 R28, RZ, RZ, RZ ;  /* 0x000000ffff1c7224 */ /* 0x000fe200078e00ff */
[----:B------:R-:W-:Y:S02]  /*4f20*/  LOP3.LUT R11, R5, 0x7ffffff8, RZ, 0xc0, !PT ;  /* 0x7ffffff8050b7812 */ /* 0x000fe400078ec0ff */
[----:B0-----:R-:W-:Y:S01]  /*4f30*/  LEA R33, R13, R10, 0x18 ;  /* 0x0000000a0d217211 */ /* 0x001fe200078ec0ff */
[----:B------:R-:W-:-:S07]  /*4f40*/  IMAD.MOV.U32 R10, RZ, RZ, RZ ;  /* 0x000000ffff0a7224 */ /* 0x000fce00078e00ff */
.L_x_766:
[----:B------:R-:W-:-:S05]  /*4f50*/  LEA R31, R28, R33, 0x2 ;  /* 0x000000211c1f7211 */ /* 0x000fca00078e10ff */
[----:B------:R-:W0:Y:S04]  /*4f60*/  LDS.128 R12, [R31+0x8d80] ;  /* 0x008d80001f0c7984 */ /* 0x000e280000000c00 */
[----:B------:R-:W1:Y:S01]  /*4f70*/  LDS.128 R16, [R31+0x8d90] ;  /* 0x008d90001f107984 */ /* 0x000e620000000c00 */
[----:B0-----:R-:W-:Y:S01]  /*4f80*/  ISETP.NE.AND P2, PT, R12, R28, PT ;  /* 0x0000001c0c00720c */ /* 0x001fe20003f45270 */
[----:B------:R-:W-:-:S05]  /*4f90*/  VIADD R12, R28, 0x1 ;  /* 0x000000011c0c7836 */ /* 0x000fca0000000000 */
[----:B------:R-:W-:Y:S01]  /*4fa0*/  ISETP.NE.AND P3, PT, R13, R12, PT ;  /* 0x0000000c0d00720c */ /* 0x000fe20003f65270 */
[----:B------:R-:W-:Y:S01]  /*4fb0*/  VIADD R12, R10, 0x1 ;  /* 0x000000010a0c7836 */ /* 0x000fe20000000000 */
[----:B------:R-:W-:-:S05]  /*4fc0*/  IADD3 R13, PT, PT, R28, 0x2, RZ ;  /* 0x000000021c0d7810 */ /* 0x000fca0007ffe0ff */
[----:B------:R-:W-:Y:S01]  /*4fd0*/  @P2 IMAD.MOV R12, RZ, RZ, R10 ;  /* 0x000000ffff0c2224 */ /* 0x000fe200078e020a */
[----:B------:R-:W-:Y:S02]  /*4fe0*/  ISETP.NE.AND P2, PT, R14, R13, PT ;  /* 0x0000000d0e00720c */ /* 0x000fe40003f45270 */
[----:B------:R-:W-:Y:S01]  /*4ff0*/  IADD3 R14, PT, PT, R28, 0x3, RZ ;  /* 0x000000031c0e7810 */ /* 0x000fe20007ffe0ff */
[----:B------:R-:W-:Y:S01]  /*5000*/  VIADD R10, R12, 0x1 ;  /* 0x000000010c0a7836 */ /* 0x000fe20000000000 */
[----:B------:R-:W-:Y:S01]  /*5010*/  IADD3 R13, PT, PT, R28, 0x4, RZ ;  /* 0x000000041c0d7810 */ /* 0x000fe20007ffe0ff */
[----:B------:R-:W-:Y:S01]  /*5020*/  @P3 IMAD.MOV R10, RZ, RZ, R12 ;  /* 0x000000ffff0a3224 */ /* 0x000fe200078e020c */
[----:B------:R-:W-:-:S03]  /*5030*/  ISETP.NE.AND P3, PT, R15, R14, PT ;  /* 0x0000000e0f00720c */ /* 0x000fc60003f65270 */
[----:B------:R-:W-:-:S04]  /*5040*/  VIADD R12, R10, 0x1 ;  /* 0x000000010a0c7836 */ /* 0x000fc80000000000 */
[----:B------:R-:W-:Y:S01]  /*5050*/  @P2 IMAD.MOV R12, RZ, RZ, R10 ;  /* 0x000000ffff0c2224 */ /* 0x000fe200078e020a */
[----:B-1----:R-:W-:Y:S02]  /*5060*/  ISETP.NE.AND P2, PT, R16, R13, PT ;  /* 0x0000000d1000720c */ /* 0x002fe40003f45270 */
[----:B------:R-:W-:Y:S01]  /*5070*/  IADD3 R10, PT, PT, R28, 0x5, RZ ;  /* 0x000000051c0a7810 */ /* 0x000fe20007ffe0ff */
[----:B------:R-:W-:Y:S01]  /*5080*/  VIADD R14, R12, 0x1 ;  /* 0x000000010c0e7836 */ /* 0x000fe20000000000 */
[C---:B------:R-:W-:Y:S01]  /*5090*/  IADD3 R13, PT, PT, R28.reuse, 0x6, RZ ;  /* 0x000000061c0d7810 */ /* 0x040fe20007ffe0ff */
[----:B------:R-:W-:Y:S01]  /*50a0*/  @P3 IMAD.MOV R14, RZ, RZ, R12 ;  /* 0x000000ffff0e3224 */ /* 0x000fe200078e020c */
[----:B------:R-:W-:Y:S02]  /*50b0*/  ISETP.NE.AND P3, PT, R17, R10, PT ;  /* 0x0000000a1100720c */ /* 0x000fe40003f65270 */
[----:B------:R-:W-:Y:S01]  /*50c0*/  IADD3 R10, PT, PT, R28, 0x7, RZ ;  /* 0x000000071c0a7810 */ /* 0x000fe20007ffe0ff */
[----:B------:R-:W-:Y:S01]  /*50d0*/  VIADD R12, R14, 0x1 ;  /* 0x000000010e0c7836 */ /* 0x000fe20000000000 */
[----:B------:R-:W-:-:S03]  /*50e0*/  IADD3 R28, PT, PT, R28, 0x8, RZ ;  /* 0x000000081c1c7810 */ /* 0x000fc60007ffe0ff */
[----:B------:R-:W-:Y:S01]  /*50f0*/  @P2 IMAD.MOV R12, RZ, RZ, R14 ;  /* 0x000000ffff0c2224 */ /* 0x000fe200078e020e */
[----:B------:R-:W-:-:S03]  /*5100*/  ISETP.NE.AND P2, PT, R18, R13, PT ;  /* 0x0000000d1200720c */ /* 0x000fc60003f45270 */
[----:B------:R-:W-:Y:S02]  /*5110*/  VIADD R13, R12, 0x1 ;  /* 0x000000010c0d7836 */ /* 0x000fe40000000000 */
[----:B------:R-:W-:Y:S01]  /*5120*/  @P3 IMAD.MOV R13, RZ, RZ, R12 ;  /* 0x000000ffff0d3224 */ /* 0x000fe200078e020c */
[----:B------:R-:W-:-:S03]  /*5130*/  ISETP.NE.AND P3, PT, R19, R10, PT ;  /* 0x0000000a1300720c */ /* 0x000fc60003f65270 */
[----:B------:R-:W-:-:S04]  /*5140*/  VIADD R12, R13, 0x1 ;  /* 0x000000010d0c7836 */ /* 0x000fc80000000000 */
[----:B------:R-:W-:Y:S01]  /*5150*/  @P2 IMAD.MOV R12, RZ, RZ, R13 ;  /* 0x000000ffff0c2224 */ /* 0x000fe200078e020d */
[----:B------:R-:W-:-:S03]  /*5160*/  ISETP.NE.AND P2, PT, R28, R11, PT ;  /* 0x0000000b1c00720c */ /* 0x000fc60003f45270 */
[C---:B------:R-:W-:Y:S02]  /*5170*/  VIADD R10, R12.reuse, 0x1 ;  /* 0x000000010c0a7836 */ /* 0x040fe40000000000 */
[----:B------:R-:W-:-:S08]  /*5180*/  @P3 IADD3 R10, PT, PT, R12, RZ, RZ ;  /* 0x000000ff0c0a3210 */ /* 0x000fd00007ffe0ff */
[----:B------:R-:W-:Y:S05]  /*5190*/  @P2 BRA `(.L_x_766) ;  /* 0xfffffffc006c2947 */ /* 0x000fea000383ffff */
.L_x_765:
[----:B------:R-:W-:Y:S05]  /*51a0*/  BSYNC.RECONVERGENT B3 ;  /* 0x0000000000037941 */ /* 0x000fea0003800200 */
.L_x_764:
        /* <DEDUP_REMOVED lines=13> */
[----:B0-----:R-:W-:Y:S01]  /*5280*/  ISETP.NE.AND P0, PT, R14, R11, PT ;  /* 0x0000000b0e00720c */ /* 0x001fe20003f05270 */
[----:B------:R-:W-:-:S05]  /*5290*/  VIADD R14, R11, 0x1 ;  /* 0x000000010b0e7836 */ /* 0x000fca0000000000 */
[----:B------:R-:W-:Y:S02]  /*52a0*/  ISETP.NE.AND P2, PT, R15, R14, PT ;  /* 0x0000000e0f00720c */ /* 0x000fe40003f45270 */
[C---:B------:R-:W-:Y:S02]  /*52b0*/  IADD3 R15, PT, PT, R11.reuse, 0x2, RZ ;  /* 0x000000020b0f7810 */ /* 0x040fe40007ffe0ff */
[C---:B------:R-:W-:Y:S01]  /*52c0*/  IADD3 R14, PT, PT, R11.reuse, 0x3, RZ ;  /* 0x000000030b0e7810 */ /* 0x040fe20007ffe0ff */
[----:B------:R-:W-:Y:S02]  /*52d0*/  VIADD R11, R11, 0x4 ;  /* 0x000000040b0b7836 */ /* 0x000fe40000000000 */
[----:B------:R-:W-:Y:S01]  /*52e0*/  @P0 IMAD.MOV R13, RZ, RZ, R10 ;  /* 0x000000ffff0d0224 */ /* 0x000fe200078e020a */
[----:B-1----:R-:W-:-:S03]  /*52f0*/  ISETP.NE.AND P0, PT, R16, R15, PT ;  /* 0x0000000f1000720c */ /* 0x002fc60003f05270 */
[----:B------:R-:W-:Y:S02]  /*5300*/  VIADD R10, R13, 0x1 ;  /* 0x000000010d0a7836 */ /* 0x000fe40000000000 */
[----:B------:R-:W-:Y:S01]  /*5310*/  @P2 IMAD.MOV R10, RZ, RZ, R13 ;  /* 0x000000ffff0a2224 */ /* 0x000fe200078e020d */
[----:B------:R-:W-:-:S03]  /*5320*/  ISETP.NE.AND P2, PT, R17, R14, PT ;  /* 0x0000000e1100720c */ /* 0x000fc60003f45270 */
[----:B------:R-:W-:-:S04]  /*5330*/  VIADD R12, R10, 0x1 ;  /* 0x000000010a0c7836 */ /* 0x000fc80000000000 */
[----:B------:R-:W-:-:S05]  /*5340*/  @P0 IADD3 R12, PT, PT, R10, RZ, RZ ;  /* 0x000000ff0a0c0210 */ /* 0x000fca0007ffe0ff */
[C---:B------:R-:W-:Y:S01]  /*5350*/  VIADD R10, R12.reuse, 0x1 ;  /* 0x000000010c0a7836 */ /* 0x040fe20000000000 */
[----:B------:R-:W-:-:S07]  /*5360*/  @P2 IADD3 R10, PT, PT, R12, RZ, RZ ;  /* 0x000000ff0c0a2210 */ /* 0x000fce0007ffe0ff */
.L_x_770:
[----:B------:R-:W-:Y:S05]  /*5370*/  BSYNC.RECONVERGENT B4 ;  /* 0x0000000000047941 */ /* 0x000fea0003800200 */
.L_x_769:
        /* <DEDUP_REMOVED lines=11> */
[----:B0-----:R-:W-:Y:S01]  /*5430*/  ISETP.NE.AND P0, PT, R12, R11, PT ;  /* 0x0000000b0c00720c */ /* 0x001fe20003f05270 */
[C---:B------:R-:W-:Y:S02]  /*5440*/  VIADD R12, R11.reuse, 0x1 ;  /* 0x000000010b0c7836 */ /* 0x040fe40000000000 */
[----:B------:R-:W-:-:S03]  /*5450*/  VIADD R11, R11, 0x2 ;  /* 0x000000020b0b7836 */ /* 0x000fc60000000000 */
[----:B------:R-:W-:Y:S01]  /*5460*/  ISETP.NE.AND P2, PT, R13, R12, PT ;  /* 0x0000000c0d00720c */ /* 0x000fe20003f45270 */
[----:B------:R-:W-:-:S06]  /*5470*/  VIADD R12, R10, 0x1 ;  /* 0x000000010a0c7836 */ /* 0x000fcc0000000000 */
[----:B------:R-:W-:-:S05]  /*5480*/  @P0 IADD3 R12, PT, PT, R10, RZ, RZ ;  /* 0x000000ff0a0c0210 */ /* 0x000fca0007ffe0ff */
[C---:B------:R-:W-:Y:S01]  /*5490*/  VIADD R10, R12.reuse, 0x1 ;  /* 0x000000010c0a7836 */ /* 0x040fe20000000000 */
[----:B------:R-:W-:-:S07]  /*54a0*/  @P2 IADD3 R10, PT, PT, R12, RZ, RZ ;  /* 0x000000ff0c0a2210 */ /* 0x000fce0007ffe0ff */
.L_x_772:
[----:B------:R-:W-:Y:S05]  /*54b0*/  BSYNC.RECONVERGENT B4 ;  /* 0x0000000000047941 */ /* 0x000fea0003800200 */
.L_x_771:
[----:B------:R-:W-:Y:S05]  /*54c0*/  @P3 BRA `(.L_x_768) ;  /* 0x0000000000243947 */ /* 0x000fea0003800000 */
[----:B------:R-:W0:Y:S01]  /*54d0*/  S2UR UR5, SR_CgaCtaId ;  /* 0x00000000000579c3 */ /* 0x000e220000008800 */
[----:B------:R-:W-:Y:S02]  /*54e0*/  UMOV UR4, 0x400 ;  /* 0x0000040000047882 */ /* 0x000fe40000000000 */
[----:B0-----:R-:W-:-:S06]  /*54f0*/  ULEA UR4, UR5, UR4, 0x18 ;  /* 0x0000000405047291 */ /* 0x001fcc000f8ec0ff */
[----:B------:R-:W-:-:S06]  /*5500*/  LEA R12, R11, UR4, 0x2 ;  /* 0x000000040b0c7c11 */ /* 0x000fcc000f8e10ff */
[----:B------:R-:W0:Y:S02]  /*5510*/  LDS R12, [R12+0x8d80] ;  /* 0x008d80000c0c7984 */ /* 0x000e240000000800 */
[----:B0-----:R-:W-:Y:S01]  /*5520*/  ISETP.NE.AND P0, PT, R12, R11, PT ;  /* 0x0000000b0c00720c */ /* 0x001fe20003f05270 */
[----:B------:R-:W-:-:S12]  /*5530*/  VIADD R11, R10, 0x1 ;  /* 0x000000010a0b7836 */ /* 0x000fd80000000000 */
[----:B------:R-:W-:-:S05]  /*5540*/  @P0 IMAD.MOV R11, RZ, RZ, R10 ;  /* 0x000000ffff0b0224 */ /* 0x000fca00078e020a */
[----:B------:R-:W-:-:S07]  /*5550*/  MOV R10, R11 ;  /* 0x0000000b000a7202 */ /* 0x000fce0000000f00 */
.L_x_768:
[----:B------:R-:W-:Y:S05]  /*5560*/  BSYNC.RECONVERGENT B3 ;  /* 0x0000000000037941 */ /* 0x000fea0003800200 */
.L_x_767:
[----:B------:R-:W-:-:S07]  /*5570*/  I2FP.F32.U32 R10, R10 ;  /* 0x0000000a000a7245 */ /* 0x000fce0000201000 */
.L_x_763:
[----:B------:R-:W-:Y:S05]  /*5580*/  BSYNC.RECONVERGENT B2 ;  /* 0x0000000000027941 */ /* 0x000fea0003800200 */
.L_x_762:
[----:B------:R-:W-:Y:S01]  /*5590*/  ISETP.GE.AND P0, PT, R5, 0x1, PT ;  /* 0x000000010500780c */ /* 0x000fe20003f06270 */
[----:B------:R-:W-:Y:S01]  /*55a0*/  IMAD.IADD R30, R30, 0x1, -R5 ;  /* 0x000000011e1e7824 */ /* 0x000fe200078e0a05 */
[----:B------:R-:W-:Y:S04]  /*55b0*/  BSSY.RECONVERGENT B2, `(.L_x_773) ;  /* 0x00000bd000027945 */ /* 0x000fe80003800200 */
[----:B------:R-:W-:Y:S01]  /*55c0*/  I2FP.F32.S32 R31, R30 ;  /* 0x0000001e001f7245 */ /* 0x000fe20000201400 */
[----:B------:R-:W-:-:S04]  /*55d0*/  IMAD.MOV.U32 R30, RZ, RZ, RZ ;  /* 0x000000ffff1e7224 */ /* 0x000fc800078e00ff */
[----:B------:R-:W-:Y:S02]  /*55e0*/  FADD R31, R31, R10 ;  /* 0x0000000a1f1f7221 */ /* 0x000fe40000000000 */
[----:B------:R-:W-:Y:S05]  /*55f0*/  @!P0 BRA `(.L_x_774) ;  /* 0x0000000800e08947 */ /* 0x000fea0003800000 */
[----:B------:R-:W-:Y:S01]  /*5600*/  ISETP.GE.U32.AND P0, PT, R20, 0x7, PT ;  /* 0x000000071400780c */ /* 0x000fe20003f06070 */
[----:B------:R-:W-:Y:S01]  /*5610*/  BSSY.RECONVERGENT B3, `(.L_x_775) ;  /* 0x0000018000037945 */ /* 0x000fe20003800200 */
[----:B-1----:R-:W-:Y:S01]  /*5620*/  HFMA2 R11, -RZ, RZ, 0, 0 ;  /* 0x00000000ff0b7431 */ /* 0x002fe200000001ff */
[----:B------:R-:W-:-:S10]  /*5630*/  ISETP.NE.AND P2, PT, R24, RZ, PT ;  /* 0x000000ff1800720c */ /* 0x000fd40003f45270 */
[----:B------:R-:W-:Y:S05]  /*5640*/  @!P0 BRA `(.L_x_776) ;  /* 0x0000000000508947 */ /* 0x000fea0003800000 */
[----:B------:R-:W0:Y:S01]  /*5650*/  S2R R13, SR_CgaCtaId ;  /* 0x00000000000d7919 */ /* 0x000e220000008800 */
[----:B------:R-:W-:Y:S01]  /*5660*/  MOV R12, 0x400 ;  /* 0x00000400000c7802 */ /* 0x000fe20000000f00 */
[----:B------:R-:W-:Y:S01]  /*5670*/  IMAD.MOV.U32 R16, RZ, RZ, RZ ;  /* 0x000000ffff107224 */ /* 0x000fe200078e00ff */
[----:B------:R-:W-:Y:S02]  /*5680*/  LOP3.LUT R11, R5, 0x7ffffff8, RZ, 0xc0, !PT ;  /* 0x7ffffff8050b7812 */ /* 0x000fe400078ec0ff */
[----:B0-----:R-:W-:-:S07]  /*5690*/  LEA R33, R13, R12, 0x18 ;  /* 0x0000000c0d217211 */ /* 0x001fce00078ec0ff */
.L_x_777:
[C---:B------:R-:W-:Y:S01]  /*56a0*/  IMAD R28, R16.reuse, 0x4, R33 ;  /* 0x00000004101c7824 */ /* 0x040fe200078e0221 */
[C---:B------:R-:W-:Y:S01]  /*56b0*/  IADD3 R17, PT, PT, R16.reuse, 0x1, RZ ;  /* 0x0000000110117810 */ /* 0x040fe20007ffe0ff */
[C---:B------:R-:W-:Y:S01]  /*56c0*/  VIADD R18, R16.reuse, 0x2 ;  /* 0x0000000210127836 */ /* 0x040fe20000000000 */
[C---:B------:R-:W-:Y:S01]  /*56d0*/  IADD3 R19, PT, PT, R16.reuse, 0x3, RZ ;  /* 0x0000000310137810 */ /* 0x040fe20007ffe0ff */
[C---:B------:R-:W-:Y:S01]  /*56e0*/  VIADD R12, R16.reuse, 0x4 ;  /* 0x00000004100c7836 */ /* 0x040fe20000000000 */
[C---:B------:R-:W-:Y:S01]  /*56f0*/  IADD3 R13, PT, PT, R16.reuse, 0x5, RZ ;  /* 0x00000005100d7810 */ /* 0x040fe20007ffe0ff */
[C---:B------:R-:W-:Y:S01]  /*5700*/  VIADD R14, R16.reuse, 0x6 ;  /* 0x00000006100e7836 */ /* 0x040fe20000000000 */
[----:B------:R-:W-:Y:S01]  /*5710*/  STS.128 [R28+0x8e80], RZ ;  /* 0x008e80ff1c007388 */ /* 0x000fe20000000c00 */
[----:B------:R-:W-:-:S03]  /*5720*/  VIADD R15, R16, 0x7 ;  /* 0x00000007100f7836 */ /* 0x000fc60000000000 */
[----:B------:R0:W-:Y:S04]  /*5730*/  STS.128 [R28+0x8d80], R16 ;  /* 0x008d80101c007388 */ /* 0x0001e80000000c00 */
[----:B------:R1:W-:Y:S04]  /*5740*/  STS.128 [R28+0x8d90], R12 ;  /* 0x008d900c1c007388 */ /* 0x0003e80000000c00 */
[----:B------:R1:W-:Y:S01]  /*5750*/  STS.128 [R28+0x8e90], RZ ;  /* 0x008e90ff1c007388 */ /* 0x0003e20000000c00 */
[----:B0-----:R-:W-:-:S05]  /*5760*/  VIADD R16, R16, 0x8 ;  /* 0x0000000810107836 */ /* 0x001fca0000000000 */
[----:B------:R-:W-:-:S13]  /*5770*/  ISETP.NE.AND P0, PT, R16, R11, PT ;  /* 0x0000000b1000720c */ /* 0x000fda0003f05270 */
[----:B-1----:R-:W-:Y:S05]  /*5780*/  @P0 BRA `(.L_x_777) ;  /* 0xfffffffc00c40947 */ /* 0x002fea000383ffff */
.L_x_776:
[----:B------:R-:W-:Y:S05]  /*5790*/  BSYNC.RECONVERGENT B3 ;  /* 0x0000000000037941 */ /* 0x000fea0003800200 */
.L_x_775:
        /* <DEDUP_REMOVED lines=22> */
.L_x_781:
[----:B------:R-:W-:Y:S05]  /*5900*/  BSYNC.RECONVERGENT B4 ;  /* 0x0000000000047941 */ /* 0x000fea0003800200 */
.L_x_780:
        /* <DEDUP_REMOVED lines=11> */
[----:B------:R-:W-:Y:S01]  /*59c0*/  IADD3 R13, PT, PT, R11, 0x1, RZ ;  /* 0x000000010b0d7810 */ /* 0x000fe20007ffe0ff */
[----:B0-----:R-:W-:-:S06]  /*59d0*/  ULEA UR4, UR5, UR4, 0x18 ;  /* 0x0000000405047291 */ /* 0x001fcc000f8ec0ff */
[----:B------:R-:W-:-:S05]  /*59e0*/  LEA R12, R11, UR4, 0x2 ;  /* 0x000000040b0c7c11 */ /* 0x000fca000f8e10ff */
[----:B------:R-:W-:Y:S04]  /*59f0*/  STS [R12+0x8d84], R13 ;  /* 0x008d840d0c007388 */ /* 0x000fe80000000800 */
[----:B------:R-:W-:Y:S04]  /*5a00*/  STS [R12+0x8e80], RZ ;  /* 0x008e80ff0c007388 */ /* 0x000fe80000000800 */
[----:B------:R-:W-:Y:S04]  /*5a10*/  STS [R12+0x8e84], RZ ;  /* 0x008e84ff0c007388 */ /* 0x000fe80000000800 */
[----:B------:R0:W-:Y:S02]  /*5a20*/  STS [R12+0x8d80], R11 ;  /* 0x008d800b0c007388 */ /* 0x0001e40000000800 */
[----:B0-----:R-:W-:-:S07]  /*5a30*/  VIADD R11, R11, 0x2 ;  /* 0x000000020b0b7836 */ /* 0x001fce0000000000 */
.L_x_783:
[----:B------:R-:W-:Y:S05]  /*5a40*/  BSYNC.RECONVERGENT B4 ;  /* 0x0000000000047941 */ /* 0x000fea0003800200 */
.L_x_782:
[----:B------:R-:W-:-:S05]  /*5a50*/  @!P2 IMAD R12, R11, 0x4, R14 ;  /* 0x000000040b0ca824 */ /* 0x000fca00078e020e */
[----:B------:R0:W-:Y:S04]  /*5a60*/  @!P2 STS [R12+0x8d80], R11 ;  /* 0x008d800b0c00a388 */ /* 0x0001e80000000800 */
[----:B------:R0:W-:Y:S02]  /*5a70*/  @!P2 STS [R12+0x8e80], RZ ;  /* 0x008e80ff0c00a388 */ /* 0x0001e40000000800 */
.L_x_779:
[----:B------:R-:W-:Y:S05]  /*5a80*/  BSYNC.RECONVERGENT B3 ;  /* 0x0000000000037941 */ /* 0x000fea0003800200 */
.L_x_778:
[----:B0-----:R-:W-:Y:S01]  /*5a90*/  MOV R12, RZ ;  /* 0x000000ff000c7202 */ /* 0x001fe20000000f00 */
[----:B------:R-:W-:-:S07]  /*5aa0*/  IMAD.MOV.U32 R30, RZ, RZ, RZ ;  /* 0x000000ffff1e7224 */ /* 0x000fce00078e00ff */
.L_x_803:
[----:B------:R-:W-:Y:S01]  /*5ab0*/  VIADD R14, R12, 0x1 ;  /* 0x000000010c0e7836 */ /* 0x000fe20000000000 */
[----:B------:R-:W-:Y:S04]  /*5ac0*/  BSSY.RECONVERGENT B3, `(.L_x_784) ;  /* 0x0000068000037945 */ /* 0x000fe80003800200 */
[----:B------:R-:W-:-:S13]  /*5ad0*/  ISETP.GE.AND P0, PT, R14, R5, PT ;  /* 0x000000050e00720c */ /* 0x000fda0003f06270 */
[----:B01----:R-:W-:Y:S05]  /*5ae0*/  @P0 BRA `(.L_x_785) ;  /* 0x0000000400940947 */ /* 0x003fea0003800000 */
[----:B------:R-:W0:Y:S01]  /*5af0*/  S2R R16, SR_CgaCtaId ;  /* 0x0000000000107919 */ /* 0x000e220000008800 */
[----:B------:R-:W-:Y:S01]  /*5b00*/  MOV R11, 0x400 ;  /* 0x00000400000b7802 */ /* 0x000fe20000000f00 */
[----:B------:R-:W-:-:S03]  /*5b10*/  IMAD.MOV.U32 R36, RZ, RZ, R14 ;  /* 0x000000ffff247224 */ /* 0x000fc600078e000e */
[----:B0-----:R-:W-:-:S05]  /*5b20*/  LEA R35, R16, R11, 0x18 ;  /* 0x0000000b10237211 */ /* 0x001fca00078ec0ff */
[C---:B------:R-:W-:Y:S01]  /*5b30*/  IMAD R11, R12.reuse, 0xc, R35 ;  /* 0x0000000c0c0b7824 */ /* 0x040fe200078e0223 */
[----:B------:R-:W-:-:S04]  /*5b40*/  LEA R35, R12, R35, 0x2 ;  /* 0x000000230c237211 */ /* 0x000fc800078e10ff */
[----:B------:R0:W1:Y:S01]  /*5b50*/  LDS R13, [R11+0x8f80] ;  /* 0x008f80000b0d7984 */ /* 0x0000620000000800 */
[----:B------:R-:W-:-:S03]  /*5b60*/  VIADD R37, R35, 0x8d80 ;  /* 0x00008d8023257836 */ /* 0x000fc60000000000 */
[----:B------:R0:W2:Y:S04]  /*5b70*/  LDS R33, [R11+0x8f84] ;  /* 0x008f84000b217984 */ /* 0x0000a80000000800 */
[----:B------:R0:W3:Y:S02]  /*5b80*/  LDS R34, [R11+0x8f88] ;  /* 0x008f88000b227984 */ /* 0x0000e40000000800 */
.L_x_802:
[----:B-1----:R-:W4:Y:S01]  /*5b90*/  S2R R16, SR_CgaCtaId ;  /* 0x0000000000107919 */ /* 0x002f220000008800 */
[----:B------:R-:W-:Y:S01]  /*5ba0*/  MOV R39, 0x400 ;  /* 0x0000040000277802 */ /* 0x000fe20000000f00 */
[----:B------:R-:W-:Y:S03]  /*5bb0*/  BSSY.RECONVERGENT B4, `(.L_x_786) ;  /* 0x0000018000047945 */ /* 0x000fe60003800200 */
[----:B----4-:R-:W-:-:S05]  /*5bc0*/  LEA R39, R16, R39, 0x18 ;  /* 0x0000002710277211 */ /* 0x010fca00078ec0ff */
[----:B0-----:R-:W-:-:S05]  /*5bd0*/  IMAD R11, R36, 0xc, R39 ;  /* 0x0000000c240b7824 */ /* 0x001fca00078e0227 */
        /* <DEDUP_REMOVED lines=9> */
[----:B------:R0:W1:Y:S01]  /*5c70*/  MUFU.RSQ R17, R16 ;  /* 0x0000001000117308 */ /* 0x0000620000001400 */
[----:B------:R-:W-:-:S04]  /*5c80*/  IADD3 R15, PT, PT, R16, -0xd000000, RZ ;  /* 0xf3000000100f7810 */ /* 0x000fc80007ffe0ff */
[----:B------:R-:W-:-:S13]  /*5c90*/  ISETP.GT.U32.AND P0, PT, R15, 0x727fffff, PT ;  /* 0x727fffff0f00780c */ /* 0x000fda0003f04070 */
[----:B01----:R-:W-:Y:S05]  /*5ca0*/  @!P0 BRA `(.L_x_787) ;  /* 0x0000000000108947 */ /* 0x003fea0003800000 */
[----:B------:R-:W-:Y:S01]  /*5cb0*/  IMAD.MOV.U32 R11, RZ, RZ, R16 ;  /* 0x000000ffff0b7224 */ /* 0x000fe200078e0010 */
[----:B------:R-:W-:-:S07]  /*5cc0*/  MOV R16, 0x5ce0 ;  /* 0x00005ce000107802 */ /* 0x000fce0000000f00 */
[----:B-----5:R-:W-:Y:S05]  /*5cd0*/  CALL.REL.NOINC `($__internal_10_$__cuda_sm20_sqrt_rn_f32_slowpath) ;  /* 0x0000016400207944 */ /* 0x020fea0003c00000 */
[----:B------:R-:W-:Y:S05]  /*5ce0*/  BRA `(.L_x_788) ;  /* 0x0000000000107947 */ /* 0x000fea0003800000 */
.L_x_787:
[----:B------:R-:W-:Y:S01]  /*5cf0*/  FMUL.FTZ R11, R16, R17 ;  /* 0x00000011100b7220 */ /* 0x000fe20000410000 */
[----:B------:R-:W-:-:S03]  /*5d00*/  FMUL.FTZ R15, R17, 0.5 ;  /* 0x3f000000110f7820 */ /* 0x000fc60000410000 */
[----:B------:R-:W-:-:S04]  /*5d10*/  FFMA R16, -R11, R11, R16 ;  /* 0x0000000b0b107223 */ /* 0x000fc80000000110 */
[----:B------:R-:W-:-:S07]  /*5d20*/  FFMA R11, R16, R15, R11 ;  /* 0x0000000f100b7223 */ /* 0x000fce000000000b */
.L_x_788:
[----:B------:R-:W-:Y:S05]  /*5d30*/  BSYNC.RECONVERGENT B4 ;  /* 0x0000000000047941 */ /* 0x000fea0003800200 */
.L_x_786:
[----:B------:R-:W-:Y:S01]  /*5d40*/  FSETP.GTU.AND P0, PT, R11, 9, PT ;  /* 0x411000000b00780b */ /* 0x000fe20003f0c000 */
[----:B------:R-:W-:-:S12]  /*5d50*/  BSSY.RECONVERGENT B4, `(.L_x_789) ;  /* 0x000003b000047945 */ /* 0x000fd80003800200 */
[----:B------:R-:W-:Y:S05]  /*5d60*/  @P0 BRA `(.L_x_790) ;  /* 0x0000000000e40947 */ /* 0x000fea0003800000 */
[----:B------:R-:W0:Y:S01]  /*5d70*/  LDS R11, [R35+0x8d80] ;  /* 0x008d8000230b7984 */ /* 0x000e220000000800 */
[----:B------:R-:W-:Y:S01]  /*5d80*/  BSSY.RECONVERGENT B5, `(.L_x_791) ;  /* 0x000000e000057945 */ /* 0x000fe20003800200 */
[----:B------:R-:W-:Y:S01]  /*5d90*/  IMAD.MOV.U32 R15, RZ, RZ, R12 ;  /* 0x000000ffff0f7224 */ /* 0x000fe200078e000c */
[----:B------:R-:W-:Y:S02]  /*5da0*/  MOV R16, R37 ;  /* 0x0000002500107202 */ /* 0x000fe40000000f00 */
[----:B0-----:R-:W-:-:S13]  /*5db0*/  ISETP.NE.AND P0, PT, R11, R12, PT ;  /* 0x0000000c0b00720c */ /* 0x001fda0003f05270 */
[----:B------:R-:W-:Y:S05]  /*5dc0*/  @!P0 BRA `(.L_x_792) ;  /* 0x0000000000248947 */ /* 0x000fea0003800000 */
[----:B------:R-:W-:Y:S01]  /*5dd0*/  BSSY.RECONVERGENT B6, `(.L_x_793) ;  /* 0x0000007000067945 */ /* 0x000fe20003800200 */
.L_x_794:
[----:B------:R-:W-:Y:S02]  /*5de0*/  IMAD R16, R11, 0x4, R39 ;  /* 0x000000040b107824 */ /* 0x000fe400078e0227 */
[----:B------:R-:W-:-:S03]  /*5df0*/  IMAD.MOV.U32 R15, RZ, RZ, R11 ;  /* 0x000000ffff0f7224 */ /* 0x000fc600078e000b */
[----:B------:R-:W0:Y:S02]  /*5e00*/  LDS R18, [R16+0x8d80] ;  /* 0x008d800010127984 */ /* 0x000e240000000800 */
[----:B0-----:R-:W-:Y:S02]  /*5e10*/  ISETP.NE.AND P0, PT, R18, R11, PT ;  /* 0x0000000b1200720c */ /* 0x001fe40003f05270 */
[----:B------:R-:W-:-:S11]  /*5e20*/  MOV R11, R18 ;  /* 0x00000012000b7202 */ /* 0x000fd60000000f00 */
[----:B------:R-:W-:Y:S05]  /*5e30*/  @P0 BRA `(.L_x_794) ;  /* 0xfffffffc00e80947 */ /* 0x000fea000383ffff */
[----:B------:R-:W-:Y:S05]  /*5e40*/  BSYNC.RECONVERGENT B6 ;  /* 0x0000000000067941 */ /* 0x000fea0003800200 */
.L_x_793:
[----:B------:R-:W-:-:S07]  /*5e50*/  VIADD R16, R16, 0x8d80 ;  /* 0x00008d8010107836 */ /* 0x000fce0000000000 */
.L_x_792:
[----:B------:R-:W-:Y:S05]  /*5e60*/  BSYNC.RECONVERGENT B5 ;  /* 0x0000000000057941 */ /* 0x000fea0003800200 */
.L_x_791:
        /* <DEDUP_REMOVED lines=8> */
.L_x_798:
[----:B------:R-:W-:Y:S01]  /*5ef0*/  IMAD R18, R17, 0x4, R39 ;  /* 0x0000000411127824 */ /* 0x000fe200078e0227 */
[----:B------:R-:W-:-:S04]  /*5f00*/  MOV R19, R17 ;  /* 0x0000001100137202 */ /* 0x000fc80000000f00 */
[----:B------:R-:W0:Y:S02]  /*5f10*/  LDS R28, [R18+0x8d80] ;  /* 0x008d8000121c7984 */ /* 0x000e240000000800 */
[----:B0-----:R-:W-:Y:S01]  /*5f20*/  ISETP.NE.AND P0, PT, R28, R17, PT ;  /* 0x000000111c00720c */ /* 0x001fe20003f05270 */
[----:B------:R-:W-:-:S12]  /*5f30*/  IMAD.MOV.U32 R17, RZ, RZ, R28 ;  /* 0x000000ffff117224 */ /* 0x000fd800078e001c */
[----:B------:R-:W-:Y:S05]  /*5f40*/  @P0 BRA `(.L_x_798) ;  /* 0xfffffffc00e80947 */ /* 0x000fea000383ffff */
[----:B------:R-:W-:Y:S05]  /*5f50*/  BSYNC.RECONVERGENT B6 ;  /* 0x0000000000067941 */ /* 0x000fea0003800200 */
.L_x_797:
[----:B------:R-:W-:-:S07]  /*5f60*/  VIADD R18, R18, 0x8d80 ;  /* 0x00008d8012127836 */ /* 0x000fce0000000000 */
.L_x_796:
[----:B------:R-:W-:Y:S05]  /*5f70*/  BSYNC.RECONVERGENT B5 ;  /* 0x0000000000057941 */ /* 0x000fea0003800200 */
.L_x_795:
[----:B------:R-:W-:Y:S01]  /*5f80*/  ISETP.NE.AND P0, PT, R15, R19, PT ;  /* 0x000000130f00720c */ /* 0x000fe20003f05270 */
[----:B------:R-:W-:-:S12]  /*5f90*/  BSSY.RECONVERGENT B5, `(.L_x_799) ;  /* 0x0000015000057945 */ /* 0x000fd80003800200 */
[----:B------:R-:W-:Y:S05]  /*5fa0*/  @!P0 BRA `(.L_x_800) ;  /* 0x00000000004c8947 */ /* 0x000fea0003800000 */
[----:B------:R-:W0:Y:S01]  /*5fb0*/  S2UR UR5, SR_CgaCtaId ;  /* 0x00000000000579c3 */ /* 0x000e220000008800 */
[----:B------:R-:W-:Y:S02]  /*5fc0*/  UMOV UR4, 0x400 ;  /* 0x0000040000047882 */ /* 0x000fe40000000000 */
[----:B0-----:R-:W-:-:S06]  /*5fd0*/  ULEA UR4, UR5, UR4, 0x18 ;  /* 0x0000000405047291 */ /* 0x001fcc000f8ec0ff */
[----:B------:R-:W-:Y:S02]  /*5fe0*/  LEA R17, R15, UR4, 0x2 ;  /* 0x000000040f117c11 */ /* 0x000fe4000f8e10ff */
[----:B------:R-:W-:Y:S01]  /*5ff0*/  LEA R11, R19, UR4, 0x2 ;  /* 0x00000004130b7c11 */ /* 0x000fe2000f8e10ff */
[----:B------:R-:W-:-:S03]  /*6000*/  UIADD3 UR4, UPT, UPT, UR4, 0x8e80, URZ ;  /* 0x00008e8004047890 */ /* 0x000fc6000fffe0ff */
[----:B------:R-:W-:Y:S03]  /*6010*/  LDS R17, [R17+0x8e80] ;  /* 0x008e800011117984 */ /* 0x000fe60000000800 */
[----:B------:R-:W-:Y:S01]  /*6020*/  LEA R28, R15, UR4, 0x2 ;  /* 0x000000040f1c7c11 */ /* 0x000fe2000f8e10ff */
[----:B------:R-:W0:Y:S02]  /*6030*/  LDS R32, [R11+0x8e80] ;  /* 0x008e80000b207984 */ /* 0x000e240000000800 */
[----:B0-----:R-:W-:-:S13]  /*6040*/  ISETP.GE.AND P0, PT, R17, R32, PT ;  /* 0x000000201100720c */ /* 0x001fda0003f06270 */
[----:B------:R-:W-:Y:S05]  /*6050*/  @!P0 BRA `(.L_x_801) ;  /* 0x00000000001c8947 */ /* 0x000fea0003800000 */
[----:B------:R-:W-:-:S13]  /*6060*/  ISETP.GT.AND P0, PT, R17, R32, PT ;  /* 0x000000201100720c */ /* 0x000fda0003f04270 */
[----:B------:R-:W-:Y:S04]  /*6070*/  @!P0 STS [R18], R15 ;  /* 0x0000000f12008388 */ /* 0x000fe80000000800 */
[----:B------:R-:W0:Y:S02]  /*6080*/  @!P0 LDS R11, [R28] ;  /* 0x000000001c0b8984 */ /* 0x000e240000000800 */
[----:B0-----:R-:W-:-:S05]  /*6090*/  @!P0 IADD3 R11, PT, PT, R11, 0x1, RZ ;  /* 0x000000010b0b8810 */ /* 0x001fca0007ffe0ff */
[----:B------:R0:W-:Y:S04]  /*60a0*/  @!P0 STS [R28], R11 ;  /* 0x0000000b1c008388 */ /* 0x0001e80000000800 */
[----:B------:R0:W-:Y:S01]  /*60b0*/  @P0 STS [R18], R15 ;  /* 0x0000000f12000388 */ /* 0x0001e20000000800 */
[----:B------:R-:W-:Y:S05]  /*60c0*/  BRA `(.L_x_800) ;  /* 0x0000000000047947 */ /* 0x000fea0003800000 */
.L_x_801:
[----:B------:R1:W-:Y:S02]  /*60d0*/  STS [R16], R19 ;  /* 0x0000001310007388 */ /* 0x0003e40000000800 */
.L_x_800:
[----:B------:R-:W-:Y:S05]  /*60e0*/  BSYNC.RECONVERGENT B5 ;  /* 0x0000000000057941 */ /* 0x000fea0003800200 */
.L_x_799:
[----:B------:R-:W-:-:S07]  /*60f0*/  VIADD R30, R30, 0x1 ;  /* 0x000000011e1e7836 */ /* 0x000fce0000000000 */
.L_x_790:
[----:B------:R-:W-:Y:S05]  /*6100*/  BSYNC.RECONVERGENT B4 ;  /* 0x0000000000047941 */ /* 0x000fea0003800200 */
.L_x_789:
[----:B------:R-:W-:-:S05]  /*6110*/  VIADD R36, R36, 0x1 ;  /* 0x0000000124247836 */ /* 0x000fca0000000000 */
[----:B------:R-:W-:-:S13]  /*6120*/  ISETP.NE.AND P0, PT, R36, R5, PT ;  /* 0x000000052400720c */ /* 0x000fda0003f05270 */
[----:B------:R-:W-:Y:S05]  /*6130*/  @P0 BRA `(.L_x_802) ;  /* 0xfffffff800940947 */ /* 0x000fea000383ffff */
.L_x_785:
[----:B------:R-:W-:Y:S05]  /*6140*/  BSYNC.RECONVERGENT B3 ;  /* 0x0000000000037941 */ /* 0x000fea0003800200 */
.L_x_784:
[----:B------:R-:W-:Y:S02]  /*6150*/  ISETP.NE.AND P0, PT, R14, R5, PT ;  /* 0x000000050e00720c */ /* 0x000fe40003f05270 */
[----:B------:R-:W-:-:S11]  /*6160*/  MOV R12, R14 ;  /* 0x0000000e000c7202 */ /* 0x000fd60000000f00 */
[----:B------:R-:W-:Y:S05]  /*6170*/  @P0 BRA `(.L_x_803) ;  /* 0xfffffff8004c0947 */ /* 0x000fea000383ffff */
.L_x_774:
[----:B------:R-:W-:Y:S05]  /*6180*/  BSYNC.RECONVERGENT B2 ;  /* 0x0000000000027941 */ /* 0x000fea0003800200 */
.L_x_773:
[----:B------:R-:W-:Y:S01]  /*6190*/  ISETP.GE.AND P0, PT, R5, 0x1, PT ;  /* 0x000000010500780c */ /* 0x000fe20003f06270 */
[----:B------:R-:W-:Y:S01]  /*61a0*/  BSSY.RECONVERGENT B2, `(.L_x_804) ;  /* 0x0000072000027945 */ /* 0x000fe20003800200 */
[----:B01----:R-:W-:-:S11]  /*61b0*/  IMAD.MOV.U32 R11, RZ, RZ, RZ ;  /* 0x000000ffff0b7224 */ /* 0x003fd600078e00ff */
[----:B------:R-:W-:Y:S05]  /*61c0*/  @!P0 BRA `(.L_x_805) ;  /* 0x0000000400bc8947 */ /* 0x000fea0003800000 */
[----:B------:R-:W-:Y:S01]  /*61d0*/  ISETP.GE.U32.AND P2, PT, R20, 0x7, PT ;  /* 0x000000071400780c */ /* 0x000fe20003f46070 */
[----:B------:R-:W-:Y:S01]  /*61e0*/  BSSY.RECONVERGENT B3, `(.L_x_806) ;  /* 0x0000030000037945 */ /* 0x000fe20003800200 */
[----:B------:R-:W-:Y:S01]  /*61f0*/  HFMA2 R28, -RZ, RZ, 0, 0 ;  /* 0x00000000ff1c7431 */ /* 0x000fe200000001ff */
[----:B------:R-:W-:Y:S01]  /*6200*/  ISETP.NE.AND P0, PT, R24, RZ, PT ;  /* 0x000000ff1800720c */ /* 0x000fe20003f05270 */
[----:B------:R-:W-:-:S09]  /*6210*/  IMAD.MOV.U32 R11, RZ, RZ, RZ ;  /* 0x000000ffff0b7224 */ /* 0x000fd200078e00ff */
[----:B------:R-:W-:Y:S05]  /*6220*/  @!P2 BRA `(.L_x_807) ;  /* 0x0000000000aca947 */ /* 0x000fea0003800000 */
[----:B------:R-:W0:Y:S01]  /*6230*/  S2R R13, SR_CgaCtaId ;  /* 0x00000000000d7919 */ /* 0x000e220000008800 */
[----:B------:R-:W-:Y:S01]  /*6240*/  MOV R12, 0x400 ;  /* 0x00000400000c7802 */ /* 0x000fe20000000f00 */
[----:B------:R-:W-:Y:S01]  /*6250*/  IMAD.MOV.U32 R32, RZ, RZ, RZ ;  /* 0x000000ffff207224 */ /* 0x000fe200078e00ff */
[----:B------:R-:W-:Y:S01]  /*6260*/  LOP3.LUT R11, R5, 0x7ffffff8, RZ, 0xc0, !PT ;  /* 0x7ffffff8050b7812 */ /* 0x000fe200078ec0ff */
[----:B------:R-:W-:Y:S01]  /*6270*/  IMAD.MOV.U32 R28, RZ, RZ, RZ ;  /* 0x000000ffff1c7224 */ /* 0x000fe200078e00ff */
[----:B0-----:R-:W-:-:S07]  /*6280*/  LEA R35, R13, R12, 0x18 ;  /* 0x0000000c0d237211 */ /* 0x001fce00078ec0ff */
.L_x_808:
        /* <DEDUP_REMOVED lines=11> */
[----:B------:R-:W-:Y:S02]  /*6340*/  VIADD R13, R12, 0x1 ;  /* 0x000000010c0d7836 */ /* 0x000fe40000000000 */
[----:B------:R-:W-:Y:S01]  /*6350*/  @P3 IMAD.MOV R13, RZ, RZ, R12 ;  /* 0x000000ffff0d3224 */ /* 0x000fe200078e020c */
[----:B------:R-:W-:Y:S02]  /*6360*/  ISETP.NE.AND P3, PT, R15, R14, PT ;  /* 0x0000000e0f00720c */ /* 0x000fe40003f65270 */
[C---:B------:R-:W-:Y:S01]  /*6370*/  IADD3 R15, PT, PT, R32.reuse, 0x4, RZ ;  /* 0x00000004200f7810 */ /* 0x040fe20007ffe0ff */
[----:B------:R-:W-:Y:S01]  /*6380*/  VIADD R14, R13, 0x1 ;  /* 0x000000010d0e7836 */ /* 0x000fe20000000000 */
[----:B------:R-:W-:-:S03]  /*6390*/  IADD3 R12, PT, PT, R32, 0x5, RZ ;  /* 0x00000005200c7810 */ /* 0x000fc60007ffe0ff */
[----:B------:R-:W-:Y:S01]  /*63a0*/  @P2 IMAD.MOV R14, RZ, RZ, R13 ;  /* 0x000000ffff0e2224 */ /* 0x000fe200078e020d */
[----:B-1----:R-:W-:Y:S02]  /*63b0*/  ISETP.NE.AND P2, PT, R16, R15, PT ;  /* 0x0000000f1000720c */ /* 0x002fe40003f45270 */
        /* <DEDUP_REMOVED lines=18> */
.L_x_807:
[----:B------:R-:W-:Y:S05]  /*64e0*/  BSYNC.RECONVERGENT B3 ;  /* 0x0000000000037941 */ /* 0x000fea0003800200 */
.L_x_806:
        /* <DEDUP_REMOVED lines=28> */
.L_x_812:
[----:B------:R-:W-:Y:S05]  /*66b0*/  BSYNC.RECONVERGENT B4 ;  /* 0x0000000000047941 */ /* 0x000fea0003800200 */
.L_x_811:
        /* <DEDUP_REMOVED lines=19> */
.L_x_814:
[----:B------:R-:W-:Y:S05]  /*67f0*/  BSYNC.RECONVERGENT B4 ;  /* 0x0000000000047941 */ /* 0x000fea0003800200 */
.L_x_813:
        /* <DEDUP_REMOVED lines=10> */
.L_x_810:
[----:B------:R-:W-:Y:S05]  /*68a0*/  BSYNC.RECONVERGENT B3 ;  /* 0x0000000000037941 */ /* 0x000fea0003800200 */
.L_x_809:
[----:B------:R-:W-:-:S07]  /*68b0*/  I2FP.F32.U32 R11, R28 ;  /* 0x0000001c000b7245 */ /* 0x000fce0000201000 */
.L_x_805:
[----:B------:R-:W-:Y:S05]  /*68c0*/  BSYNC.RECONVERGENT B2 ;  /* 0x0000000000027941 */ /* 0x000fea0003800200 */
.L_x_804:
[----:B------:R-:W-:Y:S02]  /*68d0*/  IMAD.IADD R30, R30, 0x1, -R5 ;  /* 0x000000011e1e7824 */ /* 0x000fe400078e0a05 */
[C---:B------:R-:W-:Y:S01]  /*68e0*/  FADD R13, -R9.reuse, R8 ;  /* 0x00000008090d7221 */ /* 0x040fe20000000100 */
[----:B------:R-:W-:Y:S01]  /*68f0*/  FSETP.GT.AND P2, PT, R9, R10, PT ;  /* 0x0000000a0900720b */ /* 0x000fe20003f44000 */
[C---:B------:R-:W-:Y:S01]  /*6900*/  FADD R15, -R10.reuse, R9 ;  /* 0x000000090a0f7221 */ /* 0x040fe20000000100 */
[----:B------:R-:W-:Y:S01]  /*6910*/  FSETP.GT.AND P3, PT, R10, R11, PT ;  /* 0x0000000b0a00720b */ /* 0x000fe20003f64000 */
[----:B------:R-:W-:Y:S01]  /*6920*/  FADD R32, R13, R13 ;  /* 0x0000000d0d207221 */ /* 0x000fe20000000000 */
[----:B------:R-:W-:Y:S01]  /*6930*/  I2FP.F32.S32 R12, R30 ;  /* 0x0000001e000c7245 */ /* 0x000fe20000201400 */
[----:B------:R-:W-:Y:S01]  /*6940*/  FADD R28, -R11, R10 ;  /* 0x0000000a0b1c7221 */ /* 0x000fe20000000100 */
[----:B------:R-:W-:Y:S01]  /*6950*/  FSETP.GT.AND P0, PT, R8, R9, PT ;  /* 0x000000090800720b */ /* 0x000fe20003f04000 */
[----:B------:R-:W-:Y:S01]  /*6960*/  FADD R14, RZ, R32 ;  /* 0x00000020ff0e7221 */ /* 0x000fe20000000000 */
[----:B------:R-:W-:Y:S01]  /*6970*/  FADD R33, R15, R15 ;  /* 0x0000000f0f217221 */ /* 0x000fe20000000000 */
[----:B------:R-:W-:Y:S01]  /*6980*/  FADD R12, R12, R11 ;  /* 0x0000000b0c0c7221 */ /* 0x000fe20000000000 */
[----:B------:R-:W-:Y:S01]  /*6990*/  IMAD R30, R2, 0x40, R29 ;  /* 0x00000040021e7824 */ /* 0x000fe200078e021d */
[----:B------:R-:W-:Y:S01]  /*69a0*/  FMNMX R16, RZ, R22, !PT ;  /* 0x00000016ff107209 */ /* 0x000fe20007800000 */
[----:B------:R-:W-:Y:S01]  /*69b0*/  FADD R35, R28, R28 ;  /* 0x0000001c1c237221 */ /* 0x000fe20000000000 */
[----:B------:R-:W-:Y:S01]  /*69c0*/  FMNMX R17, RZ, R23, !PT ;  /* 0x00000017ff117209 */ /* 0x000fe20007800000 */
[----:B------:R-:W-:Y:S01]  /*69d0*/  BSSY.RECONVERGENT B4, `(.L_x_815) ;  /* 0x000009f000047945 */ /* 0x000fe20003800200 */
[----:B------:R-:W-:Y:S01]  /*69e0*/  FMNMX R19, RZ, R12, !PT ;  /* 0x0000000cff137209 */ /* 0x000fe20007800000 */
[----:B------:R0:W-:Y:S01]  /*69f0*/  STS.128 [R30], R8 ;  /* 0x000000081e007388 */ /* 0x0001e20000000c00 */
[----:B------:R-:W-:-:S02]  /*6a00*/  FSEL R12, R14, RZ, P0 ;  /* 0x000000ff0e0c7208 */ /* 0x000fc40000000000 */
[----:B------:R-:W-:Y:S02]  /*6a10*/  FMNMX R18, RZ, R31, !PT ;  /* 0x0000001fff127209 */ /* 0x000fe40007800000 */
[----:B------:R-:W-:Y:S01]  /*6a20*/  FMNMX R13, RZ, R13, !PT ;  /* 0x0000000dff0d7209 */ /* 0x000fe20007800000 */
[----:B------:R-:W-:Y:S01]  /*6a30*/  @P2 FADD R12, R12, R33 ;  /* 0x000000210c0c2221 */ /* 0x000fe20000000000 */
[----:B------:R-:W-:Y:S01]  /*6a40*/  FSEL R22, R15, -RZ, P2 ;  /* 0x800000ff0f167208 */ /* 0x000fe20001000000 */
[----:B------:R0:W-:Y:S01]  /*6a50*/  STS.128 [R30+0x10], R16 ;  /* 0x000010101e007388 */ /* 0x0001e20000000c00 */
[----:B------:R-:W-:Y:S01]  /*6a60*/  FSEL R14, RZ, 2, !P0 ;  /* 0x40000000ff0e7808 */ /* 0x000fe20004000000 */
[----:B------:R-:W-:Y:S02]  /*6a70*/  @P3 FADD R12, R12, R35 ;  /* 0x000000230c0c3221 */ /* 0x000fe40000000000 */
[----:B------:R-:W-:Y:S01]  /*6a80*/  FADD R15, R13, R22 ;  /* 0x000000160d0f7221 */ /* 0x000fe20000000000 */
[----:B------:R-:W-:Y:S01]  /*6a90*/  FSEL R13, R14, 2, !P2 ;  /* 0x400000000e0d7808 */ /* 0x000fe20005000000 */
[----:B------:R-:W-:Y:S01]  /*6aa0*/  HFMA2 R14, -RZ, RZ, 0, 0 ;  /* 0x00000000ff0e7431 */ /* 0x000fe200000001ff */
[----:B------:R-:W-:Y:S01]  /*6ab0*/  FSETP.GT.AND P4, PT, R12, RZ, PT ;  /* 0x000000ff0c00720b */ /* 0x000fe20003f84000 */
[----:B------:R-:W-:Y:S01]  /*6ac0*/  @P3 FADD R15, R15, R28 ;  /* 0x0000001c0f0f3221 */ /* 0x000fe20000000000 */
[----:B------:R-:W-:-:S11]  /*6ad0*/  FSEL R13, R13, 2, !P3 ;  /* 0x400000000d0d7808 */ /* 0x000fd60005800000 */
[----:B0-----:R-:W-:Y:S05]  /*6ae0*/  @!P4 BRA `(.L_x_816) ;  /* 0x000000080034c947 */ /* 0x001fea0003800000 */
[----:B------:R-:W-:Y:S01]  /*6af0*/  BSSY.RECONVERGENT B5, `(.L_x_817) ;  /* 0x000002e000057945 */ /* 0x000fe20003800200 */
[----:B------:R-:W-:-:S03]  /*6b00*/  IMAD.MOV.U32 R14, RZ, RZ, RZ ;  /* 0x000000ffff0e7224 */ /* 0x000fc600078e00ff */
[----:B------:R-:W-:Y:S05]  /*6b10*/  @!P0 BRA `(.L_x_818) ;  /* 0x0000000000ac8947 */ /* 0x000fea0003800000 */
[----:B------:R-:W0:Y:S01]  /*6b20*/  MUFU.RCP R17, R12 ;  /* 0x0000000c00117308 */ /* 0x000e220000001000 */
[----:B------:R-:W-:Y:S07]  /*6b30*/  BSSY.RECONVERGENT B6, `(.L_x_819) ;  /* 0x000000b000067945 */ /* 0x000fee0003800200 */
        /* <DEDUP_REMOVED lines=9> */
[----:B----45:R-:W-:Y:S05]  /*6bd0*/  CALL.REL.NOINC `($__internal_11_$__cuda_sm3x_div_rn_noftz_f32_slowpath) ;  /* 0x0000015400b87944 */ /* 0x030fea0003c00000 */
.L_x_820:
[----:B------:R-:W-:Y:S05]  /*6be0*/  BSYNC.RECONVERGENT B6 ;  /* 0x0000000000067941 */ /* 0x000fea0003800200 */
.L_x_819:
[----:B------:R-:W-:-:S13]  /*6bf0*/  FSETP.GT.AND P0, PT, R8, RZ, PT ;  /* 0x000000ff0800720b */ /* 0x000fda0003f04000 */
[----:B------:R-:W-:Y:S05]  /*6c00*/  @!P0 BRA `(.L_x_818) ;  /* 0x0000000000708947 */ /* 0x000fea0003800000 */
[C---:B------:R-:W-:Y:S01]  /*6c10*/  FMUL R17, R8.reuse, 8388608 ;  /* 0x4b00000008117820 */ /* 0x040fe20000400000 */
[----:B------:R-:W-:Y:S01]  /*6c20*/  FSETP.GEU.AND P0, PT, R8, 1.175494350822287508e-38, PT ;  /* 0x008000000800780b */ /* 0x000fe20003f0e000 */
[----:B------:R-:W-:-:S03]  /*6c30*/  IMAD.MOV.U32 R19, RZ, RZ, 0x3e055027 ;  /* 0x3e055027ff137424 */ /* 0x000fc600078e00ff */
[----:B------:R-:W-:-:S04]  /*6c40*/  FSEL R17, R17, R8, !P0 ;  /* 0x0000000811117208 */ /* 0x000fc80004000000 */
[----:B------:R-:W-:-:S04]  /*6c50*/  IADD3 R14, PT, PT, R17, -0x3f2aaaab, RZ ;  /* 0xc0d55555110e7810 */ /* 0x000fc80007ffe0ff */
[----:B------:R-:W-:-:S05]  /*6c60*/  LOP3.LUT R16, R14, 0xff800000, RZ, 0xc0, !PT ;  /* 0xff8000000e107812 */ /* 0x000fca00078ec0ff */
[----:B------:R-:W-:-:S04]  /*6c70*/  IMAD.IADD R14, R17, 0x1, -R16 ;  /* 0x00000001110e7824 */ /* 0x000fc800078e0a10 */
[----:B------:R-:W-:Y:S01]  /*6c80*/  FADD R18, R14, -1 ;  /* 0xbf8000000e127421 */ /* 0x000fe20000000000 */
[----:B------:R-:W-:Y:S02]  /*6c90*/  FSEL R14, RZ, -23, P0 ;  /* 0xc1b80000ff0e7808 */ /* 0x000fe40000000000 */
[----:B------:R-:W-:Y:S01]  /*6ca0*/  ISETP.GT.U32.AND P0, PT, R17, 0x7f7fffff, PT ;  /* 0x7f7fffff1100780c */ /* 0x000fe20003f04070 */
[----:B------:R-:W-:-:S04]  /*6cb0*/  FFMA R19, R18, -R19, 0.14084610342979431152 ;  /* 0x3e1039f612137423 */ /* 0x000fc80000000813 */
[----:B------:R-:W-:-:S04]  /*6cc0*/  FFMA R19, R18, R19, -0.12148627638816833496 ;  /* 0xbdf8cdcc12137423 */ /* 0x000fc80000000013 */
[----:B------:R-:W-:-:S04]  /*6cd0*/  FFMA R19, R18, R19, 0.13980610668659210205 ;  /* 0x3e0f295512137423 */ /* 0x000fc80000000013 */
[----:B------:R-:W-:-:S04]  /*6ce0*/  FFMA R19, R18, R19, -0.16684235632419586182 ;  /* 0xbe2ad8b912137423 */ /* 0x000fc80000000013 */
[----:B------:R-:W-:-:S04]  /*6cf0*/  FFMA R19, R18, R19, 0.20012299716472625732 ;  /* 0x3e4ced0b12137423 */ /* 0x000fc80000000013 */
[----:B------:R-:W-:-:S04]  /*6d00*/  FFMA R19, R18, R19, -0.24999669194221496582 ;  /* 0xbe7fff2212137423 */ /* 0x000fc80000000013 */
[----:B------:R-:W-:-:S04]  /*6d10*/  FFMA R19, R18, R19, 0.33333182334899902344 ;  /* 0x3eaaaa7812137423 */ /* 0x000fc80000000013 */
[C---:B------:R-:W-:Y:S01]  /*6d20*/  FFMA R21, R18.reuse, R19, -0.5 ;  /* 0xbf00000012157423 */ /* 0x040fe20000000013 */
[----:B------:R-:W-:Y:S02]  /*6d30*/  I2FP.F32.S32 R19, R16 ;  /* 0x0000001000137245 */ /* 0x000fe40000201400 */
[----:B------:R-:W-:Y:S01]  /*6d40*/  MOV R16, 0x7f800000 ;  /* 0x7f80000000107802 */ /* 0x000fe20000000f00 */
[C---:B------:R-:W-:Y:S02]  /*6d50*/  FMUL R21, R18.reuse, R21 ;  /* 0x0000001512157220 */ /* 0x040fe40000400000 */
[----:B------:R-:W-:Y:S02]  /*6d60*/  FFMA R14, R19, 1.1920928955078125e-07, R14 ;  /* 0x34000000130e7823 */ /* 0x000fe4000000000e */
[----:B------:R-:W-:-:S04]  /*6d70*/  FFMA R21, R18, R21, R18 ;  /* 0x0000001512157223 */ /* 0x000fc80000000012 */
[----:B------:R-:W-:Y:S01]  /*6d80*/  FFMA R14, R14, 0.69314718246459960938, R21 ;  /* 0x3f3172180e0e7823 */ /* 0x000fe20000000015 */
[C---:B------:R-:W-:Y:S01]  /*6d90*/  @P0 FFMA R14, R17.reuse, R16, +INF ;  /* 0x7f800000110e0423 */ /* 0x040fe20000000010 */
[----:B------:R-:W-:-:S04]  /*6da0*/  FSETP.NEU.AND P0, PT, R17, RZ, PT ;  /* 0x000000ff1100720b */ /* 0x000fc80003f0d000 */
[----:B------:R-:W-:-:S05]  /*6db0*/  FSEL R14, R14, -INF , P0 ;  /* 0xff8000000e0e7808 */ /* 0x000fca0000000000 */
[----:B------:R-:W-:-:S07]  /*6dc0*/  FFMA R14, R14, -R8, RZ ;  /* 0x800000080e0e7223 */ /* 0x000fce00000000ff */
.L_x_818:
[----:B------:R-:W-:Y:S05]  /*6dd0*/  BSYNC.RECONVERGENT B5 ;  /* 0x0000000000057941 */ /* 0x000fea0003800200 */
.L_x_817:
[----:B------:R-:W-:Y:S01]  /*6de0*/  FSETP.GT.AND P0, PT, R9, R10, PT ;  /* 0x0000000a0900720b */ /* 0x000fe20003f04000 */
[----:B------:R-:W-:-:S12]  /*6df0*/  BSSY.RECONVERGENT B5, `(.L_x_821) ;  /* 0x000002e000057945 */ /* 0x000fd80003800200 */
        /* <DEDUP_REMOVED lines=11> */
[----:B------:R-:W-:Y:S01]  /*6eb0*/  MOV R18, 0x6ee0 ;  /* 0x00006ee000127802 */ /* 0x000fe20000000f00 */
[----:B------:R-:W-:-:S07]  /*6ec0*/  IMAD.MOV.U32 R19, RZ, RZ, R12 ;  /* 0x000000ffff137224 */ /* 0x000fce00078e000c */
[----:B----45:R-:W-:Y:S05]  /*6ed0*/  CALL.REL.NOINC `($__internal_11_$__cuda_sm3x_div_rn_noftz_f32_slowpath) ;  /* 0x0000015000f87944 */ /* 0x030fea0003c00000 */
.L_x_824:
[----:B------:R-:W-:Y:S05]  /*6ee0*/  BSYNC.RECONVERGENT B6 ;  /* 0x0000000000067941 */ /* 0x000fea0003800200 */
.L_x_823:
[----:B------:R-:W-:-:S13]  /*6ef0*/  FSETP.GT.AND P0, PT, R8, RZ, PT ;  /* 0x000000ff0800720b */ /* 0x000fda0003f04000 */
[----:B------:R-:W-:Y:S05]  /*6f00*/  @!P0 BRA `(.L_x_822) ;  /* 0x0000000000708947 */ /* 0x000fea0003800000 */
[C---:B------:R-:W-:Y:S01]  /*6f10*/  FMUL R9, R8.reuse, 8388608 ;  /* 0x4b00000008097820 */ /* 0x040fe20000400000 */
[----:B------:R-:W-:Y:S01]  /*6f20*/  FSETP.GEU.AND P0, PT, R8, 1.175494350822287508e-38, PT ;  /* 0x008000000800780b */ /* 0x000fe20003f0e000 */
[----:B------:R-:W-:-:S03]  /*6f30*/  IMAD.MOV.U32 R22, RZ, RZ, 0x3e055027 ;  /* 0x3e055027ff167424 */ /* 0x000fc600078e00ff */
[----:B------:R-:W-:-:S04]  /*6f40*/  FSEL R9, R9, R8, !P0 ;  /* 0x0000000809097208 */ /* 0x000fc80004000000 */
[----:B------:R-:W-:-:S04]  /*6f50*/  IADD3 R16, PT, PT, R9, -0x3f2aaaab, RZ ;  /* 0xc0d5555509107810 */ /* 0x000fc80007ffe0ff */
[----:B------:R-:W-:-:S04]  /*6f60*/  LOP3.LUT R18, R16, 0xff800000, RZ, 0xc0, !PT ;  /* 0xff80000010127812 */ /* 0x000fc800078ec0ff */
[----:B------:R-:W-:Y:S01]  /*6f70*/  I2FP.F32.S32 R17, R18 ;  /* 0x0000001200117245 */ /* 0x000fe20000201400 */
[----:B------:R-:W-:Y:S01]  /*6f80*/  IMAD.IADD R16, R9, 0x1, -R18 ;  /* 0x0000000109107824 */ /* 0x000fe200078e0a12 */
[----:B------:R-:W-:-:S03]  /*6f90*/  MOV R18, 0x7f800000 ;  /* 0x7f80000000127802 */ /* 0x000fc60000000f00 */
[----:B------:R-:W-:-:S04]  /*6fa0*/  FADD R19, R16, -1 ;  /* 0xbf80000010137421 */ /* 0x000fc80000000000 */
[----:B------:R-:W-:-:S04]  /*6fb0*/  FFMA R16, R19, -R22, 0.14084610342979431152 ;  /* 0x3e1039f613107423 */ /* 0x000fc80000000816 */
[----:B------:R-:W-:-:S04]  /*6fc0*/  FFMA R16, R19, R16, -0.12148627638816833496 ;  /* 0xbdf8cdcc13107423 */ /* 0x000fc80000000010 */
[----:B------:R-:W-:-:S04]  /*6fd0*/  FFMA R16, R19, R16, 0.13980610668659210205 ;  /* 0x3e0f295513107423 */ /* 0x000fc80000000010 */
[----:B------:R-:W-:-:S04]  /*6fe0*/  FFMA R16, R19, R16, -0.16684235632419586182 ;  /* 0xbe2ad8b913107423 */ /* 0x000fc80000000010 */
[----:B------:R-:W-:-:S04]  /*6ff0*/  FFMA R16, R19, R16, 0.20012299716472625732 ;  /* 0x3e4ced0b13107423 */ /* 0x000fc80000000010 */
[----:B------:R-:W-:-:S04]  /*7000*/  FFMA R16, R19, R16, -0.24999669194221496582 ;  /* 0xbe7fff2213107423 */ /* 0x000fc80000000010 */
[----:B------:R-:W-:-:S04]  /*7010*/  FFMA R16, R19, R16, 0.33333182334899902344 ;  /* 0x3eaaaa7813107423 */ /* 0x000fc80000000010 */
[----:B------:R-:W-:Y:S01]  /*7020*/  FFMA R22, R19, R16, -0.5 ;  /* 0xbf00000013167423 */ /* 0x000fe20000000010 */
[----:B------:R-:W-:Y:S02]  /*7030*/  FSEL R16, RZ, -23, P0 ;  /* 0xc1b80000ff107808 */ /* 0x000fe40000000000 */
[----:B------:R-:W-:Y:S01]  /*7040*/  ISETP.GT.U32.AND P0, PT, R9, 0x7f7fffff, PT ;  /* 0x7f7fffff0900780c */ /* 0x000fe20003f04070 */
[----:B------:R-:W-:Y:S02]  /*7050*/  FMUL R22, R19, R22 ;  /* 0x0000001613167220 */ /* 0x000fe40000400000 */
[----:B------:R-:W-:Y:S02]  /*7060*/  FFMA R16, R17, 1.1920928955078125e-07, R16 ;  /* 0x3400000011107823 */ /* 0x000fe40000000010 */
[----:B------:R-:W-:-:S04]  /*7070*/  FFMA R19, R19, R22, R19 ;  /* 0x0000001613137223 */ /* 0x000fc80000000013 */
[----:B------:R-:W-:-:S04]  /*7080*/  FFMA R16, R16, 0.69314718246459960938, R19 ;  /* 0x3f31721810107823 */ /* 0x000fc80000000013 */
[C---:B------:R-:W-:Y:S01]  /*7090*/  @P0 FFMA R16, R9.reuse, R18, +INF ;  /* 0x7f80000009100423 */ /* 0x040fe20000000012 */
[----:B------:R-:W-:-:S04]  /*70a0*/  FSETP.NEU.AND P0, PT, R9, RZ, PT ;  /* 0x000000ff0900720b */ /* 0x000fc80003f0d000 */
[----:B------:R-:W-:-:S05]  /*70b0*/  FSEL R9, R16, -INF , P0 ;  /* 0xff80000010097808 */ /* 0x000fca0000000000 */
[----:B------:R-:W-:-:S07]  /*70c0*/  FFMA R14, R9, -R8, R14 ;  /* 0x80000008090e7223 */ /* 0x000fce000000000e */
.L_x_822:
[----:B------:R-:W-:Y:S05]  /*70d0*/  BSYNC.RECONVERGENT B5 ;  /* 0x0000000000057941 */ /* 0x000fea0003800200 */
.L_x_821:
[----:B------:R-:W-:-:S13]  /*70e0*/  FSETP.GT.AND P0, PT, R10, R11, PT ;  /* 0x0000000b0a00720b */ /* 0x000fda0003f04000 */
        /* <DEDUP_REMOVED lines=14> */
.L_x_826:
[----:B------:R-:W-:Y:S05]  /*71d0*/  BSYNC.RECONVERGENT B5 ;  /* 0x0000000000057941 */ /* 0x000fea0003800200 */
.L_x_825:
        /* <DEDUP_REMOVED lines=30> */
.L_x_816:
[----:B------:R-:W-:Y:S05]  /*73c0*/  BSYNC.RECONVERGENT B4 ;  /* 0x0000000000047941 */ /* 0x000fea0003800200 */
.L_x_815:
[----:B------:R0:W-:Y:S01]  /*73d0*/  STS.128 [R30+0x20], R12 ;  /* 0x0000200c1e007388 */ /* 0x0001e20000000c00 */
[----:B------:R-:W-:Y:S01]  /*73e0*/  ISETP.GE.AND P0, PT, R5, 0x1, PT ;  /* 0x000000010500780c */ /* 0x000fe20003f06270 */
[----:B------:R-:W-:Y:S01]  /*73f0*/  BSSY.RECONVERGENT B2, `(.L_x_827) ;  /* 0x00000d7000027945 */ /* 0x000fe20003800200 */
[----:B------:R-:W-:Y:S02]  /*7400*/  HFMA2 R9, -RZ, RZ, 0, 0 ;  /* 0x00000000ff097431 */ /* 0x000fe400000001ff */
[----:B------:R-:W-:Y:S02]  /*7410*/  IMAD.MOV.U32 R32, RZ, RZ, RZ ;  /* 0x000000ffff207224 */ /* 0x000fe400078e00ff */
[----:B------:R-:W-:-:S07]  /*7420*/  IMAD.MOV.U32 R10, RZ, RZ, RZ ;  /* 0x000000ffff0a7224 */ /* 0x000fce00078e00ff */
[----:B------:R-:W-:Y:S05]  /*7430*/  @!P0 BRA `(.L_x_828) ;  /* 0x0000000c00488947 */ /* 0x000fea0003800000 */
[----:B------:R1:W2:Y:S01]  /*7440*/  LDS R31, [R4+0x2000] ;  /* 0x00200000041f7984 */ /* 0x0002a20000000800 */
[----:B------:R-:W-:Y:S01]  /*7450*/  ISETP.GE.U32.AND P2, PT, R20, 0x7, PT ;  /* 0x000000071400780c */ /* 0x000fe20003f46070 */
[----:B------:R-:W-:Y:S01]  /*7460*/  BSSY.RECONVERGENT B3, `(.L_x_829) ;  /* 0x0000061000037945 */ /* 0x000fe20003800200 */
[----:B------:R-:W-:Y:S01]  /*7470*/  ISETP.NE.AND P0, PT, R24, RZ, PT ;  /* 0x000000ff1800720c */ /* 0x000fe20003f05270 */
[----:B------:R1:W3:Y:S01]  /*7480*/  LDS R28, [R4+0x2004] ;  /* 0x00200400041c7984 */ /* 0x0002e20000000800 */
[----:B------:R-:W-:Y:S01]  /*7490*/  IMAD.MOV.U32 R33, RZ, RZ, RZ ;  /* 0x000000ffff217224 */ /* 0x000fe200078e00ff */
[----:B------:R-:W-:Y:S01]  /*74a0*/  CS2R R34, SRZ ;  /* 0x0000000000227805 */ /* 0x000fe2000001ff00 */
[----:B------:R-:W-:Y:S01]  /*74b0*/  IMAD.MOV.U32 R36, RZ, RZ, RZ ;  /* 0x000000ffff247224 */ /* 0x000fe200078e00ff */
[----:B------:R1:W0:Y:S06]  /*74c0*/  LDS R32, [R4+0x2008] ;  /* 0x0020080004207984 */ /* 0x00022c0000000800 */
[----:B------:R-:W-:Y:S05]  /*74d0*/  @!P2 BRA `(.L_x_830) ;  /* 0x000000040064a947 */ /* 0x000fea0003800000 */
[----:B------:R-:W1:Y:S01]  /*74e0*/  S2R R8, SR_CgaCtaId ;  /* 0x0000000000087919 */ /* 0x000e620000008800 */
[----:B------:R-:W-:Y:S02]  /*74f0*/  MOV R37, 0x400 ;  /* 0x0000040000257802 */ /* 0x000fe40000000f00 */
[----:B------:R-:W-:Y:S02]  /*7500*/  CS2R R34, SRZ ;  /* 0x0000000000227805 */ /* 0x000fe4000001ff00 */
[----:B------:R-:W-:Y:S01]  /*7510*/  LOP3.LUT R33, R5, 0x7ffffff8, RZ, 0xc0, !PT ;  /* 0x7ffffff805217812 */ /* 0x000fe200078ec0ff */
[----:B------:R-:W-:Y:S01]  /*7520*/  IMAD.MOV.U32 R36, RZ, RZ, RZ ;  /* 0x000000ffff247224 */ /* 0x000fe200078e00ff */
[----:B------:R-:W-:Y:S02]  /*7530*/  MOV R38, RZ ;  /* 0x000000ff00267202 */ /* 0x000fe40000000f00 */
[----:B-1----:R-:W-:-:S07]  /*7540*/  LEA R37, R8, R37, 0x18 ;  /* 0x0000002508257211 */ /* 0x002fce00078ec0ff */
.L_x_831:
[C---:B------:R-:W-:Y:S01]  /*7550*/  IMAD R39, R38.reuse, 0xc, R37 ;  /* 0x0000000c26277824 */ /* 0x040fe200078e0225 */
[----:B------:R-:W-:Y:S01]  /*7560*/  IADD3 R38, PT, PT, R38, 0x8, RZ ;  /* 0x0000000826267810 */ /* 0x000fe20007ffe0ff */
[----:B------:R-:W-:Y:S02]  /*7570*/  VIADD R43, R36, 0x1 ;  /* 0x00000001242b7836 */ /* 0x000fe40000000000 */
[----:B------:R-:W-:Y:S01]  /*7580*/  VIADD R44, R34, 0x1 ;  /* 0x00000001222c7836 */ /* 0x000fe20000000000 */
[----:B------:R-:W2:Y:S04]  /*7590*/  LDS.128 R20, [R39+0x8f80] ;  /* 0x008f800027147984 */ /* 0x000ea80000000c00 */
[----:B0-----:R-:W0:Y:S04]  /*75a0*/  LDS.128 R12, [R39+0x8f90] ;  /* 0x008f9000270c7984 */ /* 0x001e280000000c00 */
[----:B------:R-:W1:Y:S04]  /*75b0*/  LDS.128 R16, [R39+0x8fa0] ;  /* 0x008fa00027107984 */ /* 0x000e680000000c00 */
[----:B------:R-:W4:Y:S01]  /*75c0*/  LDS.128 R8, [R39+0x8fb0] ;  /* 0x008fb00027087984 */ /* 0x000f220000000c00 */
[----:B--2---:R-:W-:-:S02]  /*75d0*/  FSETP.GT.AND P2, PT, R20, R31, PT ;  /* 0x0000001f1400720b */ /* 0x004fc40003f44000 */
[----:B---3--:R-:W-:Y:S02]  /*75e0*/  FSETP.GT.AND P4, PT, R21, R28, PT ;  /* 0x0000001c1500720b */ /* 0x008fe40003f84000 */
[----:B------:R-:W-:Y:S02]  /*75f0*/  FSETP.GT.AND P6, PT, R23, R31, PT ;  /* 0x0000001f1700720b */ /* 0x000fe40003fc4000 */
[-C--:B------:R-:W-:Y:S02]  /*7600*/  FSETP.GT.AND P5, PT, R22, R32.reuse, PT ;  /* 0x000000201600720b */ /* 0x080fe40003fa4000 */
[----:B------:R-:W2:Y:S01]  /*7610*/  LDS.128 R20, [R39+0x8fc0] ;  /* 0x008fc00027147984 */ /* 0x000ea20000000c00 */
[----:B0-----:R-:W-:-:S04]  /*7620*/  FSETP.GT.AND P3, PT, R13, R32, PT ;  /* 0x000000200d00720b */ /* 0x001fc80003f64000 */
[----:B------:R-:W-:Y:S01]  /*7630*/  @!P2 IADD3 R43, PT, PT, R36, RZ, RZ ;  /* 0x000000ff242ba210 */ /* 0x000fe20007ffe0ff */
[----:B------:R-:W-:Y:S01]  /*7640*/  VIADD R36, R35, 0x1 ;  /* 0x0000000123247836 */ /* 0x000fe20000000000 */
[-C--:B------:R-:W-:Y:S01]  /*7650*/  FSETP.GT.AND P2, PT, R12, R28.reuse, PT ;  /* 0x0000001c0c00720b */ /* 0x080fe20003f44000 */
[----:B------:R-:W-:Y:S01]  /*7660*/  @!P4 IMAD.MOV R36, RZ, RZ, R35 ;  /* 0x000000ffff24c224 */ /* 0x000fe200078e0223 */
[C---:B------:R-:W-:Y:S02]  /*7670*/  IADD3 R45, PT, PT, R43.reuse, 0x1, RZ ;  /* 0x000000012b2d7810 */ /* 0x040fe40007ffe0ff */
[----:B------:R-:W-:Y:S01]  /*7680*/  @!P6 IADD3 R45, PT, PT, R43, RZ, RZ ;  /* 0x000000ff2b2de210 */ /* 0x000fe20007ffe0ff */
[----:B------:R-:W-:Y:S01]  /*7690*/  @!P5 IMAD.MOV R44, RZ, RZ, R34 ;  /* 0x000000ffff2cd224 */ /* 0x000fe200078e0222 */
[-C--:B------:R-:W-:Y:S02]  /*76a0*/  FSETP.GT.AND P4, PT, R14, R31.reuse, PT ;  /* 0x0000001f0e00720b */ /* 0x080fe40003f84000 */
[----:B------:R-:W-:Y:S01]  /*76b0*/  FSETP.GT.AND P6, PT, R15, R28, PT ;  /* 0x0000001c0f00720b */ /* 0x000fe20003fc4000 */
[----:B------:R-:W-:Y:S01]  /*76c0*/  VIADD R34, R44, 0x1 ;  /* 0x000000012c227836 */ /* 0x000fe20000000000 */
[----:B------:R-:W0:Y:S01]  /*76d0*/  LDS.128 R12, [R39+0x8fd0] ;  /* 0x008fd000270c7984 */ /* 0x000e220000000c00 */
[----:B-1----:R-:W-:Y:S01]  /*76e0*/  FSETP.GT.AND P5, PT, R16, R32, PT ;  /* 0x000000201000720b */ /* 0x002fe20003fa4000 */
[C---:B------:R-:W-:Y:S01]  /*76f0*/  VIADD R16, R36.reuse, 0x1 ;  /* 0x0000000124107836 */ /* 0x040fe20000000000 */
[----:B------:R-:W-:Y:S01]  /*7700*/  @!P2 IADD3 R16, PT, PT, R36, RZ, RZ ;  /* 0x000000ff2410a210 */ /* 0x000fe20007ffe0ff */
[----:B------:R-:W-:Y:S01]  /*7710*/  @!P3 IMAD.MOV R34, RZ, RZ, R44 ;  /* 0x000000ffff22b224 */ /* 0x000fe200078e022c */
[----:B------:R-:W-:Y:S01]  /*7720*/  FSETP.GT.AND P2, PT, R17, R31, PT ;  /* 0x0000001f1100720b */ /* 0x000fe20003f44000 */
[----:B------:R-:W-:Y:S01]  /*7730*/  VIADD R17, R45, 0x1 ;  /* 0x000000012d117836 */ /* 0x000fe20000000000 */
[----:B------:R-:W-:Y:S01]  /*7740*/  FSETP.GT.AND P3, PT, R18, R28, PT ;  /* 0x0000001c1200720b */ /* 0x000fe20003f64000 */
[----:B------:R-:W-:Y:S01]  /*7750*/  VIADD R18, R34, 0x1 ;  /* 0x0000000122127836 */ /* 0x000fe20000000000 */
[C---:B------:R-:W-:Y:S01]  /*7760*/  IADD3 R35, PT, PT, R16.reuse, 0x1, RZ ;  /* 0x0000000110237810 */ /* 0x040fe20007ffe0ff */
[----:B------:R-:W-:Y:S01]  /*7770*/  @!P4 IMAD.MOV R17, RZ, RZ, R45 ;  /* 0x000000ffff11c224 */ /* 0x000fe200078e022d */
[----:B------:R-:W-:-:S02]  /*7780*/  @!P6 IADD3 R35, PT, PT, R16, RZ, RZ ;  /* 0x000000ff1023e210 */ /* 0x000fc40007ffe0ff */
[-C--:B----4-:R-:W-:Y:S01]  /*7790*/  FSETP.GT.AND P6, PT, R8, R31.reuse, PT ;  /* 0x0000001f0800720b */ /* 0x090fe20003fc4000 */
[----:B------:R-:W-:Y:S01]  /*77a0*/  @!P5 IMAD.MOV R18, RZ, RZ, R34 ;  /* 0x000000ffff12d224 */ /* 0x000fe200078e0222 */
[----:B------:R-:W-:Y:S01]  /*77b0*/  FSETP.GT.AND P5, PT, R9, R28, PT ;  /* 0x0000001c0900720b */ /* 0x000fe20003fa4000 */
[----:B------:R-:W-:Y:S01]  /*77c0*/  VIADD R8, R17, 0x1 ;  /* 0x0000000111087836 */ /* 0x000fe20000000000 */
[-C--:B------:R-:W-:Y:S01]  /*77d0*/  FSETP.GT.AND P4, PT, R19, R32.reuse, PT ;  /* 0x000000201300720b */ /* 0x080fe20003f84000 */
[----:B------:R-:W-:Y:S01]  /*77e0*/  @!P2 IMAD.MOV R8, RZ, RZ, R17 ;  /* 0x000000ffff08a224 */ /* 0x000fe200078e0211 */
[----:B------:R-:W-:Y:S02]  /*77f0*/  FSETP.GT.AND P2, PT, R11, R31, PT ;  /* 0x0000001f0b00720b */ /* 0x000fe40003f44000 */
[----:B------:R-:W-:Y:S01]  /*7800*/  IADD3 R9, PT, PT, R35, 0x1, RZ ;  /* 0x0000000123097810 */ /* 0x000fe20007ffe0ff */
[----:B------:R-:W-:Y:S01]  /*7810*/  @!P3 IMAD.MOV R9, RZ, RZ, R35 ;  /* 0x000000ffff09b224 */ /* 0x000fe200078e0223 */
[----:B------:R-:W-:Y:S01]  /*7820*/  FSETP.GT.AND P3, PT, R10, R32, PT ;  /* 0x000000200a00720b */ /* 0x000fe20003f64000 */
[----:B------:R-:W-:Y:S01]  /*7830*/  VIADD R11, R8, 0x1 ;  /* 0x00000001080b7836 */ /* 0x000fe20000000000 */
[----:B------:R-:W-:Y:S01]  /*7840*/  IADD3 R10, PT, PT, R18, 0x1, RZ ;  /* 0x00000001120a7810 */ /* 0x000fe20007ffe0ff */
[----:B------:R-:W-:-:S02]  /*7850*/  VIADD R16, R9, 0x1 ;  /* 0x0000000109107836 */ /* 0x000fc40000000000 */
[----:B------:R-:W-:Y:S01]  /*7860*/  @!P6 IMAD.MOV R11, RZ, RZ, R8 ;  /* 0x000000ffff0be224 */ /* 0x000fe200078e0208 */
[----:B--2---:R-:W-:Y:S01]  /*7870*/  FSETP.GT.AND P6, PT, R20, R28, PT ;  /* 0x0000001c1400720b */ /* 0x004fe20003fc4000 */
[----:B------:R-:W-:Y:S01]  /*7880*/  @!P5 IMAD.MOV R16, RZ, RZ, R9 ;  /* 0x000000ffff10d224 */ /* 0x000fe200078e0209 */
[-C--:B------:R-:W-:Y:S01]  /*7890*/  FSETP.GT.AND P5, PT, R21, R32.reuse, PT ;  /* 0x000000201500720b */ /* 0x080fe20003fa4000 */
[C---:B------:R-:W-:Y:S01]  /*78a0*/  VIADD R9, R11.reuse, 0x1 ;  /* 0x000000010b097836 */ /* 0x040fe20000000000 */
[----:B------:R-:W-:Y:S02]  /*78b0*/  @!P4 IADD3 R10, PT, PT, R18, RZ, RZ ;  /* 0x000000ff120ac210 */ /* 0x000fe40007ffe0ff */
[-C--:B------:R-:W-:Y:S02]  /*78c0*/  FSETP.GT.AND P4, PT, R22, R31.reuse, PT ;  /* 0x0000001f1600720b */ /* 0x080fe40003f84000 */
[----:B------:R-:W-:Y:S02]  /*78d0*/  @!P2 IADD3 R9, PT, PT, R11, RZ, RZ ;  /* 0x000000ff0b09a210 */ /* 0x000fe40007ffe0ff */
[----:B------:R-:W-:Y:S01]  /*78e0*/  IADD3 R8, PT, PT, R10, 0x1, RZ ;  /* 0x000000010a087810 */ /* 0x000fe20007ffe0ff */
[----:B------:R-:W-:Y:S01]  /*78f0*/  @!P3 IMAD.MOV R8, RZ, RZ, R10 ;  /* 0x000000ffff08b224 */ /* 0x000fe200078e020a */
[----:B0-----:R-:W-:Y:S01]  /*7900*/  FSETP.GT.AND P2, PT, R12, R32, PT ;  /* 0x000000200c00720b */ /* 0x001fe20003f44000 */
[----:B------:R-:W-:Y:S01]  /*7910*/  VIADD R10, R16, 0x1 ;  /* 0x00000001100a7836 */ /* 0x000fe20000000000 */
[----:B------:R-:W-:Y:S01]  /*7920*/  IADD3 R12, PT, PT, R9, 0x1, RZ ;  /* 0x00000001090c7810 */ /* 0x000fe20007ffe0ff */
[----:B------:R-:W-:Y:S01]  /*7930*/  VIADD R11, R8, 0x1 ;  /* 0x00000001080b7836 */ /* 0x000fe20000000000 */
[-C--:B------:R-:W-:Y:S01]  /*7940*/  FSETP.GT.AND P3, PT, R23, R28.reuse, PT ;  /* 0x0000001c1700720b */ /* 0x080fe20003f64000 */
[----:B------:R-:W-:Y:S01]  /*7950*/  @!P5 IMAD.MOV R11, RZ, RZ, R8 ;  /* 0x000000ffff0bd224 */ /* 0x000fe200078e0208 */
[----:B------:R-:W-:Y:S01]  /*7960*/  FSETP.GT.AND P5, PT, R14, R28, PT ;  /* 0x0000001c0e00720b */ /* 0x000fe20003fa4000 */
[----:B------:R-:W-:Y:S01]  /*7970*/  @!P6 IMAD.MOV R10, RZ, RZ, R16 ;  /* 0x000000ffff0ae224 */ /* 0x000fe200078e0210 */
[----:B------:R-:W-:Y:S01]  /*7980*/  @!P4 IADD3 R12, PT, PT, R9, RZ, RZ ;  /* 0x000000ff090cc210 */ /* 0x000fe20007ffe0ff */
[----:B------:R-:W-:Y:S01]  /*7990*/  VIADD R9, R11, 0x1 ;  /* 0x000000010b097836 */ /* 0x000fe20000000000 */
[----:B------:R-:W-:Y:S01]  /*79a0*/  FSETP.GT.AND P6, PT, R13, R31, PT ;  /* 0x0000001f0d00720b */ /* 0x000fe20003fc4000 */
[----:B------:R-:W-:Y:S01]  /*79b0*/  VIADD R8, R10, 0x1 ;  /* 0x000000010a087836 */ /* 0x000fe20000000000 */
[----:B------:R-:W-:Y:S01]  /*79c0*/  FSETP.GT.AND P4, PT, R15, R32, PT ;  /* 0x000000200f00720b */ /* 0x000fe20003f84000 */
[----:B------:R-:W-:Y:S01]  /*79d0*/  @!P2 IMAD.MOV R9, RZ, RZ, R11 ;  /* 0x000000ffff09a224 */ /* 0x000fe200078e020b */
[----:B------:R-:W-:-:S02]  /*79e0*/  ISETP.NE.AND P2, PT, R38, R33, PT ;  /* 0x000000212600720c */ /* 0x000fc40003f45270 */
[----:B------:R-:W-:Y:S01]  /*79f0*/  IADD3 R36, PT, PT, R12, 0x1, RZ ;  /* 0x000000010c247810 */ /* 0x000fe20007ffe0ff */
[----:B------:R-:W-:Y:S02]  /*7a00*/  @!P3 IMAD.MOV R8, RZ, RZ, R10 ;  /* 0x000000ffff08b224 */ /* 0x000fe400078e020a */
[----:B------:R-:W-:Y:S02]  /*7a10*/  VIADD R34, R9, 0x1 ;  /* 0x0000000109227836 */ /* 0x000fe40000000000 */
[----:B------:R-:W-:Y:S02]  /*7a20*/  VIADD R35, R8, 0x1 ;  /* 0x0000000108237836 */ /* 0x000fe40000000000 */
[----:B------:R-:W-:Y:S01]  /*7a30*/  @!P6 IADD3 R36, PT, PT, R12, RZ, RZ ;  /* 0x000000ff0c24e210 */ /* 0x000fe20007ffe0ff */
[----:B------:R-:W-:Y:S02]  /*7a40*/  @!P5 IMAD.MOV R35, RZ, RZ, R8 ;  /* 0x000000ffff23d224 */ /* 0x000fe400078e0208 */
[----:B------:R-:W-:Y:S01]  /*7a50*/  @!P4 IMAD.MOV R34, RZ, RZ, R9 ;  /* 0x000000ffff22c224 */ /* 0x000fe200078e0209 */
[----:B------:R-:W-:Y:S06]  /*7a60*/  @P2 BRA `(.L_x_831) ;  /* 0xfffffff800b82947 */ /* 0x000fec000383ffff */
.L_x_830:
[----:B------:R-:W-:Y:S05]  /*7a70*/  BSYNC.RECONVERGENT B3 ;  /* 0x0000000000037941 */ /* 0x000fea0003800200 */
.L_x_829:
[----:B------:R-:W-:Y:S04]  /*7a80*/  BSSY.RECONVERGENT B3, `(.L_x_832) ;  /* 0x000006a000037945 */ /* 0x000fe80003800200 */
[----:B------:R-:W-:Y:S05]  /*7a90*/  @!P0 BRA `(.L_x_833) ;  /* 0x0000000400a08947 */ /* 0x000fea0003800000 */
[----:B------:R-:W-:Y:S01]  /*7aa0*/  ISETP.GE.U32.AND P2, PT, R24, 0x4, PT ;  /* 0x000000041800780c */ /* 0x000fe20003f46070 */
[----:B------:R-:W-:Y:S01]  /*7ab0*/  BSSY.RECONVERGENT B4, `(.L_x_834) ;  /* 0x0000032000047945 */ /* 0x000fe20003800200 */
[----:B------:R-:W-:-:S11]  /*7ac0*/  ISETP.NE.AND P0, PT, R7, RZ, PT ;  /* 0x000000ff0700720c */ /* 0x000fd60003f05270 */
[----:B------:R-:W-:Y:S05]  /*7ad0*/  @!P2 BRA `(.L_x_835) ;  /* 0x0000000000bca947 */ /* 0x000fea0003800000 */
[----:B------:R-:W0:Y:S01]  /*7ae0*/  S2R R9, SR_CgaCtaId ;  /* 0x0000000000097919 */ /* 0x000e220000008800 */
[----:B------:R-:W-:Y:S02]  /*7af0*/  MOV R8, 0x400 ;  /* 0x0000040000087802 */ /* 0x000fe40000000f00 */
[----:B------:R-:W-:Y:S02]  /*7b00*/  IADD3 R17, PT, PT, R36, 0x1, RZ ;  /* 0x0000000124117810 */ /* 0x000fe40007ffe0ff */
[----:B0-----:R-:W-:-:S05]  /*7b10*/  LEA R8, R9, R8, 0x18 ;  /* 0x0000000809087211 */ /* 0x001fca00078ec0ff */
[C---:B------:R-:W-:Y:S02]  /*7b20*/  IMAD R16, R33.reuse, 0xc, R8 ;  /* 0x0000000c21107824 */ /* 0x040fe400078e0208 */
[----:B------:R-:W-:-:S03]  /*7b30*/  VIADD R33, R33, 0x4 ;  /* 0x0000000421217836 */ /* 0x000fc60000000000 */
[----:B------:R-:W2:Y:S04]  /*7b40*/  LDS.64 R18, [R16+0x8f80] ;  /* 0x008f800010127984 */ /* 0x000ea80000000a00 */
[----:B------:R-:W0:Y:S04]  /*7b50*/  LDS.64 R20, [R16+0x8f88] ;  /* 0x008f880010147984 */ /* 0x000e280000000a00 */
[----:B------:R-:W1:Y:S04]  /*7b60*/  LDS.64 R8, [R16+0x8f90] ;  /* 0x008f900010087984 */ /* 0x000e680000000a00 */
[----:B------:R-:W4:Y:S04]  /*7b70*/  LDS.64 R10, [R16+0x8f98] ;  /* 0x008f9800100a7984 */ /* 0x000f280000000a00 */
[----:B------:R-:W4:Y:S04]  /*7b80*/  LDS.64 R12, [R16+0x8fa0] ;  /* 0x008fa000100c7984 */ /* 0x000f280000000a00 */
[----:B------:R-:W4:Y:S01]  /*7b90*/  LDS.64 R14, [R16+0x8fa8] ;  /* 0x008fa800100e7984 */ /* 0x000f220000000a00 */
[----:B--2---:R-:W-:Y:S01]  /*7ba0*/  FSETP.GT.AND P2, PT, R18, R31, PT ;  /* 0x0000001f1200720b */ /* 0x004fe20003f44000 */
[----:B------:R-:W-:Y:S01]  /*7bb0*/  VIADD R18, R35, 0x1 ;  /* 0x0000000123127836 */ /* 0x000fe20000000000 */
[----:B---3--:R-:W-:-:S02]  /*7bc0*/  FSETP.GT.AND P3, PT, R19, R28, PT ;  /* 0x0000001c1300720b */ /* 0x008fc40003f64000 */
[-C--:B0-----:R-:W-:Y:S02]  /*7bd0*/  FSETP.GT.AND P5, PT, R20, R32.reuse, PT ;  /* 0x000000201400720b */ /* 0x081fe40003fa4000 */
[----:B------:R-:W-:Y:S02]  /*7be0*/  FSETP.GT.AND P6, PT, R21, R31, PT ;  /* 0x0000001f1500720b */ /* 0x000fe40003fc4000 */
[----:B-1----:R-:W-:-:S05]  /*7bf0*/  FSETP.GT.AND P4, PT, R9, R32, PT ;  /* 0x000000200900720b */ /* 0x002fca0003f84000 */
[----:B------:R-:W-:Y:S01]  /*7c00*/  @!P2 IMAD.MOV R17, RZ, RZ, R36 ;  /* 0x000000ffff11a224 */ /* 0x000fe200078e0224 */
[-C--:B------:R-:W-:Y:S01]  /*7c10*/  FSETP.GT.AND P2, PT, R8, R28.reuse, PT ;  /* 0x0000001c0800720b */ /* 0x080fe20003f44000 */
[----:B------:R-:W-:Y:S01]  /*7c20*/  VIADD R8, R34, 0x1 ;  /* 0x0000000122087836 */ /* 0x000fe20000000000 */
[----:B------:R-:W-:Y:S01]  /*7c30*/  @!P3 IADD3 R18, PT, PT, R35, RZ, RZ ;  /* 0x000000ff2312b210 */ /* 0x000fe20007ffe0ff */
[----:B------:R-:W-:Y:S01]  /*7c40*/  @!P5 IMAD.MOV R8, RZ, RZ, R34 ;  /* 0x000000ffff08d224 */ /* 0x000fe200078e0222 */
[----:B----4-:R-:W-:Y:S02]  /*7c50*/  FSETP.GT.AND P3, PT, R10, R31, PT ;  /* 0x0000001f0a00720b */ /* 0x010fe40003f64000 */
[C---:B------:R-:W-:Y:S01]  /*7c60*/  IADD3 R9, PT, PT, R17.reuse, 0x1, RZ ;  /* 0x0000000111097810 */ /* 0x040fe20007ffe0ff */
[----:B------:R-:W-:Y:S01]  /*7c70*/  VIADD R10, R18, 0x1 ;  /* 0x00000001120a7836 */ /* 0x000fe20000000000 */
[----:B------:R-:W-:Y:S02]  /*7c80*/  @!P6 IADD3 R9, PT, PT, R17, RZ, RZ ;  /* 0x000000ff1109e210 */ /* 0x000fe40007ffe0ff */
[----:B------:R-:W-:-:S02]  /*7c90*/  FSETP.GT.AND P5, PT, R11, R28, PT ;  /* 0x0000001c0b00720b */ /* 0x000fc40003fa4000 */
[----:B------:R-:W-:Y:S01]  /*7ca0*/  FSETP.GT.AND P6, PT, R12, R32, PT ;  /* 0x000000200c00720b */ /* 0x000fe20003fc4000 */
[C---:B------:R-:W-:Y:S01]  /*7cb0*/  VIADD R12, R9.reuse, 0x1 ;  /* 0x00000001090c7836 */ /* 0x040fe20000000000 */
[----:B------:R-:W-:Y:S01]  /*7cc0*/  IADD3 R11, PT, PT, R8, 0x1, RZ ;  /* 0x00000001080b7810 */ /* 0x000fe20007ffe0ff */
[----:B------:R-:W-:Y:S01]  /*7cd0*/  @!P4 IMAD.MOV R11, RZ, RZ, R8 ;  /* 0x000000ffff0bc224 */ /* 0x000fe200078e0208 */
[----:B------:R-:W-:Y:S02]  /*7ce0*/  @!P2 IADD3 R10, PT, PT, R18, RZ, RZ ;  /* 0x000000ff120aa210 */ /* 0x000fe40007ffe0ff */
[----:B------:R-:W-:Y:S02]  /*7cf0*/  @!P3 IADD3 R12, PT, PT, R9, RZ, RZ ;  /* 0x000000ff090cb210 */ /* 0x000fe40007ffe0ff */
[----:B------:R-:W-:Y:S01]  /*7d00*/  FSETP.GT.AND P2, PT, R13, R31, PT ;  /* 0x0000001f0d00720b */ /* 0x000fe20003f44000 */
[----:B------:R-:W-:Y:S01]  /*7d10*/  VIADD R8, R10, 0x1 ;  /* 0x000000010a087836 */ /* 0x000fe20000000000 */
[----:B------:R-:W-:Y:S01]  /*7d20*/  FSETP.GT.AND P3, PT, R14, R28, PT ;  /* 0x0000001c0e00720b */ /* 0x000fe20003f64000 */
[----:B------:R-:W-:Y:S01]  /*7d30*/  @!P5 IMAD.MOV R8, RZ, RZ, R10 ;  /* 0x000000ffff08d224 */ /* 0x000fe200078e020a */
[----:B------:R-:W-:Y:S01]  /*7d40*/  FSETP.GT.AND P4, PT, R15, R32, PT ;  /* 0x000000200f00720b */ /* 0x000fe20003f84000 */
[----:B------:R-:W-:Y:S01]  /*7d50*/  VIADD R36, R12, 0x1 ;  /* 0x000000010c247836 */ /* 0x000fe20000000000 */
[----:B------:R-:W-:-:S02]  /*7d60*/  IADD3 R9, PT, PT, R11, 0x1, RZ ;  /* 0x000000010b097810 */ /* 0x000fc40007ffe0ff */
[----:B------:R-:W-:Y:S02]  /*7d70*/  @!P6 IADD3 R9, PT, PT, R11, RZ, RZ ;  /* 0x000000ff0b09e210 */ /* 0x000fe40007ffe0ff */
[----:B------:R-:W-:-:S03]  /*7d80*/  IADD3 R35, PT, PT, R8, 0x1, RZ ;  /* 0x0000000108237810 */ /* 0x000fc60007ffe0ff */
[C---:B------:R-:W-:Y:S01]  /*7d90*/  VIADD R34, R9.reuse, 0x1 ;  /* 0x0000000109227836 */ /* 0x040fe20000000000 */
[----:B------:R-:W-:Y:S01]  /*7da0*/  @!P2 IADD3 R36, PT, PT, R12, RZ, RZ ;  /* 0x000000ff0c24a210 */ /* 0x000fe20007ffe0ff */
[----:B------:R-:W-:Y:S02]  /*7db0*/  @!P3 IMAD.MOV R35, RZ, RZ, R8 ;  /* 0x000000ffff23b224 */ /* 0x000fe400078e0208 */
[----:B------:R-:W-:-:S07]  /*7dc0*/  @!P4 IADD3 R34, PT, PT, R9, RZ, RZ ;  /* 0x000000ff0922c210 */ /* 0x000fce0007ffe0ff */
.L_x_835:
[----:B------:R-:W-:Y:S05]  /*7dd0*/  BSYNC.RECONVERGENT B4 ;  /* 0x0000000000047941 */ /* 0x000fea0003800200 */
.L_x_834:
[----:B------:R-:W-:Y:S05]  /*7de0*/  @!P0 BRA `(.L_x_833) ;  /* 0x0000000000cc8947 */ /* 0x000fea0003800000 */
[----:B------:R-:W-:Y:S01]  /*7df0*/  ISETP.NE.AND P0, PT, R7, 0x1, PT ;  /* 0x000000010700780c */ /* 0x000fe20003f05270 */
[----:B------:R-:W-:Y:S01]  /*7e00*/  BSSY.RECONVERGENT B4, `(.L_x_836) ;  /* 0x000001d000047945 */ /* 0x000fe20003800200 */
[----:B------:R-:W-:-:S11]  /*7e10*/  LOP3.LUT R11, R5, 0x1, RZ, 0xc0, !PT ;  /* 0x00000001050b7812 */ /* 0x000fd600078ec0ff */
[----:B------:R-:W-:Y:S05]  /*7e20*/  @!P0 BRA `(.L_x_837) ;  /* 0x0000000000688947 */ /* 0x000fea0003800000 */
[----:B------:R-:W0:Y:S01]  /*7e30*/  S2R R8, SR_CgaCtaId ;  /* 0x0000000000087919 */ /* 0x000e220000008800 */
[----:B------:R-:W-:-:S04]  /*7e40*/  MOV R7, 0x400 ;  /* 0x0000040000077802 */ /* 0x000fc80000000f00 */
[----:B0-----:R-:W-:Y:S02]  /*7e50*/  LEA R8, R8, R7, 0x18 ;  /* 0x0000000708087211 */ /* 0x001fe400078ec0ff */
[----:B------:R-:W-:-:S03]  /*7e60*/  IADD3 R7, PT, PT, R36, 0x1, RZ ;  /* 0x0000000124077810 */ /* 0x000fc60007ffe0ff */
[C---:B------:R-:W-:Y:S01]  /*7e70*/  IMAD R10, R33.reuse, 0xc, R8 ;  /* 0x0000000c210a7824 */ /* 0x040fe200078e0208 */
[----:B------:R-:W-:-:S04]  /*7e80*/  IADD3 R33, PT, PT, R33, 0x2, RZ ;  /* 0x0000000221217810 */ /* 0x000fc80007ffe0ff */
[----:B------:R-:W2:Y:S04]  /*7e90*/  LDS.64 R8, [R10+0x8f80] ;  /* 0x008f80000a087984 */ /* 0x000ea80000000a00 */
[----:B------:R-:W0:Y:S04]  /*7ea0*/  LDS.64 R12, [R10+0x8f88] ;  /* 0x008f88000a0c7984 */ /* 0x000e280000000a00 */
[----:B------:R-:W1:Y:S01]  /*7eb0*/  LDS.64 R14, [R10+0x8f90] ;  /* 0x008f90000a0e7984 */ /* 0x000e620000000a00 */
[----:B--2---:R-:W-:Y:S01]  /*7ec0*/  FSETP.GT.AND P0, PT, R8, R31, PT ;  /* 0x0000001f0800720b */ /* 0x004fe20003f04000 */
[----:B------:R-:W-:Y:S01]  /*7ed0*/  VIADD R8, R35, 0x1 ;  /* 0x0000000123087836 */ /* 0x000fe20000000000 */
[----:B---3--:R-:W-:-:S02]  /*7ee0*/  FSETP.GT.AND P2, PT, R9, R28, PT ;  /* 0x0000001c0900720b */ /* 0x008fc40003f44000 */
[----:B0-----:R-:W-:Y:S02]  /*7ef0*/  FSETP.GT.AND P3, PT, R12, R32, PT ;  /* 0x000000200c00720b */ /* 0x001fe40003f64000 */
[----:B------:R-:W-:Y:S02]  /*7f00*/  FSETP.GT.AND P4, PT, R13, R31, PT ;  /* 0x0000001f0d00720b */ /* 0x000fe40003f84000 */
[----:B-1----:R-:W-:Y:S02]  /*7f10*/  FSETP.GT.AND P5, PT, R14, R28, PT ;  /* 0x0000001c0e00720b */ /* 0x002fe40003fa4000 */
[----:B------:R-:W-:Y:S02]  /*7f20*/  FSETP.GT.AND P6, PT, R15, R32, PT ;  /* 0x000000200f00720b */ /* 0x000fe40003fc4000 */
[----:B------:R-:W-:Y:S01]  /*7f30*/  IADD3 R9, PT, PT, R34, 0x1, RZ ;  /* 0x0000000122097810 */ /* 0x000fe20007ffe0ff */
[----:B------:R-:W-:Y:S02]  /*7f40*/  @!P0 IMAD.MOV R7, RZ, RZ, R36 ;  /* 0x000000ffff078224 */ /* 0x000fe400078e0224 */
[----:B------:R-:W-:-:S02]  /*7f50*/  @!P2 IADD3 R8, PT, PT, R35, RZ, RZ ;  /* 0x000000ff2308a210 */ /* 0x000fc40007ffe0ff */
[----:B------:R-:W-:Y:S01]  /*7f60*/  @!P3 IMAD.MOV R9, RZ, RZ, R34 ;  /* 0x000000ffff09b224 */ /* 0x000fe200078e0222 */
[----:B------:R-:W-:Y:S01]  /*7f70*/  IADD3 R36, PT, PT, R7, 0x1, RZ ;  /* 0x0000000107247810 */ /* 0x000fe20007ffe0ff */
[----:B------:R-:W-:Y:S02]  /*7f80*/  @!P4 IMAD.MOV R36, RZ, RZ, R7 ;  /* 0x000000ffff24c224 */ /* 0x000fe400078e0207 */
[C---:B------:R-:W-:Y:S01]  /*7f90*/  VIADD R35, R8.reuse, 0x1 ;  /* 0x0000000108237836 */ /* 0x040fe20000000000 */
[----:B------:R-:W-:Y:S01]  /*7fa0*/  IADD3 R34, PT, PT, R9, 0x1, RZ ;  /* 0x0000000109227810 */ /* 0x000fe20007ffe0ff */
[----:B------:R-:W-:Y:S01]  /*7fb0*/  @!P6 IMAD.MOV R34, RZ, RZ, R9 ;  /* 0x000000ffff22e224 */ /* 0x000fe200078e0209 */
[----:B------:R-:W-:-:S07]  /*7fc0*/  @!P5 IADD3 R35, PT, PT, R8, RZ, RZ ;  /* 0x000000ff0823d210 */ /* 0x000fce0007ffe0ff */
.L_x_837:
[----:B------:R-:W-:Y:S05]  /*7fd0*/  BSYNC.RECONVERGENT B4 ;  /* 0x0000000000047941 */ /* 0x000fea0003800200 */
.L_x_836:
[----:B------:R-:W-:-:S13]  /*7fe0*/  ISETP.NE.U32.AND P0, PT, R11, 0x1, PT ;  /* 0x000000010b00780c */ /* 0x000fda0003f05070 */
[----:B------:R-:W-:Y:S05]  /*7ff0*/  @P0 BRA `(.L_x_833) ;  /* 0x0000000000480947 */ /* 0x000fea0003800000 */
[----:B------:R-:W0:Y:S01]  /*8000*/  S2R R8, SR_CgaCtaId ;  /* 0x0000000000087919 */ /* 0x000e220000008800 */
[----:B------:R-:W-:-:S04]  /*8010*/  MOV R7, 0x400 ;  /* 0x0000040000077802 */ /* 0x000fc80000000f00 */
[----:B0-----:R-:W-:-:S05]  /*8020*/  LEA R8, R8, R7, 0x18 ;  /* 0x0000000708087211 */ /* 0x001fca00078ec0ff */
[----:B------:R-:W-:-:S05]  /*8030*/  IMAD R33, R33, 0xc, R8 ;  /* 0x0000000c21217824 */ /* 0x000fca00078e0208 */
[----:B------:R-:W2:Y:S04]  /*8040*/  LDS.64 R8, [R33+0x8f80] ;  /* 0x008f800021087984 */ /* 0x000ea80000000a00 */
[----:B------:R-:W0:Y:S01]  /*8050*/  LDS R7, [R33+0x8f88] ;  /* 0x008f880021077984 */ /* 0x000e220000000800 */
[----:B--2---:R-:W-:Y:S02]  /*8060*/  FSETP.GT.AND P0, PT, R8, R31, PT ;  /* 0x0000001f0800720b */ /* 0x004fe40003f04000 */
[----:B---3--:R-:W-:Y:S01]  /*8070*/  FSETP.GT.AND P2, PT, R9, R28, PT ;  /* 0x0000001c0900720b */ /* 0x008fe20003f44000 */
[----:B------:R-:W-:Y:S01]  /*8080*/  VIADD R9, R34, 0x1 ;  /* 0x0000000122097836 */ /* 0x000fe20000000000 */
[----:B0-----:R-:W-:Y:S01]  /*8090*/  FSETP.GT.AND P3, PT, R7, R32, PT ;  /* 0x000000200700720b */ /* 0x001fe20003f64000 */
[----:B------:R-:W-:Y:S01]  /*80a0*/  VIADD R7, R36, 0x1 ;  /* 0x0000000124077836 */ /* 0x000fe20000000000 */
[----:B------:R-:W-:-:S07]  /*80b0*/  IADD3 R8, PT, PT, R35, 0x1, RZ ;  /* 0x0000000123087810 */ /* 0x000fce0007ffe0ff */
[----:B------:R-:W-:Y:S02]  /*80c0*/  @!P0 IADD3 R7, PT, PT, R36, RZ, RZ ;  /* 0x000000ff24078210 */ /* 0x000fe40007ffe0ff */
[----:B------:R-:W-:Y:S02]  /*80d0*/  @!P2 IMAD.MOV R8, RZ, RZ, R35 ;  /* 0x000000ffff08a224 */ /* 0x000fe400078e0223 */
[----:B------:R-:W-:Y:S01]  /*80e0*/  @!P3 IADD3 R9, PT, PT, R34, RZ, RZ ;  /* 0x000000ff2209b210 */ /* 0x000fe20007ffe0ff */
[----:B------:R-:W-:Y:S02]  /*80f0*/  IMAD.MOV.U32 R36, RZ, RZ, R7 ;  /* 0x000000ffff247224 */ /* 0x000fe400078e0007 */
[----:B------:R-:W-:Y:S02]  /*8100*/  MOV R35, R8 ;  /* 0x0000000800237202 */ /* 0x000fe40000000f00 */
[----:B------:R-:W-:-:S07]  /*8110*/  IMAD.MOV.U32 R34, RZ, RZ, R9 ;  /* 0x000000ffff227224 */ /* 0x000fce00078e0009 */
.L_x_833:
[----:B------:R-:W-:Y:S05]  /*8120*/  BSYNC.RECONVERGENT B3 ;  /* 0x0000000000037941 */ /* 0x000fea0003800200 */
.L_x_832:
[----:B0-----:R-:W-:Y:S02]  /*8130*/  I2FP.F32.U32 R32, R36 ;  /* 0x0000002400207245 */ /* 0x001fe40000201000 */
[----:B------:R-:W-:Y:S02]  /*8140*/  I2FP.F32.U32 R10, R35 ;  /* 0x00000023000a7245 */ /* 0x000fe40000201000 */
[----:B------:R-:W-:-:S07]  /*8150*/  I2FP.F32.U32 R9, R34 ;  /* 0x0000002200097245 */ /* 0x000fce0000201000 */
.L_x_828:
[----:B------:R-:W-:Y:S05]  /*8160*/  BSYNC.RECONVERGENT B2 ;  /* 0x0000000000027941 */ /* 0x000fea0003800200 */
.L_x_827:
[----:B------:R-:W-:Y:S01]  /*8170*/  I2FP.F32.S32 R5, R5 ;  /* 0x0000000500057245 */ /* 0x000fe20000201400 */
[----:B------:R-:W-:Y:S03]  /*8180*/  BSSY.RECONVERGENT B4, `(.L_x_838) ;  /* 0x000000d000047945 */ /* 0x000fe60003800200 */
        /* <DEDUP_REMOVED lines=8> */
[----:B------:R-:W-:Y:S02]  /*8210*/  MOV R19, R5 ;  /* 0x0000000500137202 */ /* 0x000fe40000000f00 */
[----:B------:R-:W-:-:S07]  /*8220*/  MOV R18, 0x8240 ;  /* 0x0000824000127802 */ /* 0x000fce0000000f00 */
[----:B--2345:R-:W-:Y:S05]  /*8230*/  CALL.REL.NOINC `($__internal_11_$__cuda_sm3x_div_rn_noftz_f32_slowpath) ;  /* 0x0000014000207944 */ /* 0x03cfea0003c00000 */
[----:B------:R-:W-:-:S07]  /*8240*/  IMAD.MOV.U32 R12, RZ, RZ, R8 ;  /* 0x000000ffff0c7224 */ /* 0x000fce00078e0008 */
.L_x_839:
[----:B------:R-:W-:Y:S05]  /*8250*/  BSYNC.RECONVERGENT B4 ;  /* 0x0000000000047941 */ /* 0x000fea0003800200 */
.L_x_838:
        /* <DEDUP_REMOVED lines=9> */
[----:B------:R-:W-:Y:S01]  /*82f0*/  MOV R32, R10 ;  /* 0x0000000a00207202 */ /* 0x000fe20000000f00 */
[----:B------:R-:W-:Y:S01]  /*8300*/  IMAD.MOV.U32 R19, RZ, RZ, R5 ;  /* 0x000000ffff137224 */ /* 0x000fe200078e0005 */
[----:B------:R-:W-:-:S07]  /*8310*/  MOV R18, 0x8330 ;  /* 0x0000833000127802 */ /* 0x000fce0000000f00 */
[----:B--2345:R-:W-:Y:S05]  /*8320*/  CALL.REL.NOINC `($__internal_11_$__cuda_sm3x_div_rn_noftz_f32_slowpath) ;  /* 0x0000013c00e47944 */ /* 0x03cfea0003c00000 */
[----:B------:R-:W-:-:S07]  /*8330*/  MOV R13, R8 ;  /* 0x00000008000d7202 */ /* 0x000fce0000000f00 */
.L_x_841:
[----:B------:R-:W-:Y:S05]  /*8340*/  BSYNC.RECONVERGENT B4 ;  /* 0x0000000000047941 */ /* 0x000fea0003800200 */
.L_x_840:
        /* <DEDUP_REMOVED lines=10> */
[----:B------:R-:W-:Y:S02]  /*83f0*/  MOV R19, R5 ;  /* 0x0000000500137202 */ /* 0x000fe40000000f00 */
[----:B------:R-:W-:-:S07]  /*8400*/  MOV R18, 0x8420 ;  /* 0x0000842000127802 */ /* 0x000fce0000000f00 */
[----:B--2345:R-:W-:Y:S05]  /*8410*/  CALL.REL.NOINC `($__internal_11_$__cuda_sm3x_div_rn_noftz_f32_slowpath) ;  /* 0x0000013c00a87944 */ /* 0x03cfea0003c00000 */
[----:B------:R-:W-:-:S07]  /*8420*/  IMAD.MOV.U32 R14, RZ, RZ, R8 ;  /* 0x000000ffff0e7224 */ /* 0x000fce00078e0008 */
.L_x_843:
[----:B------:R-:W-:Y:S05]  /*8430*/  BSYNC.RECONVERGENT B4 ;  /* 0x0000000000047941 */ /* 0x000fea0003800200 */
.L_x_842:
[----:B------:R-:W-:Y:S02]  /*8440*/  HFMA2 R8, -RZ, RZ, 1.666015625, -0.052093505859375 ;  /* 0x3eaaaaabff087431 */ /* 0x000fe400000001ff */
[----:B------:R-:W-:Y:S01]  /*8450*/  FADD R5, R13, R12 ;  /* 0x0000000c0d057221 */ /* 0x000fe20000000000 */
[----:B------:R-:W-:Y:S01]  /*8460*/  IMAD.MOV.U32 R7, RZ, RZ, 0x40400000 ;  /* 0x40400000ff077424 */ /* 0x000fe200078e00ff */
[----:B------:R-:W-:Y:S02]  /*8470*/  BSSY.RECONVERGENT B4, `(.L_x_844) ;  /* 0x000000c000047945 */ /* 0x000fe40003800200 */
[----:B------:R-:W-:-:S04]  /*8480*/  FADD R32, R5, R14 ;  /* 0x0000000e05207221 */ /* 0x000fc80000000000 */
[----:B------:R-:W0:Y:S01]  /*8490*/  FCHK P0, R32, 3 ;  /* 0x4040000020007902 */ /* 0x000e220000000000 */
[----:B------:R-:W-:-:S04]  /*84a0*/  FFMA R7, R8, -R7, 1 ;  /* 0x3f80000008077423 */ /* 0x000fc80000000807 */
[----:B------:R-:W-:-:S04]  /*84b0*/  FFMA R7, R7, R8, 0.3333333432674407959 ;  /* 0x3eaaaaab07077423 */ /* 0x000fc80000000008 */
[----:B------:R-:W-:-:S04]  /*84c0*/  FFMA R5, R32, R7, RZ ;  /* 0x0000000720057223 */ /* 0x000fc800000000ff */
[----:B------:R-:W-:-:S04]  /*84d0*/  FFMA R8, R5, -3, R32 ;  /* 0xc040000005087823 */ /* 0x000fc80000000020 */
[----:B------:R-:W-:Y:S01]  /*84e0*/  FFMA R8, R7, R8, R5 ;  /* 0x0000000807087223 */ /* 0x000fe20000000005 */
[----:B0-----:R-:W-:Y:S06]  /*84f0*/  @!P0 BRA `(.L_x_845) ;  /* 0x00000000000c8947 */ /* 0x001fec0003800000 */
[----:B------:R-:W-:Y:S02]  /*8500*/  MOV R19, 0x40400000 ;  /* 0x4040000000137802 */ /* 0x000fe40000000f00 */
[----:B------:R-:W-:-:S07]  /*8510*/  MOV R18, 0x8530 ;  /* 0x0000853000127802 */ /* 0x000fce0000000f00 */
[----:B--2345:R-:W-:Y:S05]  /*8520*/  CALL.REL.NOINC `($__internal_11_$__cuda_sm3x_div_rn_noftz_f32_slowpath) ;  /* 0x0000013c00647944 */ /* 0x03cfea0003c00000 */
.L_x_845:
[----:B------:R-:W-:Y:S05]  /*8530*/  BSYNC.RECONVERGENT B4 ;  /* 0x0000000000047941 */ /* 0x000fea0003800200 */
.L_x_844:
[C---:B------:R-:W-:Y:S01]  /*8540*/  FADD R7, -R8.reuse, R13 ;  /* 0x0000000d08077221 */ /* 0x040fe20000000100 */
[C---:B------:R-:W-:Y:S01]  /*8550*/  FADD R5, -R8.reuse, R12 ;  /* 0x0000000c08057221 */ /* 0x040fe20000000100 */
[----:B------:R-:W-:Y:S01]  /*8560*/  MOV R16, 0x40400000 ;  /* 0x4040000000107802 */ /* 0x000fe20000000f00 */
[----:B------:R-:W-:Y:S02]  /*8570*/  IMAD.MOV.U32 R9, RZ, RZ, 0x3eaaaaab ;  /* 0x3eaaaaabff097424 */ /* 0x000fe400078e00ff */
[----:B------:R-:W-:Y:S01]  /*8580*/  FMUL R10, R7, R7 ;  /* 0x00000007070a7220 */ /* 0x000fe20000400000 */
[----:B------:R-:W-:Y:S01]  /*8590*/  BSSY.RECONVERGENT B4, `(.L_x_846) ;  /* 0x000000e000047945 */ /* 0x000fe20003800200 */
[----:B------:R-:W-:Y:S02]  /*85a0*/  FFMA R16, R9, -R16, 1 ;  /* 0x3f80000009107423 */ /* 0x000fe40000000810 */
[----:B------:R-:W-:Y:S01]  /*85b0*/  FFMA R10, R5, R5, R10 ;  /* 0x00000005050a7223 */ /* 0x000fe2000000000a */
[----:B------:R-:W-:-:S04]  /*85c0*/  FADD R5, -R8, R14 ;  /* 0x0000000e08057221 */ /* 0x000fc80000000100 */
[----:B------:R-:W-:Y:S01]  /*85d0*/  FFMA R32, R5, R5, R10 ;  /* 0x0000000505207223 */ /* 0x000fe2000000000a */
[----:B------:R-:W-:-:S03]  /*85e0*/  FFMA R5, R16, R9, 0.3333333432674407959 ;  /* 0x3eaaaaab10057423 */ /* 0x000fc60000000009 */
[----:B------:R-:W0:Y:S01]  /*85f0*/  FCHK P0, R32, 3 ;  /* 0x4040000020007902 */ /* 0x000e220000000000 */
[----:B------:R-:W-:-:S04]  /*8600*/  FFMA R8, R5, R32, RZ ;  /* 0x0000002005087223 */ /* 0x000fc800000000ff */
[----:B------:R-:W-:-:S04]  /*8610*/  FFMA R7, R8, -3, R32 ;  /* 0xc040000008077823 */ /* 0x000fc80000000020 */
[----:B------:R-:W-:Y:S01]  /*8620*/  FFMA R8, R5, R7, R8 ;  /* 0x0000000705087223 */ /* 0x000fe20000000008 */
[----:B0-----:R-:W-:Y:S06]  /*8630*/  @!P0 BRA `(.L_x_847) ;  /* 0x00000000000c8947 */ /* 0x001fec0003800000 */
[----:B------:R-:W-:Y:S01]  /*8640*/  IMAD.MOV.U32 R19, RZ, RZ, 0x40400000 ;  /* 0x40400000ff137424 */ /* 0x000fe200078e00ff */
[----:B------:R-:W-:-:S07]  /*8650*/  MOV R18, 0x8670 ;  /* 0x0000867000127802 */ /* 0x000fce0000000f00 */
[----:B--2345:R-:W-:Y:S05]  /*8660*/  CALL.REL.NOINC `($__internal_11_$__cuda_sm3x_div_rn_noftz_f32_slowpath) ;  /* 0x0000013c00147944 */ /* 0x03cfea0003c00000 */
.L_x_847:
[----:B------:R-:W-:Y:S05]  /*8670*/  BSYNC.RECONVERGENT B4 ;  /* 0x0000000000047941 */ /* 0x000fea0003800200 */
.L_x_846:
[----:B------:R-:W-:Y:S01]  /*8680*/  IADD3 R7, PT, PT, R8, -0xd000000, RZ ;  /* 0xf300000008077810 */ /* 0x000fe20007ffe0ff */
[----:B------:R0:W1:Y:S01]  /*8690*/  MUFU.RSQ R5, R8 ;  /* 0x0000000800057308 */ /* 0x0000620000001400 */
[----:B------:R-:W-:Y:S02]  /*86a0*/  BSSY.RECONVERGENT B2, `(.L_x_848) ;  /* 0x000000c000027945 */ /* 0x000fe40003800200 */
[----:B------:R-:W-:-:S13]  /*86b0*/  ISETP.GT.U32.AND P0, PT, R7, 0x727fffff, PT ;  /* 0x727fffff0700780c */ /* 0x000fda0003f04070 */
[----:B0-----:R-:W-:Y:S05]  /*86c0*/  @!P0 BRA `(.L_x_849) ;  /* 0x0000000000148947 */ /* 0x001fea0003800000 */
[----:B------:R-:W-:Y:S01]  /*86d0*/  IMAD.MOV.U32 R11, RZ, RZ, R8 ;  /* 0x000000ffff0b7224 */ /* 0x000fe200078e0008 */
[----:B------:R-:W-:-:S07]  /*86e0*/  MOV R16, 0x8700 ;  /* 0x0000870000107802 */ /* 0x000fce0000000f00 */
[----:B-12345:R-:W-:Y:S05]  /*86f0*/  CALL.REL.NOINC `($__internal_10_$__cuda_sm20_sqrt_rn_f32_slowpath) ;  /* 0x0000013800987944 */ /* 0x03efea0003c00000 */
[----:B------:R-:W-:Y:S01]  /*8700*/  MOV R15, R11 ;  /* 0x0000000b000f7202 */ /* 0x000fe20000000f00 */
[----:B------:R-:W-:Y:S06]  /*8710*/  BRA `(.L_x_850) ;  /* 0x0000000000107947 */ /* 0x000fec0003800000 */
.L_x_849:
[C---:B-1----:R-:W-:Y:S01]  /*8720*/  FMUL.FTZ R15, R5.reuse, R8 ;  /* 0x00000008050f7220 */ /* 0x042fe20000410000 */
[----:B------:R-:W-:-:S03]  /*8730*/  FMUL.FTZ R5, R5, 0.5 ;  /* 0x3f00000005057820 */ /* 0x000fc60000410000 */
[----:B------:R-:W-:-:S04]  /*8740*/  FFMA R8, -R15, R15, R8 ;  /* 0x0000000f0f087223 */ /* 0x000fc80000000108 */
[----:B------:R-:W-:-:S07]  /*8750*/  FFMA R15, R8, R5, R15 ;  /* 0x00000005080f7223 */ /* 0x000fce000000000f */
.L_x_850:
[----:B------:R-:W-:Y:S05]  /*8760*/  BSYNC.RECONVERGENT B2 ;  /* 0x0000000000027941 */ /* 0x000fea0003800200 */
.L_x_848:
[----:B------:R0:W-:Y:S02]  /*8770*/  STS.128 [R30+0x30], R12 ;  /* 0x0000300c1e007388 */ /* 0x0001e40000000c00 */
.L_x_647:
[----:B------:R-:W-:Y:S05]  /*8780*/  BSYNC.RECONVERGENT B1 ;  /* 0x0000000000017941 */ /* 0x000fea0003800200 */
.L_x_646:
[----:B------:R-:W-:-:S05]  /*8790*/  VIADD R2, R2, 0x1 ;  /* 0x0000000102027836 */ /* 0x000fca0000000000 */
[----:B------:R-:W-:-:S13]  /*87a0*/  ISETP.NE.AND P0, PT, R2, 0x3, PT ;  /* 0x000000030200780c */ /* 0x000fda0003f05270 */
[----:B------:R-:W-:Y:S05]  /*87b0*/  @P0 BRA `(.L_x_851) ;  /* 0xffffff9000540947 */ /* 0x000fea000383ffff */
.L_x_639:
[----:B------:R-:W-:Y:S05]  /*87c0*/  BSYNC.RECONVERGENT B0 ;  /* 0x0000000000007941 */ /* 0x000fea0003800200 */
.L_x_638:
[----:B------:R-:W0:Y:S08]  /*87d0*/  S2UR UR5, SR_CgaCtaId ;  /* 0x00000000000579c3 */ /* 0x000e300000008800 */
[----:B------:R-:W-:Y:S06]  /*87e0*/  BAR.SYNC.DEFER_BLOCKING 0x0 ;  /* 0x0000000000007b1d */ /* 0x000fec0000010000 */
[----:B------:R-:W-:-:S02]  /*87f0*/  UMOV UR4, 0x400 ;  /* 0x0000040000047882 */ /* 0x000fc40000000000 */
[----:B------:R-:W1:Y:S01]  /*8800*/  LDC.64 R46, c[0x0][0x3a8] ;  /* 0x0000ea00ff2e7b82 */ /* 0x000e620000000a00 */
[----:B------:R-:W-:Y:S01]  /*8810*/  BSSY.RECONVERGENT B0, `(.L_x_852) ;  /* 0x0000126000007945 */ /* 0x000fe20003800200 */
[----:B0-----:R-:W-:-:S06]  /*8820*/  ULEA UR4, UR5, UR4, 0x18 ;  /* 0x0000000405047291 */ /* 0x001fcc000f8ec0ff */
[----:B------:R-:W-:Y:S01]  /*8830*/  MOV R7, UR4 ;  /* 0x0000000400077c02 */ /* 0x000fe20008000f00 */
[----:B-1----:R-:W-:-:S04]  /*8840*/  IMAD.WIDE.U32 R46, R6, 0x4, R46 ;  /* 0x00000004062e7825 */ /* 0x002fc800078e002e */
[----:B------:R-:W-:-:S05]  /*8850*/  IMAD R2, R0, 0x30, R7 ;  /* 0x0000003000027824 */ /* 0x000fca00078e0207 */
[----:B------:R0:W-:Y:S04]  /*8860*/  @P1 STS.128 [R2+0x3d00], RZ ;  /* 0x003d00ff02001388 */ /* 0x0001e80000000c00 */
[----:B------:R0:W-:Y:S04]  /*8870*/  @P1 STS.128 [R2+0x3d10], RZ ;  /* 0x003d10ff02001388 */ /* 0x0001e80000000c00 */
[----:B------:R0:W-:Y:S01]  /*8880*/  @P1 STS.128 [R2+0x3d20], RZ ;  /* 0x003d20ff02001388 */ /* 0x0001e20000000c00 */
[----:B------:R-:W-:Y:S06]  /*8890*/  BAR.SYNC.DEFER_BLOCKING 0x0 ;  /* 0x0000000000007b1d */ /* 0x000fec0000010000 */
[----:B------:R-:W-:Y:S05]  /*88a0*/  @!P1 BRA `(.L_x_853) ;  /* 0x0000001000709947 */ /* 0x000fea0003800000 */
[----:B------:R-:W1:Y:S01]  /*88b0*/  LDC.64 R8, c[0x0][0x398] ;  /* 0x0000e600ff087b82 */ /* 0x000e620000000a00 */
[----:B------:R-:W2:Y:S01]  /*88c0*/  LDCU.64 UR4, c[0x0][0x3a8] ;  /* 0x00007500ff0477ac */ /* 0x000ea20008000a00 */
[----:B------:R0:W0:Y:S06]  /*88d0*/  LDS R12, [R3+0x2280] ;  /* 0x00228000030c7984 */ /* 0x00002c0000000800 */
[----:B------:R-:W3:Y:S01]  /*88e0*/  LDC.64 R10, c[0x0][0x3c8] ;  /* 0x0000f200ff0a7b82 */ /* 0x000ee20000000a00 */
[----:B--2---:R-:W-:Y:S01]  /*88f0*/  ISETP.NE.U32.AND P0, PT, RZ, UR4, PT ;  /* 0x00000004ff007c0c */ /* 0x004fe2000bf05070 */
[----:B-1----:R-:W-:-:S05]  /*8900*/  IMAD.WIDE.U32 R8, R6, 0x4, R8 ;  /* 0x0000000406087825 */ /* 0x002fca00078e0008 */
[----:B------:R-:W2:Y:S01]  /*8910*/  LDG.E.CONSTANT R15, desc[UR6][R8.64] ;  /* 0x00000006080f7981 */ /* 0x000ea2000c1e9900 */
[----:B---3--:R-:W-:-:S05]  /*8920*/  IMAD.WIDE.U32 R16, R6, 0x4, R10 ;  /* 0x0000000406107825 */ /* 0x008fca00078e000a */
[----:B------:R-:W3:Y:S01]  /*8930*/  LDG.E.CONSTANT R5, desc[UR6][R16.64] ;  /* 0x0000000610057981 */ /* 0x000ee2000c1e9900 */
[----:B------:R-:W-:Y:S02]  /*8940*/  ISETP.NE.AND.EX P0, PT, RZ, UR5, PT, P0 ;  /* 0x00000005ff007c0c */ /* 0x000fe4000bf05300 */
[----:B------:R-:W-:-:S11]  /*8950*/  CS2R R10, SRZ ;  /* 0x00000000000a7805 */ /* 0x000fd6000001ff00 */
[----:B------:R1:W5:Y:S01]  /*8960*/  @P0 LDG.E.CONSTANT R10, desc[UR6][R46.64] ;  /* 0x000000062e0a0981 */ /* 0x000362000c1e9900 */
[----:B------:R-:W-:Y:S01]  /*8970*/  BSSY.RECONVERGENT B1, `(.L_x_854) ;  /* 0x0000083000017945 */ /* 0x000fe20003800200 */
[----:B--2---:R-:W-:-:S04]  /*8980*/  FSETP.GT.AND P0, PT, R15, 0.0099999997764825820923, PT ;  /* 0x3c23d70a0f00780b */ /* 0x004fc80003f04000 */
[----:B---3--:R-:W-:-:S13]  /*8990*/  ISETP.LT.OR P0, PT, R5, 0x1, !P0 ;  /* 0x000000010500780c */ /* 0x008fda0004701670 */
[----:B01----:R-:W-:Y:S05]  /*89a0*/  @P0 BRA `(.L_x_855) ;  /* 0x0000000400fc0947 */ /* 0x003fea0003800000 */
[----:B------:R-:W-:Y:S01]  /*89b0*/  FADD R19, R15, 1 ;  /* 0x3f8000000f137421 */ /* 0x000fe20000000000 */
[----:B------:R-:W-:Y:S03]  /*89c0*/  BSSY.RECONVERGENT B4, `(.L_x_856) ;  /* 0x000000d000047945 */ /* 0x000fe60003800200 */
[----:B------:R-:W0:Y:S08]  /*89d0*/  MUFU.RCP R8, R19 ;  /* 0x0000001300087308 */ /* 0x000e300000001000 */
[----:B------:R-:W1:Y:S01]  /*89e0*/  FCHK P0, R15, R19 ;  /* 0x000000130f007302 */ /* 0x000e620000000000 */
[----:B0-----:R-:W-:-:S04]  /*89f0*/  FFMA R9, -R19, R8, 1 ;  /* 0x3f80000013097423 */ /* 0x001fc80000000108 */
[----:B------:R-:W-:Y:S01]  /*8a00*/  FFMA R8, R8, R9, R8 ;  /* 0x0000000908087223 */ /* 0x000fe20000000008 */
[----:B------:R-:W-:-:S03]  /*8a10*/  VIMNMX.U32 R9, PT, PT, R5, 0x20, PT ;  /* 0x0000002005097848 */ /* 0x000fc60003fe0000 */
[----:B------:R-:W-:-:S04]  /*8a20*/  FFMA R11, R15, R8, RZ ;  /* 0x000000080f0b7223 */ /* 0x000fc800000000ff */
[----:B------:R-:W-:-:S04]  /*8a30*/  FFMA R13, -R19, R11, R15 ;  /* 0x0000000b130d7223 */ /* 0x000fc8000000010f */
[----:B------:R-:W-:Y:S01]  /*8a40*/  FFMA R8, R8, R13, R11 ;  /* 0x0000000d08087223 */ /* 0x000fe2000000000b */
[----:B-1----:R-:W-:Y:S06]  /*8a50*/  @!P0 BRA `(.L_x_857) ;  /* 0x00000000000c8947 */ /* 0x002fec0003800000 */
[----:B------:R-:W-:Y:S01]  /*8a60*/  IMAD.MOV.U32 R32, RZ, RZ, R15 ;  /* 0x000000ffff207224 */ /* 0x000fe200078e000f */
[----:B------:R-:W-:-:S07]  /*8a70*/  MOV R18, 0x8a90 ;  /* 0x00008a9000127802 */ /* 0x000fce0000000f00 */
[----:B----45:R-:W-:Y:S05]  /*8a80*/  CALL.REL.NOINC `($__internal_11_$__cuda_sm3x_div_rn_noftz_f32_slowpath) ;  /* 0x00000138000c7944 */ /* 0x030fea0003c00000 */
.L_x_857:
[----:B------:R-:W-:Y:S05]  /*8a90*/  BSYNC.RECONVERGENT B4 ;  /* 0x0000000000047941 */ /* 0x000fea0003800200 */
.L_x_856:
[----:B------:R-:W-:Y:S01]  /*8aa0*/  FADD R11, R8, 9.9999999747524270788e-07 ;  /* 0x358637bd080b7421 */ /* 0x000fe20000000000 */
[----:B------:R-:W-:Y:S01]  /*8ab0*/  HFMA2 R17, -RZ, RZ, 1.5048828125, 33.21875 ;  /* 0x3e055027ff117431 */ /* 0x000fe200000001ff */
[----:B------:R-:W-:Y:S01]  /*8ac0*/  ISETP.GE.U32.AND P2, PT, R5, 0x4, PT ;  /* 0x000000040500780c */ /* 0x000fe20003f46070 */
[----:B------:R-:W-:Y:S01]  /*8ad0*/  BSSY.RECONVERGENT B2, `(.L_x_858) ;  /* 0x0000055000027945 */ /* 0x000fe20003800200 */
[----:B------:R-:W-:Y:S02]  /*8ae0*/  MOV R32, RZ ;  /* 0x000000ff00207202 */ /* 0x000fe40000000f00 */
[----:B------:R-:W-:-:S13]  /*8af0*/  FSETP.GEU.AND P0, PT, R11, 1.175494350822287508e-38, PT ;  /* 0x008000000b00780b */ /* 0x000fda0003f0e000 */
[----:B------:R-:W-:-:S05]  /*8b00*/  @!P0 FMUL R11, R11, 8388608 ;  /* 0x4b0000000b0b8820 */ /* 0x000fca0000400000 */
[----:B------:R-:W-:-:S04]  /*8b10*/  IADD3 R13, PT, PT, R11, -0x3f2aaaab, RZ ;  /* 0xc0d555550b0d7810 */ /* 0x000fc80007ffe0ff */
[----:B------:R-:W-:-:S05]  /*8b20*/  LOP3.LUT R14, R13, 0xff800000, RZ, 0xc0, !PT ;  /* 0xff8000000d0e7812 */ /* 0x000fca00078ec0ff */
[----:B------:R-:W-:Y:S01]  /*8b30*/  IMAD.IADD R13, R11, 0x1, -R14 ;  /* 0x000000010b0d7824 */ /* 0x000fe200078e0a0e */
[----:B------:R-:W-:-:S03]  /*8b40*/  I2FP.F32.S32 R14, R14 ;  /* 0x0000000e000e7245 */ /* 0x000fc60000201400 */
        /* <DEDUP_REMOVED lines=9> */
[----:B------:R-:W-:Y:S02]  /*8be0*/  FSEL R13, RZ, -23, P0 ;  /* 0xc1b80000ff0d7808 */ /* 0x000fe40000000000 */
[----:B------:R-:W-:Y:S01]  /*8bf0*/  ISETP.GT.U32.AND P0, PT, R11, 0x7f7fffff, PT ;  /* 0x7f7fffff0b00780c */ /* 0x000fe20003f04070 */
[----:B------:R-:W-:Y:S02]  /*8c00*/  FMUL R17, R16, R17 ;  /* 0x0000001110117220 */ /* 0x000fe40000400000 */
[----:B------:R-:W-:Y:S01]  /*8c10*/  FFMA R13, R14, 1.1920928955078125e-07, R13 ;  /* 0x340000000e0d7823 */ /* 0x000fe2000000000d */
[----:B------:R-:W-:Y:S02]  /*8c20*/  IMAD.MOV.U32 R14, RZ, RZ, 0x7f800000 ;  /* 0x7f800000ff0e7424 */ /* 0x000fe400078e00ff */
[----:B------:R-:W-:-:S04]  /*8c30*/  FFMA R16, R16, R17, R16 ;  /* 0x0000001110107223 */ /* 0x000fc80000000010 */
[----:B------:R-:W-:-:S03]  /*8c40*/  FFMA R13, R13, 0.69314718246459960938, R16 ;  /* 0x3f3172180d0d7823 */ /* 0x000fc60000000010 */
[C---:B------:R-:W-:Y:S01]  /*8c50*/  @P0 FFMA R13, R11.reuse, R14, +INF ;  /* 0x7f8000000b0d0423 */ /* 0x040fe2000000000e */
[----:B------:R-:W-:Y:S02]  /*8c60*/  FSETP.NEU.AND P0, PT, R11, RZ, PT ;  /* 0x000000ff0b00720b */ /* 0x000fe40003f0d000 */
[----:B------:R-:W-:Y:S02]  /*8c70*/  LOP3.LUT R11, R9, 0x3, RZ, 0xc0, !PT ;  /* 0x00000003090b7812 */ /* 0x000fe400078ec0ff */
[----:B------:R-:W-:-:S05]  /*8c80*/  FSEL R13, R13, -INF , P0 ;  /* 0xff8000000d0d7808 */ /* 0x000fca0000000000 */
[----:B------:R-:W-:Y:S01]  /*8c90*/  FMUL R13, R13, R8 ;  /* 0x000000080d0d7220 */ /* 0x000fe20000400000 */
[----:B------:R-:W-:Y:S06]  /*8ca0*/  @!P2 BRA `(.L_x_859) ;  /* 0x0000000000dca947 */ /* 0x000fec0003800000 */
[----:B------:R-:W-:Y:S02]  /*8cb0*/  LOP3.LUT R9, R9, 0x3c, RZ, 0xc0, !PT ;  /* 0x0000003c09097812 */ /* 0x000fe400078ec0ff */
[----:B------:R-:W-:-:S03]  /*8cc0*/  MOV R32, RZ ;  /* 0x000000ff00207202 */ /* 0x000fc60000000f00 */
[----:B------:R-:W-:-:S05]  /*8cd0*/  IMAD.MOV R9, RZ, RZ, -R9 ;  /* 0x000000ffff097224 */ /* 0x000fca00078e0a09 */
[----:B------:R-:W-:-:S13]  /*8ce0*/  ISETP.GE.AND P0, PT, R9, RZ, PT ;  /* 0x000000ff0900720c */ /* 0x000fda0003f06270 */
[----:B------:R-:W-:Y:S05]  /*8cf0*/  @P0 BRA `(.L_x_860) ;  /* 0x0000000000ac0947 */ /* 0x000fea0003800000 */
[----:B------:R-:W-:Y:S01]  /*8d00*/  IMAD.MOV R8, RZ, RZ, -R9 ;  /* 0x000000ffff087224 */ /* 0x000fe200078e0a09 */
[----:B------:R-:W-:Y:S01]  /*8d10*/  BSSY.RECONVERGENT B3, `(.L_x_861) ;  /* 0x0000018000037945 */ /* 0x000fe20003800200 */
[----:B------:R-:W-:-:S03]  /*8d20*/  PLOP3.LUT P0, PT, PT, PT, PT, 0x80, 0x8 ;  /* 0x000000000008781c */ /* 0x000fc60003f0f070 */
[----:B------:R-:W-:-:S13]  /*8d30*/  ISETP.GT.AND P2, PT, R8, 0xc, PT ;  /* 0x0000000c0800780c */ /* 0x000fda0003f44270 */
[----:B------:R-:W-:Y:S05]  /*8d40*/  @!P2 BRA `(.L_x_862) ;  /* 0x000000000050a947 */ /* 0x000fea0003800000 */
[----:B------:R-:W-:-:S13]  /*8d50*/  PLOP3.LUT P0, PT, PT, PT, PT, 0x8, 0x80 ;  /* 0x000000000080781c */ /* 0x000fda0003f0e170 */
.L_x_863:
[----:B------:R-:W-:Y:S01]  /*8d60*/  FADD R32, R13, R32 ;  /* 0x000000200d207221 */ /* 0x000fe20000000000 */
[----:B------:R-:W-:-:S03]  /*8d70*/  IADD3 R9, PT, PT, R9, 0x10, RZ ;  /* 0x0000001009097810 */ /* 0x000fc60007ffe0ff */
[----:B------:R-:W-:Y:S01]  /*8d80*/  FADD R32, R13, R32 ;  /* 0x000000200d207221 */ /* 0x000fe20000000000 */
[----:B------:R-:W-:-:S03]  /*8d90*/  ISETP.GE.AND P2, PT, R9, -0xc, PT ;  /* 0xfffffff40900780c */ /* 0x000fc60003f46270 */
[----:B------:R-:W-:-:S04]  /*8da0*/  FADD R32, R13, R32 ;  /* 0x000000200d207221 */ /* 0x000fc80000000000 */
        /* <DEDUP_REMOVED lines=12> */
[----:B------:R-:W-:Y:S01]  /*8e70*/  FADD R32, R13, R32 ;  /* 0x000000200d207221 */ /* 0x000fe20000000000 */
[----:B------:R-:W-:Y:S06]  /*8e80*/  @!P2 BRA `(.L_x_863) ;  /* 0xfffffffc00b4a947 */ /* 0x000fec000383ffff */
.L_x_862:
[----:B------:R-:W-:Y:S05]  /*8e90*/  BSYNC.RECONVERGENT B3 ;  /* 0x0000000000037941 */ /* 0x000fea0003800200 */
.L_x_861:
[----:B------:R-:W-:Y:S01]  /*8ea0*/  IMAD.MOV R8, RZ, RZ, -R9 ;  /* 0x000000ffff087224 */ /* 0x000fe200078e0a09 */
[----:B------:R-:W-:Y:S04]  /*8eb0*/  BSSY.RECONVERGENT B3, `(.L_x_864) ;  /* 0x000000d000037945 */ /* 0x000fe80003800200 */
[----:B------:R-:W-:-:S13]  /*8ec0*/  ISETP.GT.AND P2, PT, R8, 0x4, PT ;  /* 0x000000040800780c */ /* 0x000fda0003f44270 */
[----:B------:R-:W-:Y:S05]  /*8ed0*/  @!P2 BRA `(.L_x_865) ;  /* 0x000000000028a947 */ /* 0x000fea0003800000 */
[----:B------:R-:W-:Y:S01]  /*8ee0*/  FADD R32, R13, R32 ;  /* 0x000000200d207221 */ /* 0x000fe20000000000 */
[----:B------:R-:W-:Y:S02]  /*8ef0*/  PLOP3.LUT P0, PT, PT, PT, PT, 0x8, 0x80 ;  /* 0x000000000080781c */ /* 0x000fe40003f0e170 */
[----:B------:R-:W-:Y:S01]  /*8f00*/  IADD3 R9, PT, PT, R9, 0x8, RZ ;  /* 0x0000000809097810 */ /* 0x000fe20007ffe0ff */
[----:B------:R-:W-:-:S04]  /*8f10*/  FADD R32, R13, R32 ;  /* 0x000000200d207221 */ /* 0x000fc80000000000 */
[----:B------:R-:W-:-:S04]  /*8f20*/  FADD R32, R13, R32 ;  /* 0x000000200d207221 */ /* 0x000fc80000000000 */
[----:B------:R-:W-:-:S04]  /*8f30*/  FADD R32, R13, R32 ;  /* 0x000000200d207221 */ /* 0x000fc80000000000 */
[----:B------:R-:W-:-:S04]  /*8f40*/  FADD R32, R13, R32 ;  /* 0x000000200d207221 */ /* 0x000fc80000000000 */
[----:B------:R-:W-:-:S04]  /*8f50*/  FADD R32, R13, R32 ;  /* 0x000000200d207221 */ /* 0x000fc80000000000 */
[----:B------:R-:W-:-:S04]  /*8f60*/  FADD R32, R13, R32 ;  /* 0x000000200d207221 */ /* 0x000fc80000000000 */
[----:B------:R-:W-:-:S07]  /*8f70*/  FADD R32, R13, R32 ;  /* 0x000000200d207221 */ /* 0x000fce0000000000 */
.L_x_865:
[----:B------:R-:W-:Y:S05]  /*8f80*/  BSYNC.RECONVERGENT B3 ;  /* 0x0000000000037941 */ /* 0x000fea0003800200 */
.L_x_864:
[----:B------:R-:W-:-:S13]  /*8f90*/  ISETP.NE.OR P0, PT, R9, RZ, P0 ;  /* 0x000000ff0900720c */ /* 0x000fda0000705670 */
[----:B------:R-:W-:Y:S05]  /*8fa0*/  @!P0 BRA `(.L_x_859) ;  /* 0x00000000001c8947 */ /* 0x000fea0003800000 */
.L_x_860:
[----:B------:R-:W-:Y:S02]  /*8fb0*/  VIADD R9, R9, 0x4 ;  /* 0x0000000409097836 */ /* 0x000fe40000000000 */
[----:B------:R-:W-:-:S03]  /*8fc0*/  FADD R32, R13, R32 ;  /* 0x000000200d207221 */ /* 0x000fc60000000000 */
[----:B------:R-:W-:Y:S01]  /*8fd0*/  ISETP.NE.AND P0, PT, R9, RZ, PT ;  /* 0x000000ff0900720c */ /* 0x000fe20003f05270 */
[----:B------:R-:W-:-:S04]  /*8fe0*/  FADD R32, R13, R32 ;  /* 0x000000200d207221 */ /* 0x000fc80000000000 */
[----:B------:R-:W-:-:S04]  /*8ff0*/  FADD R32, R13, R32 ;  /* 0x000000200d207221 */ /* 0x000fc80000000000 */
[----:B------:R-:W-:-:S04]  /*9000*/  FADD R32, R13, R32 ;  /* 0x000000200d207221 */ /* 0x000fc80000000000 */
[----:B------:R-:W-:Y:S05]  /*9010*/  @P0 BRA `(.L_x_860) ;  /* 0xfffffffc00e40947 */ /* 0x000fea000383ffff */
.L_x_859:
[----:B------:R-:W-:Y:S05]  /*9020*/  BSYNC.RECONVERGENT B2 ;  /* 0x0000000000027941 */ /* 0x000fea0003800200 */
.L_x_858:
[----:B------:R-:W-:Y:S01]  /*9030*/  I2FP.F32.U32 R19, R5 ;  /* 0x0000000500137245 */ /* 0x000fe20000201000 */
[----:B------:R-:W-:Y:S01]  /*9040*/  BSSY.RECONVERGENT B2, `(.L_x_866) ;  /* 0x000000b000027945 */ /* 0x000fe20003800200 */
[----:B------:R-:W-:Y:S02]  /*9050*/  ISETP.NE.AND P0, PT, R11, RZ, PT ;  /* 0x000000ff0b00720c */ /* 0x000fe40003f05270 */
[----:B------:R-:W0:Y:S02]  /*9060*/  MUFU.RCP R8, R19 ;  /* 0x0000001300087308 */ /* 0x000e240000001000 */
[----:B0-----:R-:W-:-:S04]  /*9070*/  FFMA R9, -R19, R8, 1 ;  /* 0x3f80000013097423 */ /* 0x001fc80000000108 */
[----:B------:R-:W-:-:S05]  /*9080*/  FFMA R8, R8, R9, R8 ;  /* 0x0000000908087223 */ /* 0x000fca0000000008 */
[----:B------:R-:W-:Y:S05]  /*9090*/  @!P0 BRA `(.L_x_867) ;  /* 0x0000000000148947 */ /* 0x000fea0003800000 */
[----:B------:R-:W-:-:S07]  /*90a0*/  IADD3 R11, PT, PT, -R11, RZ, RZ ;  /* 0x000000ff0b0b7210 */ /* 0x000fce0007ffe1ff */
.L_x_868:
[----:B------:R-:W-:Y:S02]  /*90b0*/  VIADD R11, R11, 0x1 ;  /* 0x000000010b0b7836 */ /* 0x000fe40000000000 */
[----:B------:R-:W-:-:S03]  /*90c0*/  FADD R32, R13, R32 ;  /* 0x000000200d207221 */ /* 0x000fc60000000000 */
[----:B------:R-:W-:-:S13]  /*90d0*/  ISETP.NE.AND P0, PT, R11, RZ, PT ;  /* 0x000000ff0b00720c */ /* 0x000fda0003f05270 */
[----:B------:R-:W-:Y:S05]  /*90e0*/  @P0 BRA `(.L_x_868) ;  /* 0xfffffffc00f00947 */ /* 0x000fea000383ffff */
.L_x_867:
[----:B------:R-:W-:Y:S05]  /*90f0*/  BSYNC.RECONVERGENT B2 ;  /* 0x0000000000027941 */ /* 0x000fea0003800200 */
.L_x_866:
[----:B------:R-:W0:Y:S01]  /*9100*/  FCHK P0, R32, R19 ;  /* 0x0000001320007302 */ /* 0x000e220000000000 */
[----:B------:R-:W-:Y:S01]  /*9110*/  FFMA R9, R8, R32, RZ ;  /* 0x0000002008097223 */ /* 0x000fe200000000ff */
[----:B------:R-:W-:Y:S03]  /*9120*/  BSSY.RECONVERGENT B4, `(.L_x_869) ;  /* 0x0000006000047945 */ /* 0x000fe60003800200 */
[----:B------:R-:W-:-:S04]  /*9130*/  FFMA R14, -R19, R9, R32 ;  /* 0x00000009130e7223 */ /* 0x000fc80000000120 */
[----:B------:R-:W-:Y:S01]  /*9140*/  FFMA R8, R8, R14, R9 ;  /* 0x0000000e08087223 */ /* 0x000fe20000000009 */
[----:B0-----:R-:W-:Y:S06]  /*9150*/  @!P0 BRA `(.L_x_870) ;  /* 0x0000000000088947 */ /* 0x001fec0003800000 */
[----:B------:R-:W-:-:S07]  /*9160*/  MOV R18, 0x9180 ;  /* 0x0000918000127802 */ /* 0x000fce0000000f00 */
[----:B----45:R-:W-:Y:S05]  /*9170*/  CALL.REL.NOINC `($__internal_11_$__cuda_sm3x_div_rn_noftz_f32_slowpath) ;  /* 0x0000013000507944 */ /* 0x030fea0003c00000 */
.L_x_870:
[----:B------:R-:W-:Y:S05]  /*9180*/  BSYNC.RECONVERGENT B4 ;  /* 0x0000000000047941 */ /* 0x000fea0003800200 */
.L_x_869:
[----:B------:R-:W-:-:S07]  /*9190*/  MOV R11, R8 ;  /* 0x00000008000b7202 */ /* 0x000fce0000000f00 */
.L_x_855:
[----:B------:R-:W-:Y:S05]  /*91a0*/  BSYNC.RECONVERGENT B1 ;  /* 0x0000000000017941 */ /* 0x000fea0003800200 */
.L_x_854:
[----:B-----5:R-:W-:Y:S01]  /*91b0*/  VIMNMX.RELU R10, PT, PT, R10, 0x13, PT ;  /* 0x000000130a0a7848 */ /* 0x020fe20003fe1100 */
[----:B------:R-:W-:Y:S01]  /*91c0*/  UMOV UR4, 0x3490 ;  /* 0x0000349000047882 */ /* 0x000fe20000000000 */
[----:B------:R-:W-:Y:S01]  /*91d0*/  FADD R8, |R11|, -RZ ;  /* 0x800000ff0b087221 */ /* 0x000fe20000000200 */
[----:B------:R-:W-:Y:S01]  /*91e0*/  ISETP.GE.AND P0, PT, R5, 0x1, PT ;  /* 0x000000010500780c */ /* 0x000fe20003f06270 */
[----:B------:R-:W-:Y:S01]  /*91f0*/  BSSY.RECONVERGENT B1, `(.L_x_871) ;  /* 0x0000019000017945 */ /* 0x000fe20003800200 */
[----:B------:R-:W-:Y:S01]  /*9200*/  LEA R9, R10, UR4, 0x2 ;  /* 0x000000040a097c11 */ /* 0x000fe2000f8e10ff */
[----:B------:R-:W-:-:S05]  /*9210*/  IMAD.MOV.U32 R13, RZ, RZ, 0x3f800000 ;  /* 0x3f800000ff0d7424 */ /* 0x000fca00078e00ff */
[----:B------:R-:W0:Y:S02]  /*9220*/  LDC R9, c[0x3][R9] ;  /* 0x00c0000009097b82 */ /* 0x000e240000000800 */
[----:B0-----:R-:W-:Y:S01]  /*9230*/  FMUL R10, R9, 0.80000001192092895508 ;  /* 0x3f4ccccd090a7820 */ /* 0x001fe20000400000 */
[----:B------:R-:W-:-:S05]  /*9240*/  FMUL R11, R12, R9 ;  /* 0x000000090c0b7220 */ /* 0x000fca0000400000 */
[----:B------:R0:W-:Y:S01]  /*9250*/  STS.128 [R2+0x3d00], R8 ;  /* 0x003d000802007388 */ /* 0x0001e20000000c00 */
[----:B------:R-:W-:Y:S05]  /*9260*/  @!P0 BRA `(.L_x_872) ;  /* 0x0000000000448947 */ /* 0x000fea0003800000 */
[----:B------:R-:W-:Y:S01]  /*9270*/  I2FP.F32.U32 R19, R5 ;  /* 0x0000000500137245 */ /* 0x000fe20000201000 */
[----:B------:R-:W-:Y:S01]  /*9280*/  UMOV UR4, 0x41800000 ;  /* 0x4180000000047882 */ /* 0x000fe20000000000 */
[----:B------:R-:W-:Y:S01]  /*9290*/  BSSY.RECONVERGENT B4, `(.L_x_873) ;  /* 0x000000d000047945 */ /* 0x000fe20003800200 */
[----:B------:R-:W-:Y:S01]  /*92a0*/  MOV R14, UR4 ;  /* 0x00000004000e7c02 */ /* 0x000fe20008000f00 */
[----:B0-----:R-:W0:Y:S08]  /*92b0*/  MUFU.RCP R8, R19 ;  /* 0x0000001300087308 */ /* 0x001e300000001000 */
[----:B------:R-:W1:Y:S01]  /*92c0*/  FCHK P0, R14, R19 ;  /* 0x000000130e007302 */ /* 0x000e620000000000 */
[----:B0-----:R-:W-:-:S04]  /*92d0*/  FFMA R11, -R19, R8, 1 ;  /* 0x3f800000130b7423 */ /* 0x001fc80000000108 */
[----:B------:R-:W-:-:S04]  /*92e0*/  FFMA R8, R8, R11, R8 ;  /* 0x0000000b08087223 */ /* 0x000fc80000000008 */
[----:B------:R-:W-:-:S04]  /*92f0*/  FFMA R11, R8, 16, RZ ;  /* 0x41800000080b7823 */ /* 0x000fc800000000ff */
[----:B------:R-:W-:-:S04]  /*9300*/  FFMA R10, -R19, R11, 16 ;  /* 0x41800000130a7423 */ /* 0x000fc8000000010b */
[----:B------:R-:W-:Y:S01]  /*9310*/  FFMA R8, R8, R10, R11 ;  /* 0x0000000a08087223 */ /* 0x000fe2000000000b */
[----:B-1----:R-:W-:Y:S06]  /*9320*/  @!P0 BRA `(.L_x_874) ;  /* 0x00000000000c8947 */ /* 0x002fec0003800000 */
[----:B------:R-:W-:Y:S01]  /*9330*/  IMAD.MOV.U32 R32, RZ, RZ, 0x41800000 ;  /* 0x41800000ff207424 */ /* 0x000fe200078e00ff */
[----:B------:R-:W-:-:S07]  /*9340*/  MOV R18, 0x9360 ;  /* 0x0000936000127802 */ /* 0x000fce0000000f00 */
[----:B----4-:R-:W-:Y:S05]  /*9350*/  CALL.REL.NOINC `($__internal_11_$__cuda_sm3x_div_rn_noftz_f32_slowpath) ;  /* 0x0000012c00d87944 */ /* 0x010fea0003c00000 */
.L_x_874:
[----:B------:R-:W-:Y:S05]  /*9360*/  BSYNC.RECONVERGENT B4 ;  /* 0x0000000000047941 */ /* 0x000fea0003800200 */
.L_x_873:
[----:B------:R-:W-:-:S07]  /*9370*/  MOV R13, R8 ;  /* 0x00000008000d7202 */ /* 0x000fce0000000f00 */
.L_x_872:
[----:B------:R-:W-:Y:S05]  /*9380*/  BSYNC.RECONVERGENT B1 ;  /* 0x0000000000017941 */ /* 0x000fea0003800200 */
.L_x_871:
[----:B0-----:R-:W-:Y:S01]  /*9390*/  I2FP.F32.S32 R8, R5 ;  /* 0x0000000500087245 */ /* 0x001fe20000201400 */
[----:B------:R-:W-:Y:S01]  /*93a0*/  FADD R14, -R15, 1 ;  /* 0x3f8000000f0e7421 */ /* 0x000fe20000000100 */
[----:B------:R-:W-:Y:S01]  /*93b0*/  FMNMX R10, R13, 1, PT ;  /* 0x3f8000000d0a7809 */ /* 0x000fe20003800000 */
[----:B------:R-:W-:Y:S01]  /*93c0*/  BSSY.RECONVERGENT B1, `(.L_x_875) ;  /* 0x0000042000017945 */ /* 0x000fe20003800200 */
[----:B------:R-:W-:Y:S01]  /*93d0*/  ISETP.GT.AND P0, PT, R5, RZ, PT ;  /* 0x000000ff0500720c */ /* 0x000fe20003f04270 */
[----:B------:R-:W-:Y:S01]  /*93e0*/  FMUL R8, R8, 0.015625 ;  /* 0x3c80000008087820 */ /* 0x000fe20000400000 */
[----:B------:R-:W-:Y:S02]  /*93f0*/  IMAD.MOV.U32 R13, RZ, RZ, RZ ;  /* 0x000000ffff0d7224 */ /* 0x000fe400078e00ff */
[----:B------:R-:W-:Y:S02]  /*9400*/  FMUL R11, R12, R10 ;  /* 0x0000000a0c0b7220 */ /* 0x000fe40000400000 */
[----:B------:R-:W-:-:S03]  /*9410*/  FSEL R5, R8, RZ, P0 ;  /* 0x000000ff08057208 */ /* 0x000fc60000000000 */
[----:B------:R0:W-:Y:S01]  /*9420*/  STS.64 [R2+0x3d10], R10 ;  /* 0x003d100a02007388 */ /* 0x0001e20000000a00 */
[----:B------:R-:W-:-:S03]  /*9430*/  FSETP.GEU.AND P0, PT, R14, 0.99000000953674316406, PT ;  /* 0x3f7d70a40e00780b */ /* 0x000fc60003f0e000 */
[----:B------:R0:W-:Y:S01]  /*9440*/  STS [R2+0x3d18], R5 ;  /* 0x003d180502007388 */ /* 0x0001e20000000800 */
[----:B------:R-:W-:-:S13]  /*9450*/  FSETP.LEU.OR P0, PT, R14, 0.0099999997764825820923, P0 ;  /* 0x3c23d70a0e00780b */ /* 0x000fda000070b400 */
[----:B0-----:R-:W-:Y:S05]  /*9460*/  @P0 BRA `(.L_x_876) ;  /* 0x0000000000dc0947 */ /* 0x001fea0003800000 */
[C---:B------:R-:W-:Y:S01]  /*9470*/  FADD R17, -R14.reuse, 1 ;  /* 0x3f8000000e117421 */ /* 0x040fe20000000100 */
[----:B------:R-:W-:Y:S01]  /*9480*/  FADD R5, R14, 9.9999999747524270788e-07 ;  /* 0x358637bd0e057421 */ /* 0x000fe20000000000 */
[----:B------:R-:W-:Y:S02]  /*9490*/  HFMA2 R20, -RZ, RZ, 1.5048828125, 33.21875 ;  /* 0x3e055027ff147431 */ /* 0x000fe400000001ff */
[----:B------:R-:W-:Y:S02]  /*94a0*/  FADD R18, R17, 9.9999999747524270788e-07 ;  /* 0x358637bd11127421 */ /* 0x000fe40000000000 */
[----:B------:R-:W-:-:S03]  /*94b0*/  FSETP.GEU.AND P0, PT, R5, 1.175494350822287508e-38, PT ;  /* 0x008000000500780b */ /* 0x000fc60003f0e000 */
[----:B------:R-:W-:-:S04]  /*94c0*/  FSETP.GEU.AND P2, PT, R18, 1.175494350822287508e-38, PT ;  /* 0x008000001200780b */ /* 0x000fc80003f4e000 */
[----:B------:R-:W-:-:S06]  /*94d0*/  FSEL R19, RZ, -23, P2 ;  /* 0xc1b80000ff137808 */ /* 0x000fcc0001000000 */
[----:B------:R-:W-:-:S03]  /*94e0*/  @!P0 FMUL R5, R5, 8388608 ;  /* 0x4b00000005058820 */ /* 0x000fc60000400000 */
[----:B------:R-:W-:Y:S01]  /*94f0*/  @!P2 FMUL R18, R18, 8388608 ;  /* 0x4b0000001212a820 */ /* 0x000fe20000400000 */
[----:B------:R-:W-:-:S04]  /*9500*/  VIADD R8, R5, 0xc0d55555 ;  /* 0xc0d5555505087836 */ /* 0x000fc80000000000 */
[----:B------:R-:W-:Y:S02]  /*9510*/  IADD3 R11, PT, PT, R18, -0x3f2aaaab, RZ ;  /* 0xc0d55555120b7810 */ /* 0x000fe40007ffe0ff */
[----:B------:R-:W-:Y:S02]  /*9520*/  LOP3.LUT R12, R8, 0xff800000, RZ, 0xc0, !PT ;  /* 0xff800000080c7812 */ /* 0x000fe400078ec0ff */
[----:B------:R-:W-:Y:S02]  /*9530*/  LOP3.LUT R11, R11, 0xff800000, RZ, 0xc0, !PT ;  /* 0xff8000000b0b7812 */ /* 0x000fe400078ec0ff */
[C---:B------:R-:W-:Y:S01]  /*9540*/  ISETP.GT.U32.AND P2, PT, R18.reuse, 0x7f7fffff, PT ;  /* 0x7f7fffff1200780c */ /* 0x040fe20003f44070 */
[----:B------:R-:W-:Y:S01]  /*9550*/  IMAD.IADD R8, R5, 0x1, -R12 ;  /* 0x0000000105087824 */ /* 0x000fe200078e0a0c */
[C---:B------:R-:W-:Y:S02]  /*9560*/  IADD3 R13, PT, PT, R18.reuse, -R11, RZ ;  /* 0x8000000b120d7210 */ /* 0x040fe40007ffe0ff */
[----:B------:R-:W-:-:S03]  /*9570*/  FSETP.NEU.AND P3, PT, R18, RZ, PT ;  /* 0x000000ff1200720b */ /* 0x000fc60003f6d000 */
[----:B------:R-:W-:Y:S01]  /*9580*/  FADD R21, R13, -1 ;  /* 0xbf8000000d157421 */ /* 0x000fe20000000000 */
[----:B------:R-:W-:-:S03]  /*9590*/  FADD R13, R8, -1 ;  /* 0xbf800000080d7421 */ /* 0x000fc60000000000 */
[-C--:B------:R-:W-:Y:S01]  /*95a0*/  FFMA R16, R21, -R20.reuse, 0.14084610342979431152 ;  /* 0x3e1039f615107423 */ /* 0x080fe20000000814 */
[----:B------:R-:W-:-:S03]  /*95b0*/  FFMA R8, R13, -R20, 0.14084610342979431152 ;  /* 0x3e1039f60d087423 */ /* 0x000fc60000000814 */
[----:B------:R-:W-:Y:S01]  /*95c0*/  FFMA R16, R21, R16, -0.12148627638816833496 ;  /* 0xbdf8cdcc15107423 */ /* 0x000fe20000000010 */
[----:B------:R-:W-:-:S03]  /*95d0*/  FFMA R8, R13, R8, -0.12148627638816833496 ;  /* 0xbdf8cdcc0d087423 */ /* 0x000fc60000000008 */
[----:B------:R-:W-:Y:S01]  /*95e0*/  FFMA R16, R21, R16, 0.13980610668659210205 ;  /* 0x3e0f295515107423 */ /* 0x000fe20000000010 */
[----:B------:R-:W-:-:S03]  /*95f0*/  FFMA R8, R13, R8, 0.13980610668659210205 ;  /* 0x3e0f29550d087423 */ /* 0x000fc60000000008 */
[----:B------:R-:W-:Y:S01]  /*9600*/  FFMA R16, R21, R16, -0.16684235632419586182 ;  /* 0xbe2ad8b915107423 */ /* 0x000fe20000000010 */
[----:B------:R-:W-:-:S03]  /*9610*/  FFMA R8, R13, R8, -0.16684235632419586182 ;  /* 0xbe2ad8b90d087423 */ /* 0x000fc60000000008 */
[----:B------:R-:W-:Y:S01]  /*9620*/  FFMA R16, R21, R16, 0.20012299716472625732 ;  /* 0x3e4ced0b15107423 */ /* 0x000fe20000000010 */
[----:B------:R-:W-:-:S03]  /*9630*/  FFMA R8, R13, R8, 0.20012299716472625732 ;  /* 0x3e4ced0b0d087423 */ /* 0x000fc60000000008 */
[----:B------:R-:W-:Y:S01]  /*9640*/  FFMA R20, R21, R16, -0.24999669194221496582 ;  /* 0xbe7fff2215147423 */ /* 0x000fe20000000010 */
[----:B------:R-:W-:Y:S01]  /*9650*/  FFMA R16, R13, R8, -0.24999669194221496582 ;  /* 0xbe7fff220d107423 */ /* 0x000fe20000000008 */
[----:B------:R-:W-:Y:S02]  /*9660*/  FSEL R8, RZ, -23, P0 ;  /* 0xc1b80000ff087808 */ /* 0x000fe40000000000 */
[----:B------:R-:W-:Y:S01]  /*9670*/  FFMA R22, R21, R20, 0.33333182334899902344 ;  /* 0x3eaaaa7815167423 */ /* 0x000fe20000000014 */
[----:B------:R-:W-:Y:S01]  /*9680*/  FFMA R16, R13, R16, 0.33333182334899902344 ;  /* 0x3eaaaa780d107423 */ /* 0x000fe20000000010 */
[----:B------:R-:W-:Y:S02]  /*9690*/  I2FP.F32.S32 R20, R11 ;  /* 0x0000000b00147245 */ /* 0x000fe40000201400 */
[----:B------:R-:W-:Y:S01]  /*96a0*/  FFMA R22, R21, R22, -0.5 ;  /* 0xbf00000015167423 */ /* 0x000fe20000000016 */
[----:B------:R-:W-:Y:S01]  /*96b0*/  I2FP.F32.S32 R11, R12 ;  /* 0x0000000c000b7245 */ /* 0x000fe20000201400 */
[----:B------:R-:W-:Y:S01]  /*96c0*/  FFMA R16, R13, R16, -0.5 ;  /* 0xbf0000000d107423 */ /* 0x000fe20000000010 */
[----:B------:R-:W-:Y:S01]  /*96d0*/  ISETP.GT.U32.AND P0, PT, R5, 0x7f7fffff, PT ;  /* 0x7f7fffff0500780c */ /* 0x000fe20003f04070 */
[----:B------:R-:W-:Y:S01]  /*96e0*/  FMUL R22, R21, R22 ;  /* 0x0000001615167220 */ /* 0x000fe20000400000 */
[----:B------:R-:W-:Y:S01]  /*96f0*/  FFMA R19, R20, 1.1920928955078125e-07, R19 ;  /* 0x3400000014137823 */ /* 0x000fe20000000013 */
[----:B------:R-:W-:Y:S01]  /*9700*/  FMUL R16, R13, R16 ;  /* 0x000000100d107220 */ /* 0x000fe20000400000 */
[----:B------:R-:W-:Y:S01]  /*9710*/  FFMA R8, R11, 1.1920928955078125e-07, R8 ;  /* 0x340000000b087823 */ /* 0x000fe20000000008 */
[----:B------:R-:W-:Y:S01]  /*9720*/  FFMA R22, R21, R22, R21 ;  /* 0x0000001615167223 */ /* 0x000fe20000000015 */
[----:B------:R-:W-:-:S02]  /*9730*/  IMAD.MOV.U32 R11, RZ, RZ, 0x7f800000 ;  /* 0x7f800000ff0b7424 */ /* 0x000fc400078e00ff */
[----:B------:R-:W-:Y:S01]  /*9740*/  FFMA R13, R13, R16, R13 ;  /* 0x000000100d0d7223 */ /* 0x000fe2000000000d */
[----:B------:R-:W-:Y:S01]  /*9750*/  FFMA R19, R19, 0.69314718246459960938, R22 ;  /* 0x3f31721813137823 */ /* 0x000fe20000000016 */
[-C--:B------:R-:W-:Y:S02]  /*9760*/  @P2 FFMA R19, R18, R11.reuse, +INF ;  /* 0x7f80000012132423 */ /* 0x080fe4000000000b */
[----:B------:R-:W-:Y:S01]  /*9770*/  FFMA R8, R8, 0.69314718246459960938, R13 ;  /* 0x3f31721808087823 */ /* 0x000fe2000000000d */
[C---:B------:R-:W-:Y:S01]  /*9780*/  FSETP.NEU.AND P2, PT, R5.reuse, RZ, PT ;  /* 0x000000ff0500720b */ /* 0x040fe20003f4d000 */
[----:B------:R-:W-:Y:S01]  /*9790*/  @P0 FFMA R8, R5, R11, +INF ;  /* 0x7f80000005080423 */ /* 0x000fe2000000000b */
[----:B------:R-:W-:-:S04]  /*97a0*/  FSEL R12, R19, -INF , P3 ;  /* 0xff800000130c7808 */ /* 0x000fc80001800000 */
[----:B------:R-:W-:Y:S01]  /*97b0*/  FSEL R13, R8, -INF , P2 ;  /* 0xff800000080d7808 */ /* 0x000fe20001000000 */
[----:B------:R-:W-:-:S04]  /*97c0*/  FMUL R17, R17, R12 ;  /* 0x0000000c11117220 */ /* 0x000fc80000400000 */
[----:B------:R-:W-:-:S07]  /*97d0*/  FFMA R13, -R14, R13, -R17 ;  /* 0x0000000d0e0d7223 */ /* 0x000fce0000000911 */
.L_x_876:
[----:B------:R-:W-:Y:S05]  /*97e0*/  BSYNC.RECONVERGENT B1 ;  /* 0x0000000000017941 */ /* 0x000fea0003800200 */
.L_x_875:
[----:B------:R-:W-:Y:S01]  /*97f0*/  STS [R2+0x3d1c], R13 ;  /* 0x003d1c0d02007388 */ /* 0x000fe20000000800 */
[----:B------:R-:W-:Y:S01]  /*9800*/  MOV R8, 0x3d4ccccd ;  /* 0x3d4ccccd00087802 */ /* 0x000fe20000000f00 */
[----:B------:R-:W-:Y:S01]  /*9810*/  IMAD.MOV.U32 R5, RZ, RZ, 0x3f800000 ;  /* 0x3f800000ff057424 */ /* 0x000fe200078e00ff */
[----:B------:R-:W-:Y:S01]  /*9820*/  BSSY.RECONVERGENT B1, `(.L_x_877) ;  /* 0x000000c000017945 */ /* 0x000fe20003800200 */
[----:B------:R-:W0:Y:S02]  /*9830*/  LDS R32, [R3+0x2300] ;  /* 0x0023000003207984 */ /* 0x000e240000000800 */
[----:B------:R-:W-:-:S04]  /*9840*/  FFMA R5, R8, -20, R5 ;  /* 0xc1a0000008057823 */ /* 0x000fc80000000005 */
[----:B------:R-:W-:Y:S01]  /*9850*/  FFMA R5, R5, R8, 0.050000000745058059692 ;  /* 0x3d4ccccd05057423 */ /* 0x000fe20000000008 */
[----:B0-----:R-:W0:Y:S03]  /*9860*/  FCHK P0, R32, 20 ;  /* 0x41a0000020007902 */ /* 0x001e260000000000 */
[----:B------:R-:W-:-:S04]  /*9870*/  FFMA R8, R32, R5, RZ ;  /* 0x0000000520087223 */ /* 0x000fc800000000ff */
[----:B------:R-:W-:-:S04]  /*9880*/  FFMA R11, R8, -20, R32 ;  /* 0xc1a00000080b7823 */ /* 0x000fc80000000020 */
[----:B------:R-:W-:Y:S01]  /*9890*/  FFMA R8, R5, R11, R8 ;  /* 0x0000000b05087223 */ /* 0x000fe20000000008 */
[----:B0-----:R-:W-:Y:S06]  /*98a0*/  @!P0 BRA `(.L_x_878) ;  /* 0x00000000000c8947 */ /* 0x001fec0003800000 */
[----:B------:R-:W-:Y:S01]  /*98b0*/  HFMA2 R19, -RZ, RZ, 2.8125, 0 ;  /* 0x41a00000ff137431 */ /* 0x000fe200000001ff */
[----:B------:R-:W-:-:S07]  /*98c0*/  MOV R18, 0x98e0 ;  /* 0x000098e000127802 */ /* 0x000fce0000000f00 */
[----:B----4-:R-:W-:Y:S05]  /*98d0*/  CALL.REL.NOINC `($__internal_11_$__cuda_sm3x_div_rn_noftz_f32_slowpath) ;  /* 0x0000012800787944 */ /* 0x010fea0003c00000 */
.L_x_878:
[----:B------:R-:W-:Y:S05]  /*98e0*/  BSYNC.RECONVERGENT B1 ;  /* 0x0000000000017941 */ /* 0x000fea0003800200 */
.L_x_877:
[----:B------:R-:W-:Y:S01]  /*98f0*/  MOV R5, 0x3f800000 ;  /* 0x3f80000000057802 */ /* 0x000fe20000000f00 */
[----:B------:R-:W-:Y:S01]  /*9900*/  IMAD.MOV.U32 R12, RZ, RZ, 0x40555555 ;  /* 0x40555555ff0c7424 */ /* 0x000fe200078e00ff */
[----:B------:R-:W0:Y:S01]  /*9910*/  FCHK P0, R10, 0.30000001192092895508 ;  /* 0x3e99999a0a007902 */ /* 0x000e220000000000 */
[----:B------:R-:W-:Y:S01]  /*9920*/  FMUL R16, R9, R14 ;  /* 0x0000000e09107220 */ /* 0x000fe20000400000 */
[----:B------:R-:W-:Y:S01]  /*9930*/  BSSY.RECONVERGENT B1, `(.L_x_879) ;  /* 0x000000f000017945 */ /* 0x000fe20003800200 */
[----:B------:R-:W-:Y:S02]  /*9940*/  FFMA R5, R12, -0.30000001192092895508, R5 ;  /* 0xbe99999a0c057823 */ /* 0x000fe40000000005 */
[----:B------:R-:W-:Y:S02]  /*9950*/  FMUL R13, R15, R16 ;  /* 0x000000100f0d7220 */ /* 0x000fe40000400000 */
[----:B------:R-:W-:-:S04]  /*9960*/  FFMA R5, R5, R12, 3.3333332538604736328 ;  /* 0x4055555505057423 */ /* 0x000fc8000000000c */
[----:B------:R-:W-:-:S04]  /*9970*/  FFMA R11, R10, R5, RZ ;  /* 0x000000050a0b7223 */ /* 0x000fc800000000ff */
[----:B------:R-:W-:-:S04]  /*9980*/  FFMA R12, R11, -0.30000001192092895508, R10 ;  /* 0xbe99999a0b0c7823 */ /* 0x000fc8000000000a */
[----:B------:R-:W-:Y:S01]  /*9990*/  FFMA R5, R5, R12, R11 ;  /* 0x0000000c05057223 */ /* 0x000fe2000000000b */
[----:B------:R-:W-:Y:S01]  /*99a0*/  FMUL R12, R14, R8 ;  /* 0x000000080e0c7220 */ /* 0x000fe20000400000 */
[----:B------:R-:W-:Y:S01]  /*99b0*/  FMUL R14, R15, R14 ;  /* 0x0000000e0f0e7220 */ /* 0x000fe20000400000 */
[----:B0-----:R-:W-:Y:S06]  /*99c0*/  @!P0 BRA `(.L_x_880) ;  /* 0x0000000000148947 */ /* 0x001fec0003800000 */
[----:B------:R-:W-:Y:S02]  /*99d0*/  HFMA2 R19, -RZ, RZ, 1.6494140625, -0.002735137939453125 ;  /* 0x3e99999aff137431 */ /* 0x000fe400000001ff */
[----:B------:R-:W-:Y:S01]  /*99e0*/  IMAD.MOV.U32 R32, RZ, RZ, R10 ;  /* 0x000000ffff207224 */ /* 0x000fe200078e000a */
[----:B------:R-:W-:-:S07]  /*99f0*/  MOV R18, 0x9a10 ;  /* 0x00009a1000127802 */ /* 0x000fce0000000f00 */
[----:B----4-:R-:W-:Y:S05]  /*9a00*/  CALL.REL.NOINC `($__internal_11_$__cuda_sm3x_div_rn_noftz_f32_slowpath) ;  /* 0x00000128002c7944 */ /* 0x010fea0003c00000 */
[----:B------:R-:W-:-:S07]  /*9a10*/  IMAD.MOV.U32 R5, RZ, RZ, R8 ;  /* 0x000000ffff057224 */ /* 0x000fce00078e0008 */
.L_x_880:
[----:B------:R-:W-:Y:S05]  /*9a20*/  BSYNC.RECONVERGENT B1 ;  /* 0x0000000000017941 */ /* 0x000fea0003800200 */
.L_x_879:
[----:B------:R-:W-:-:S05]  /*9a30*/  FMNMX R8, R5, 1, PT ;  /* 0x3f80000005087809 */ /* 0x000fca0003800000 */
[----:B------:R-:W-:-:S04]  /*9a40*/  FMUL R8, R9, R8 ;  /* 0x0000000809087220 */ /* 0x000fc80000400000 */
[----:B------:R-:W-:-:S05]  /*9a50*/  FMUL R15, R15, R8 ;  /* 0x000000080f0f7220 */ /* 0x000fca0000400000 */
[----:B------:R1:W-:Y:S02]  /*9a60*/  STS.128 [R2+0x3d20], R12 ;  /* 0x003d200c02007388 */ /* 0x0003e40000000c00 */
.L_x_853:
[----:B------:R-:W-:Y:S05]  /*9a70*/  BSYNC.RECONVERGENT B0 ;  /* 0x0000000000007941 */ /* 0x000fea0003800200 */
.L_x_852:
[----:B------:R-:W-:Y:S01]  /*9a80*/  BAR.SYNC.DEFER_BLOCKING 0x0 ;  /* 0x0000000000007b1d */ /* 0x000fe20000010000 */
[C---:B------:R-:W-:Y:S02]  /*9a90*/  ISETP.GT.U32.AND P0, PT, R0.reuse, 0x1f, PT ;  /* 0x0000001f0000780c */ /* 0x040fe40003f04070 */
[----:B------:R-:W-:-:S03]  /*9aa0*/  LEA R5, R0, R7, 0x7 ;  /* 0x0000000700057211 */ /* 0x000fc600078e38ff */
[----:B------:R-:W-:Y:S08]  /*9ab0*/  BSSY.RECONVERGENT B0, `(.L_x_881) ;  /* 0x00009ed000007945 */ /* 0x000ff00003800200 */
[----:B------:R-:W-:Y:S05]  /*9ac0*/  @P0 BRA `(.L_x_882) ;  /* 0x0000009c00ac0947 */ /* 0x000fea0003800000 */
[----:B------:R0:W0:Y:S01]  /*9ad0*/  LDS R55, [R3+0x2300] ;  /* 0x0023000003377984 */ /* 0x0000220000000800 */
[C---:B------:R-:W-:Y:S01]  /*9ae0*/  ISETP.NE.AND P0, PT, R0.reuse, RZ, PT ;  /* 0x000000ff0000720c */ /* 0x040fe20003f05270 */
[----:B------:R-:W-:Y:S01]  /*9af0*/  BSSY.RECONVERGENT B1, `(.L_x_883) ;  /* 0x0000020000017945 */ /* 0x000fe20003800200 */
[C---:B------:R-:W-:Y:S01]  /*9b00*/  ISETP.NE.AND P6, PT, R0.reuse, 0x1, PT ;  /* 0x000000010000780c */ /* 0x040fe20003fc5270 */
[----:B------:R0:W0:Y:S01]  /*9b10*/  LDS R54, [R3+0x2180] ;  /* 0x0021800003367984 */ /* 0x0000220000000800 */
[C---:B------:R-:W-:Y:S01]  /*9b20*/  ISETP.NE.AND P5, PT, R0.reuse, 0x2, PT ;  /* 0x000000020000780c */ /* 0x040fe20003fa5270 */
[----:B------:R-:W-:Y:S01]  /*9b30*/  IMAD.MOV.U32 R48, RZ, RZ, RZ ;  /* 0x000000ffff307224 */ /* 0x000fe200078e00ff */
[C---:B------:R-:W-:Y:S01]  /*9b40*/  ISETP.NE.AND P4, PT, R0.reuse, 0x3, PT ;  /* 0x000000030000780c */ /* 0x040fe20003f85270 */
[----:B------:R0:W0:Y:S01]  /*9b50*/  LDS R53, [R3+0x2380] ;  /* 0x0023800003357984 */ /* 0x0000220000000800 */
[----:B------:R-:W-:Y:S02]  /*9b60*/  ISETP.NE.AND P3, PT, R0, 0x4, PT ;  /* 0x000000040000780c */ /* 0x000fe40003f65270 */
[----:B------:R-:W-:-:S02]  /*9b70*/  CS2R R44, SRZ ;  /* 0x00000000002c7805 */ /* 0x000fc4000001ff00 */
[----:B------:R-:W-:Y:S01]  /*9b80*/  ISETP.NE.AND P2, PT, R0, 0x5, PT ;  /* 0x000000050000780c */ /* 0x000fe20003f45270 */
[----:B------:R0:W0:Y:S01]  /*9b90*/  LDS R52, [R3+0x2200] ;  /* 0x0022000003347984 */ /* 0x0000220000000800 */
[----:B------:R-:W-:Y:S01]  /*9ba0*/  MOV R43, RZ ;  /* 0x000000ff002b7202 */ /* 0x000fe20000000f00 */
[----:B------:R-:W-:Y:S02]  /*9bb0*/  IMAD.MOV.U32 R7, RZ, RZ, RZ ;  /* 0x000000ffff077224 */ /* 0x000fe400078e00ff */
[----:B------:R0:W0:Y:S04]  /*9bc0*/  LDS R51, [R3+0x2280] ;  /* 0x0022800003337984 */ /* 0x0000280000000800 */
[----:B------:R0:W0:Y:S04]  /*9bd0*/  LDS R50, [R3+0x2400] ;  /* 0x0024000003327984 */ /* 0x0000280000000800 */
[----:B------:R0:W0:Y:S01]  /*9be0*/  LDS R49, [R5] ;  /* 0x0000000005317984 */ /* 0x0000220000000800 */
[----:B------:R-:W-:Y:S05]  /*9bf0*/  @!P0 BRA `(.L_x_884) ;  /* 0x00000000003c8947 */ /* 0x000fea0003800000 */
[----:B------:R-:W1:Y:S02]  /*9c00*/  LDS R8, [R5+0x1000] ;  /* 0x0010000005087984 */ /* 0x000e640000000800 */
[----:B-1----:R-:W-:-:S13]  /*9c10*/  FSETP.GT.AND P0, PT, R8, 0.10000000149011611938, PT ;  /* 0x3dcccccd0800780b */ /* 0x002fda0003f04000 */
[----:B------:R-:W-:Y:S05]  /*9c20*/  @!P0 BRA `(.L_x_884) ;  /* 0x0000000000308947 */ /* 0x000fea0003800000 */
[----:B------:R-:W1:Y:S01]  /*9c30*/  S2UR UR5, SR_CgaCtaId ;  /* 0x00000000000579c3 */ /* 0x000e620000008800 */
[----:B------:R-:W-:Y:S01]  /*9c40*/  UMOV UR4, 0x400 ;  /* 0x0000040000047882 */ /* 0x000fe20000000000 */
[----:B------:R-:W-:Y:S01]  /*9c50*/  HFMA2 R7, -RZ, RZ, 0, 5.9604644775390625e-08 ;  /* 0x00000001ff077431 */ /* 0x000fe200000001ff */
[----:B-1----:R-:W-:-:S09]  /*9c60*/  ULEA UR4, UR5, UR4, 0x18 ;  /* 0x0000000405047291 */ /* 0x002fd2000f8ec0ff */
[----:B------:R-:W1:Y:S04]  /*9c70*/  LDS R43, [UR4+0x2300] ;  /* 0x00230004ff2b7984 */ /* 0x000e680008000800 */
[----:B------:R-:W0:Y:S04]  /*9c80*/  LDS R44, [UR4+0x2180] ;  /* 0x00218004ff2c7984 */ /* 0x000e280008000800 */
[----:B------:R-:W2:Y:S04]  /*9c90*/  LDS R45, [UR4+0x2380] ;  /* 0x00238004ff2d7984 */ /* 0x000ea80008000800 */
[----:B------:R-:W3:Y:S01]  /*9ca0*/  LDS R48, [UR4+0x2200] ;  /* 0x00220004ff307984 */ /* 0x000ee20008000800 */
[----:B-1----:R-:W-:Y:S01]  /*9cb0*/  FADD R43, RZ, R43 ;  /* 0x0000002bff2b7221 */ /* 0x002fe20000000000 */
[----:B0-----:R-:W-:Y:S01]  /*9cc0*/  FADD R44, RZ, R44 ;  /* 0x0000002cff2c7221 */ /* 0x001fe20000000000 */
[----:B--2---:R-:W-:Y:S01]  /*9cd0*/  FADD R45, RZ, R45 ;  /* 0x0000002dff2d7221 */ /* 0x004fe20000000000 */
[----:B---3--:R-:W-:-:S07]  /*9ce0*/  FADD R48, RZ, R48 ;  /* 0x00000030ff307221 */ /* 0x008fce0000000000 */
.L_x_884:
[----:B------:R-:W-:Y:S05]  /*9cf0*/  BSYNC.RECONVERGENT B1 ;  /* 0x0000000000017941 */ /* 0x000fea0003800200 */
.L_x_883:
[----:B------:R-:W-:Y:S01]  /*9d00*/  BSSY.RECONVERGENT B1, `(.L_x_885) ;  /* 0x0000012000017945 */ /* 0x000fe20003800200 */
[----:B------:R-:W-:-:S03]  /*9d10*/  ISETP.NE.AND P0, PT, R0, 0x6, PT ;  /* 0x000000060000780c */ /* 0x000fc60003f05270 */
[----:B------:R-:W-:Y:S10]  /*9d20*/  @!P6 BRA `(.L_x_886) ;  /* 0x00000000003ce947 */ /* 0x000ff40003800000 */
[----:B------:R-:W1:Y:S02]  /*9d30*/  LDS R8, [R5+0x1004] ;  /* 0x0010040005087984 */ /* 0x000e640000000800 */
[----:B-1----:R-:W-:-:S13]  /*9d40*/  FSETP.GT.AND P6, PT, R8, 0.10000000149011611938, PT ;  /* 0x3dcccccd0800780b */ /* 0x002fda0003fc4000 */
[----:B------:R-:W-:Y:S05]  /*9d50*/  @!P6 BRA `(.L_x_886) ;  /* 0x000000000030e947 */ /* 0x000fea0003800000 */
[----:B------:R-:W1:Y:S01]  /*9d60*/  S2UR UR5, SR_CgaCtaId ;  /* 0x00000000000579c3 */ /* 0x000e620000008800 */
[----:B------:R-:W-:Y:S01]  /*9d70*/  UMOV UR4, 0x400 ;  /* 0x0000040000047882 */ /* 0x000fe20000000000 */
[----:B------:R-:W-:Y:S01]  /*9d80*/  VIADD R7, R7, 0x1 ;  /* 0x0000000107077836 */ /* 0x000fe20000000000 */
[----:B-1----:R-:W-:-:S09]  /*9d90*/  ULEA UR4, UR5, UR4, 0x18 ;  /* 0x0000000405047291 */ /* 0x002fd2000f8ec0ff */
[----:B------:R-:W1:Y:S04]  /*9da0*/  LDS R8, [UR4+0x2304] ;  /* 0x00230404ff087984 */ /* 0x000e680008000800 */
[----:B------:R-:W0:Y:S04]  /*9db0*/  LDS R9, [UR4+0x2184] ;  /* 0x00218404ff097984 */ /* 0x000e280008000800 */
[----:B------:R-:W2:Y:S04]  /*9dc0*/  LDS R10, [UR4+0x2384] ;  /* 0x00238404ff0a7984 */ /* 0x000ea80008000800 */
[----:B------:R-:W3:Y:S01]  /*9dd0*/  LDS R11, [UR4+0x2204] ;  /* 0x00220404ff0b7984 */ /* 0x000ee20008000800 */
[----:B-1----:R-:W-:Y:S01]  /*9de0*/  FADD R43, R43, R8 ;  /* 0x000000082b2b7221 */ /* 0x002fe20000000000 */
[----:B0-----:R-:W-:Y:S01]  /*9df0*/  FADD R44, R44, R9 ;  /* 0x000000092c2c7221 */ /* 0x001fe20000000000 */
[----:B--2---:R-:W-:Y:S01]  /*9e00*/  FADD R45, R45, R10 ;  /* 0x0000000a2d2d7221 */ /* 0x004fe20000000000 */
[----:B---3--:R-:W-:-:S07]  /*9e10*/  FADD R48, R48, R11 ;  /* 0x0000000b30307221 */ /* 0x008fce0000000000 */
.L_x_886:
[----:B------:R-:W-:Y:S05]  /*9e20*/  BSYNC.RECONVERGENT B1 ;  /* 0x0000000000017941 */ /* 0x000fea0003800200 */
.L_x_885:
[----:B------:R-:W-:Y:S01]  /*9e30*/  BSSY.RECONVERGENT B1, `(.L_x_887) ;  /* 0x0000012000017945 */ /* 0x000fe20003800200 */
[----:B------:R-:W-:-:S03]  /*9e40*/  ISETP.NE.AND P6, PT, R0, 0x7, PT ;  /* 0x000000070000780c */ /* 0x000fc60003fc5270 */
[----:B------:R-:W-:Y:S10]  /*9e50*/  @!P5 BRA `(.L_x_888) ;  /* 0x00000000003cd947 */ /* 0x000ff40003800000 */
[----:B------:R-:W0:Y:S02]  /*9e60*/  LDS R8, [R5+0x1008] ;  /* 0x0010080005087984 */ /* 0x000e240000000800 */
[----:B0-----:R-:W-:-:S13]  /*9e70*/  FSETP.GT.AND P5, PT, R8, 0.10000000149011611938, PT ;  /* 0x3dcccccd0800780b */ /* 0x001fda0003fa4000 */
[----:B------:R-:W-:Y:S05]  /*9e80*/  @!P5 BRA `(.L_x_888) ;  /* 0x000000000030d947 */ /* 0x000fea0003800000 */
[----:B------:R-:W0:Y:S01]  /*9e90*/  S2UR UR5, SR_CgaCtaId ;  /* 0x00000000000579c3 */ /* 0x000e220000008800 */
[----:B------:R-:W-:Y:S01]  /*9ea0*/  UMOV UR4, 0x400 ;  /* 0x0000040000047882 */ /* 0x000fe20000000000 */
[----:B------:R-:W-:Y:S01]  /*9eb0*/  IADD3 R7, PT, PT, R7, 0x1, RZ ;  /* 0x0000000107077810 */ /* 0x000fe20007ffe0ff */
[----:B0-----:R-:W-:-:S09]  /*9ec0*/  ULEA UR4, UR5, UR4, 0x18 ;  /* 0x0000000405047291 */ /* 0x001fd2000f8ec0ff */
[----:B------:R-:W0:Y:S04]  /*9ed0*/  LDS R8, [UR4+0x2308] ;  /* 0x00230804ff087984 */ /* 0x000e280008000800 */
[----:B------:R-:W1:Y:S04]  /*9ee0*/  LDS R9, [UR4+0x2188] ;  /* 0x00218804ff097984 */ /* 0x000e680008000800 */
[----:B------:R-:W2:Y:S04]  /*9ef0*/  LDS R10, [UR4+0x2388] ;  /* 0x00238804ff0a7984 */ /* 0x000ea80008000800 */
[----:B------:R-:W3:Y:S01]  /*9f00*/  LDS R11, [UR4+0x2208] ;  /* 0x00220804ff0b7984 */ /* 0x000ee20008000800 */
[----:B0-----:R-:W-:Y:S01]  /*9f10*/  FADD R43, R43, R8 ;  /* 0x000000082b2b7221 */ /* 0x001fe20000000000 */
[----:B-1----:R-:W-:Y:S01]  /*9f20*/  FADD R44, R44, R9 ;  /* 0x000000092c2c7221 */ /* 0x002fe20000000000 */
[----:B--2---:R-:W-:Y:S01]  /*9f30*/  FADD R45, R45, R10 ;  /* 0x0000000a2d2d7221 */ /* 0x004fe20000000000 */
[----:B---3--:R-:W-:-:S07]  /*9f40*/  FADD R48, R48, R11 ;  /* 0x0000000b30307221 */ /* 0x008fce0000000000 */
.L_x_888:
[----:B------:R-:W-:Y:S05]  /*9f50*/  BSYNC.RECONVERGENT B1 ;  /* 0x0000000000017941 */ /* 0x000fea0003800200 */
.L_x_887:
        /* <DEDUP_REMOVED lines=8> */
[----:B------:R-:W-:Y:S01]  /*9fe0*/  VIADD R7, R7, 0x1 ;  /* 0x0000000107077836 */ /* 0x000fe20000000000 */
        /* <DEDUP_REMOVED lines=9> */
.L_x_890:
[----:B------:R-:W-:Y:S05]  /*a080*/  BSYNC.RECONVERGENT B1 ;  /* 0x0000000000017941 */ /* 0x000fea0003800200 */
.L_x_889:
        /* <DEDUP_REMOVED lines=18> */
.L_x_892:
[----:B------:R-:W-:Y:S05]  /*a1b0*/  BSYNC.RECONVERGENT B1 ;  /* 0x0000000000017941 */ /* 0x000fea0003800200 */
.L_x_891:
        /* <DEDUP_REMOVED lines=18> */
.L_x_894:
[----:B------:R-:W-:Y:S05]  /*a2e0*/  BSYNC.RECONVERGENT B1 ;  /* 0x0000000000017941 */ /* 0x000fea0003800200 */
.L_x_893:
        /* <DEDUP_REMOVED lines=18> */
.L_x_896:
[----:B------:R-:W-:Y:S05]  /*a410*/  BSYNC.RECONVERGENT B1 ;  /* 0x0000000000017941 */ /* 0x000fea0003800200 */
.L_x_895:
        /* <DEDUP_REMOVED lines=18> */
.L_x_898:
[----:B------:R-:W-:Y:S05]  /*a540*/  BSYNC.RECONVERGENT B1 ;  /* 0x0000000000017941 */ /* 0x000fea0003800200 */
.L_x_897:
        /* <DEDUP_REMOVED lines=18> */
.L_x_900:
[----:B------:R-:W-:Y:S05]  /*a670*/  BSYNC.RECONVERGENT B1 ;  /* 0x0000000000017941 */ /* 0x000fea0003800200 */
.L_x_899:
        /* <DEDUP_REMOVED lines=18> */
.L_x_902:
[----:B------:R-:W-:Y:S05]  /*a7a0*/  BSYNC.RECONVERGENT B1 ;  /* 0x0000000000017941 */ /* 0x000fea0003800200 */
.L_x_901:
        /* <DEDUP_REMOVED lines=18> */
.L_x_904:
[----:B------:R-:W-:Y:S05]  /*a8d0*/  BSYNC.RECONVERGENT B1 ;  /* 0x0000000000017941 */ /* 0x000fea0003800200 */
.L_x_903:
        /* <DEDUP_REMOVED lines=18> */
.L_x_906:
[----:B------:R-:W-:Y:S05]  /*aa00*/  BSYNC.RECONVERGENT B1 ;  /* 0x0000000000017941 */ /* 0x000fea0003800200 */
.L_x_905:
        /* <DEDUP_REMOVED lines=18> */
.L_x_908:
[----:B------:R-:W-:Y:S05]  /*ab30*/  BSYNC.RECONVERGENT B1 ;  /* 0x0000000000017941 */ /* 0x000fea0003800200 */
.L_x_907:
        /* <DEDUP_REMOVED lines=18> */
.L_x_910:
[----:B------:R-:W-:Y:S05]  /*ac60*/  BSYNC.RECONVERGENT B1 ;  /* 0x0000000000017941 */ /* 0x000fea0003800200 */
.L_x_909:
        /* <DEDUP_REMOVED lines=18> */
.L_x_912:
[----:B------:R-:W-:Y:S05]  /*ad90*/  BSYNC.RECONVERGENT B1 ;  /* 0x0000000000017941 */ /* 0x000fea0003800200 */
.L_x_911:
        /* <DEDUP_REMOVED lines=18> */
.L_x_914:
[----:B------:R-:W-:Y:S05]  /*aec0*/  BSYNC.RECONVERGENT B1 ;  /* 0x0000000000017941 */ /* 0x000fea0003800200 */
.L_x_913:
        /* <DEDUP_REMOVED lines=18> */
.L_x_916:
[----:B------:R-:W-:Y:S05]  /*aff0*/  BSYNC.RECONVERGENT B1 ;  /* 0x0000000000017941 */ /* 0x000fea0003800200 */
.L_x_915:
        /* <DEDUP_REMOVED lines=18> */
.L_x_918:
[----:B------:R-:W-:Y:S05]  /*b120*/  BSYNC.RECONVERGENT B1 ;  /* 0x0000000000017941 */ /* 0x000fea0003800200 */
.L_x_917:
        /* <DEDUP_REMOVED lines=18> */
.L_x_920:
[----:B------:R-:W-:Y:S05]  /*b250*/  BSYNC.RECONVERGENT B1 ;  /* 0x0000000000017941 */ /* 0x000fea0003800200 */
.L_x_919:
        /* <DEDUP_REMOVED lines=18> */
.L_x_922:
[----:B------:R-:W-:Y:S05]  /*b380*/  BSYNC.RECONVERGENT B1 ;  /* 0x0000000000017941 */ /* 0x000fea0003800200 */
.L_x_921:
        /* <DEDUP_REMOVED lines=18> */
.L_x_924:
[----:B------:R-:W-:Y:S05]  /*b4b0*/  BSYNC.RECONVERGENT B1 ;  /* 0x0000000000017941 */ /* 0x000fea0003800200 */
.L_x_923:
        /* <DEDUP_REMOVED lines=18> */
.L_x_926:
[----:B------:R-:W-:Y:S05]  /*b5e0*/  BSYNC.RECONVERGENT B1 ;  /* 0x0000000000017941 */ /* 0x000fea0003800200 */
.L_x_925:
        /* <DEDUP_REMOVED lines=18> */
.L_x_928:
[----:B------:R-:W-:Y:S05]  /*b710*/  BSYNC.RECONVERGENT B1 ;  /* 0x0000000000017941 */ /* 0x000fea0003800200 */
.L_x_927:
        /* <DEDUP_REMOVED lines=18> */
.L_x_930:
[----:B------:R-:W-:Y:S05]  /*b840*/  BSYNC.RECONVERGENT B1 ;  /* 0x0000000000017941 */ /* 0x000fea0003800200 */
.L_x_929:
        /* <DEDUP_REMOVED lines=18> */
.L_x_932:
[----:B------:R-:W-:Y:S05]  /*b970*/  BSYNC.RECONVERGENT B1 ;  /* 0x0000000000017941 */ /* 0x000fea0003800200 */
.L_x_931:
        /* <DEDUP_REMOVED lines=18> */
.L_x_934:
[----:B------:R-:W-:Y:S05]  /*baa0*/  BSYNC.RECONVERGENT B1 ;  /* 0x0000000000017941 */ /* 0x000fea0003800200 */
.L_x_933:
        /* <DEDUP_REMOVED lines=18> */
.L_x_936:
[----:B------:R-:W-:Y:S05]  /*bbd0*/  BSYNC.RECONVERGENT B1 ;  /* 0x0000000000017941 */ /* 0x000fea0003800200 */
.L_x_935:
[----:B------:R-:W-:Y:S04]  /*bbe0*/  BSSY.RECONVERGENT B1, `(.L_x_937) ;  /* 0x0000011000017945 */ /* 0x000fe80003800200 */
[----:B------:R-:W-:Y:S05]  /*bbf0*/  @!P4 BRA `(.L_x_938) ;  /* 0x00000000003cc947 */ /* 0x000fea0003800000 */
        /* <DEDUP_REMOVED lines=15> */
.L_x_938:
[----:B------:R-:W-:Y:S05]  /*bcf0*/  BSYNC.RECONVERGENT B1 ;  /* 0x0000000000017941 */ /* 0x000fea0003800200 */
.L_x_937:
[----:B------:R-:W-:Y:S04]  /*bd00*/  BSSY.RECONVERGENT B1, `(.L_x_939) ;  /* 0x0000011000017945 */ /* 0x000fe80003800200 */
[----:B------:R-:W-:Y:S05]  /*bd10*/  @!P3 BRA `(.L_x_940) ;  /* 0x00000000003cb947 */ /* 0x000fea0003800000 */
        /* <DEDUP_REMOVED lines=15> */
.L_x_940:
[----:B------:R-:W-:Y:S05]  /*be10*/  BSYNC.RECONVERGENT B1 ;  /* 0x0000000000017941 */ /* 0x000fea0003800200 */
.L_x_939:
        /* <DEDUP_REMOVED lines=17> */
.L_x_942:
[----:B------:R-:W-:Y:S05]  /*bf30*/  BSYNC.RECONVERGENT B1 ;  /* 0x0000000000017941 */ /* 0x000fea0003800200 */
.L_x_941:
        /* <DEDUP_REMOVED lines=17> */
.L_x_944:
[----:B------:R-:W-:Y:S05]  /*c050*/  BSYNC.RECONVERGENT B1 ;  /* 0x0000000000017941 */ /* 0x000fea0003800200 */
.L_x_943:
        /* <DEDUP_REMOVED lines=17> */
.L_x_946:
[----:B------:R-:W-:Y:S05]  /*c170*/  BSYNC.RECONVERGENT B1 ;  /* 0x0000000000017941 */ /* 0x000fea0003800200 */
.L_x_945:
[----:B------:R-:W-:Y:S01]  /*c180*/  ISETP.NE.AND P0, PT, R7, RZ, PT ;  /* 0x000000ff0700720c */ /* 0x000fe20003f05270 */
[----:B------:R-:W-:-:S12]  /*c190*/  BSSY.RECONVERGENT B1, `(.L_x_947) ;  /* 0x000003f000017945 */ /* 0x000fd80003800200 */
        /* <DEDUP_REMOVED lines=15> */
.L_x_950:
[----:B------:R-:W-:Y:S05]  /*c290*/  BSYNC.RECONVERGENT B4 ;  /* 0x0000000000047941 */ /* 0x000fea0003800200 */
.L_x_949:
[----:B------:R-:W0:Y:S01]  /*c2a0*/  MUFU.RCP R10, R7 ;  /* 0x00000007000a7308 */ /* 0x000e220000001000 */
[----:B------:R-:W-:Y:S01]  /*c2b0*/  BSSY.RECONVERGENT B4, `(.L_x_951) ;  /* 0x000000d000047945 */ /* 0x000fe20003800200 */
[----:B------:R-:W-:-:S06]  /*c2c0*/  MOV R43, R8 ;  /* 0x00000008002b7202 */ /* 0x000fcc0000000f00 */
        /* <DEDUP_REMOVED lines=11> */
.L_x_952:
[----:B------:R-:W-:Y:S05]  /*c380*/  BSYNC.RECONVERGENT B4 ;  /* 0x0000000000047941 */ /* 0x000fea0003800200 */
.L_x_951:
[----:B------:R-:W0:Y:S01]  /*c390*/  MUFU.RCP R10, R7 ;  /* 0x00000007000a7308 */ /* 0x000e220000001000 */
[----:B------:R-:W-:Y:S01]  /*c3a0*/  BSSY.RECONVERGENT B4, `(.L_x_953) ;  /* 0x000000d000047945 */ /* 0x000fe20003800200 */
[----:B------:R-:W-:-:S06]  /*c3b0*/  IMAD.MOV.U32 R44, RZ, RZ, R8 ;  /* 0x000000ffff2c7224 */ /* 0x000fcc00078e0008 */
        /* <DEDUP_REMOVED lines=11> */
.L_x_954:
[----:B------:R-:W-:Y:S05]  /*c470*/  BSYNC.RECONVERGENT B4 ;  /* 0x0000000000047941 */ /* 0x000fea0003800200 */
.L_x_953:
        /* <DEDUP_REMOVED lines=14> */
.L_x_956:
[----:B------:R-:W-:Y:S05]  /*c560*/  BSYNC.RECONVERGENT B4 ;  /* 0x0000000000047941 */ /* 0x000fea0003800200 */
.L_x_955:
[----:B------:R-:W-:-:S07]  /*c570*/  IMAD.MOV.U32 R48, RZ, RZ, R8 ;  /* 0x000000ffff307224 */ /* 0x000fce00078e0008 */
.L_x_948:
[----:B------:R-:W-:Y:S05]  /*c580*/  BSYNC.RECONVERGENT B1 ;  /* 0x0000000000017941 */ /* 0x000fea0003800200 */
.L_x_947:
[----:B------:R-:W0:Y:S01]  /*c590*/  S2UR UR5, SR_CgaCtaId ;  /* 0x00000000000579c3 */ /* 0x000e220000008800 */
[----:B------:R-:W-:Y:S01]  /*c5a0*/  UMOV UR4, 0x400 ;  /* 0x0000040000047882 */ /* 0x000fe20000000000 */
[----:B------:R-:W-:Y:S01]  /*c5b0*/  BSSY.RECONVERGENT B1, `(.L_x_957) ;  /* 0x0000090000017945 */ /* 0x000fe20003800200 */
[----:B0-----:R-:W-:-:S06]  /*c5c0*/  ULEA UR4, UR5, UR4, 0x18 ;  /* 0x0000000405047291 */ /* 0x001fcc000f8ec0ff */
[----:B------:R-:W-:-:S05]  /*c5d0*/  MOV R7, UR4 ;  /* 0x0000000400077c02 */ /* 0x000fca0008000f00 */
[----:B------:R-:W0:Y:S04]  /*c5e0*/  LDS.128 R8, [R7+0x2180] ;  /* 0x0021800007087984 */ /* 0x000e280000000c00 */
[----:B-1----:R-:W1:Y:S04]  /*c5f0*/  LDS.128 R12, [R7+0x2380] ;  /* 0x00238000070c7984 */ /* 0x002e680000000c00 */
[----:B------:R-:W4:Y:S04]  /*c600*/  LDS.128 R32, [R7+0x2190] ;  /* 0x0021900007207984 */ /* 0x000f280000000c00 */
[----:B------:R-:W4:Y:S04]  /*c610*/  LDS.128 R36, [R7+0x2390] ;  /* 0x0023900007247984 */ /* 0x000f280000000c00 */
[----:B------:R-:W4:Y:S04]  /*c620*/  LDS.128 R16, [R7+0x21a0] ;  /* 0x0021a00007107984 */ /* 0x000f280000000c00 */
[----:B------:R-:W4:Y:S04]  /*c630*/  LDS.128 R20, [R7+0x23a0] ;  /* 0x0023a00007147984 */ /* 0x000f280000000c00 */
[----:B--23-5:R-:W2:Y:S04]  /*c640*/  LDS.128 R24, [R7+0x21b0] ;  /* 0x0021b00007187984 */ /* 0x02cea80000000c00 */
[----:B------:R-:W3:Y:S01]  /*c650*/  LDS.128 R28, [R7+0x23b0] ;  /* 0x0023b000071c7984 */ /* 0x000ee20000000c00 */
[----:B0-----:R-:W-:Y:S01]  /*c660*/  FADD R8, RZ, R8 ;  /* 0x00000008ff087221 */ /* 0x001fe20000000000 */
[----:B-1----:R-:W-:-:S03]  /*c670*/  FADD R12, RZ, R12 ;  /* 0x0000000cff0c7221 */ /* 0x002fc60000000000 */
[----:B------:R-:W-:Y:S01]  /*c680*/  FADD R9, R9, R8 ;  /* 0x0000000809097221 */ /* 0x000fe20000000000 */
[----:B------:R-:W-:-:S03]  /*c690*/  FADD R13, R13, R12 ;  /* 0x0000000c0d0d7221 */ /* 0x000fc60000000000 */
[----:B------:R-:W-:Y:S01]  /*c6a0*/  FADD R10, R10, R9 ;  /* 0x000000090a0a7221 */ /* 0x000fe20000000000 */
[----:B------:R-:W-:-:S03]  /*c6b0*/  FADD R14, R14, R13 ;  /* 0x0000000d0e0e7221 */ /* 0x000fc60000000000 */
[----:B------:R-:W-:Y:S01]  /*c6c0*/  FADD R11, R11, R10 ;  /* 0x0000000a0b0b7221 */ /* 0x000fe20000000000 */
[----:B------:R-:W-:-:S03]  /*c6d0*/  FADD R15, R15, R14 ;  /* 0x0000000e0f0f7221 */ /* 0x000fc60000000000 */
[----:B----4-:R-:W-:Y:S02]  /*c6e0*/  FADD R32, R11, R32 ;  /* 0x000000200b207221 */ /* 0x010fe40000000000 */
[----:B------:R-:W0:Y:S01]  /*c6f0*/  LDS.128 R8, [R7+0x21c0] ;  /* 0x0021c00007087984 */ /* 0x000e220000000c00 */
[----:B------:R-:W-:Y:S01]  /*c700*/  FADD R36, R15, R36 ;  /* 0x000000240f247221 */ /* 0x000fe20000000000 */
[----:B------:R-:W-:Y:S02]  /*c710*/  FADD R33, R33, R32 ;  /* 0x0000002021217221 */ /* 0x000fe40000000000 */
[----:B------:R-:W1:Y:S01]  /*c720*/  LDS.128 R12, [R7+0x23c0] ;  /* 0x0023c000070c7984 */ /* 0x000e620000000c00 */
[----:B------:R-:W-:Y:S01]  /*c730*/  FADD R37, R37, R36 ;  /* 0x0000002425257221 */ /* 0x000fe20000000000 */
[----:B------:R-:W-:-:S03]  /*c740*/  FADD R34, R34, R33 ;  /* 0x0000002122227221 */ /* 0x000fc60000000000 */
[----:B------:R-:W-:Y:S01]  /*c750*/  FADD R38, R38, R37 ;  /* 0x0000002526267221 */ /* 0x000fe20000000000 */
[----:B------:R-:W-:-:S03]  /*c760*/  FADD R35, R35, R34 ;  /* 0x0000002223237221 */ /* 0x000fc60000000000 */
[----:B------:R-:W-:Y:S01]  /*c770*/  FADD R39, R39, R38 ;  /* 0x0000002627277221 */ /* 0x000fe20000000000 */
[----:B------:R-:W-:Y:S02]  /*c780*/  FADD R16, R35, R16 ;  /* 0x0000001023107221 */ /* 0x000fe40000000000 */
[----:B------:R-:W4:Y:S01]  /*c790*/  LDS.128 R32, [R7+0x21d0] ;  /* 0x0021d00007207984 */ /* 0x000f220000000c00 */
[----:B------:R-:W-:Y:S01]  /*c7a0*/  FADD R20, R39, R20 ;  /* 0x0000001427147221 */ /* 0x000fe20000000000 */
[----:B------:R-:W-:Y:S02]  /*c7b0*/  FADD R17, R17, R16 ;  /* 0x0000001011117221 */ /* 0x000fe40000000000 */
[----:B------:R-:W4:Y:S01]  /*c7c0*/  LDS.128 R36, [R7+0x23d0] ;  /* 0x0023d00007247984 */ /* 0x000f220000000c00 */
[----:B------:R-:W-:Y:S01]  /*c7d0*/  FADD R21, R21, R20 ;  /* 0x0000001415157221 */ /* 0x000fe20000000000 */
[----:B------:R-:W-:-:S03]  /*c7e0*/  FADD R18, R18, R17 ;  /* 0x0000001112127221 */ /* 0x000fc60000000000 */
[----:B------:R-:W-:Y:S01]  /*c7f0*/  FADD R22, R22, R21 ;  /* 0x0000001516167221 */ /* 0x000fe20000000000 */
[----:B------:R-:W-:-:S03]  /*c800*/  FADD R19, R19, R18 ;  /* 0x0000001213137221 */ /* 0x000fc60000000000 */
[----:B------:R-:W-:Y:S01]  /*c810*/  FADD R23, R23, R22 ;  /* 0x0000001617177221 */ /* 0x000fe20000000000 */
[----:B--2---:R-:W-:Y:S02]  /*c820*/  FADD R24, R19, R24 ;  /* 0x0000001813187221 */ /* 0x004fe40000000000 */
[----:B------:R-:W2:Y:S01]  /*c830*/  LDS.128 R16, [R7+0x21e0] ;  /* 0x0021e00007107984 */ /* 0x000ea20000000c00 */
[----:B---3--:R-:W-:Y:S01]  /*c840*/  FADD R28, R23, R28 ;  /* 0x0000001c171c7221 */ /* 0x008fe20000000000 */
[----:B------:R-:W-:Y:S02]  /*c850*/  FADD R25, R25, R24 ;  /* 0x0000001819197221 */ /* 0x000fe40000000000 */
[----:B------:R-:W3:Y:S01]  /*c860*/  LDS.128 R20, [R7+0x23e0] ;  /* 0x0023e00007147984 */ /* 0x000ee20000000c00 */
[----:B------:R-:W-:Y:S01]  /*c870*/  FADD R29, R29, R28 ;  /* 0x0000001c1d1d7221 */ /* 0x000fe20000000000 */
[----:B------:R-:W-:-:S03]  /*c880*/  FADD R26, R26, R25 ;  /* 0x000000191a1a7221 */ /* 0x000fc60000000000 */
[----:B------:R-:W-:Y:S01]  /*c890*/  FADD R30, R30, R29 ;  /* 0x0000001d1e1e7221 */ /* 0x000fe20000000000 */
[----:B------:R-:W-:-:S03]  /*c8a0*/  FADD R27, R27, R26 ;  /* 0x0000001a1b1b7221 */ /* 0x000fc60000000000 */
[----:B------:R-:W-:Y:S01]  /*c8b0*/  FADD R31, R31, R30 ;  /* 0x0000001e1f1f7221 */ /* 0x000fe20000000000 */
[----:B0-----:R-:W-:Y:S02]  /*c8c0*/  FADD R8, R27, R8 ;  /* 0x000000081b087221 */ /* 0x001fe40000000000 */
[----:B------:R-:W0:Y:S01]  /*c8d0*/  LDS.128 R24, [R7+0x21f0] ;  /* 0x0021f00007187984 */ /* 0x000e220000000c00 */
[----:B-1----:R-:W-:Y:S01]  /*c8e0*/  FADD R12, R31, R12 ;  /* 0x0000000c1f0c7221 */ /* 0x002fe20000000000 */
[----:B------:R-:W-:Y:S02]  /*c8f0*/  FADD R9, R9, R8 ;  /* 0x0000000809097221 */ /* 0x000fe40000000000 */
[----:B------:R-:W1:Y:S01]  /*c900*/  LDS.128 R28, [R7+0x23f0] ;  /* 0x0023f000071c7984 */ /* 0x000e620000000c00 */
[----:B------:R-:W-:Y:S01]  /*c910*/  FADD R13, R13, R12 ;  /* 0x0000000c0d0d7221 */ /* 0x000fe20000000000 */
[----:B------:R-:W-:Y:S01]  /*c920*/  FADD R10, R10, R9 ;  /* 0x000000090a0a7221 */ /* 0x000fe20000000000 */
[----:B------:R-:W-:-:S02]  /*c930*/  IMAD.SHL.U32 R9, R0, 0x8, RZ ;  /* 0x0000000800097824 */ /* 0x000fc400078e00ff */
[----:B------:R-:W-:Y:S01]  /*c940*/  FADD R14, R14, R13 ;  /* 0x0000000d0e0e7221 */ /* 0x000fe20000000000 */
[----:B------:R-:W-:Y:S02]  /*c950*/  FADD R11, R11, R10 ;  /* 0x0000000a0b0b7221 */ /* 0x000fe40000000000 */
[----:B------:R-:W-:Y:S01]  /*c960*/  I2FP.F32.U32 R8, R9 ;  /* 0x0000000900087245 */ /* 0x000fe20000201000 */
[----:B------:R-:W-:Y:S01]  /*c970*/  FADD R15, R15, R14 ;  /* 0x0000000e0f0f7221 */ /* 0x000fe20000000000 */
[----:B----4-:R-:W-:-:S03]  /*c980*/  FADD R32, R11, R32 ;  /* 0x000000200b207221 */ /* 0x010fc60000000000 */
[----:B------:R-:W-:Y:S01]  /*c990*/  FADD R36, R15, R36 ;  /* 0x000000240f247221 */ /* 0x000fe20000000000 */
[----:B------:R-:W-:Y:S01]  /*c9a0*/  FMUL R8, R8, 0.00048828125 ;  /* 0x3a00000008087820 */ /* 0x000fe20000400000 */
[----:B------:R-:W-:Y:S02]  /*c9b0*/  FADD R33, R33, R32 ;  /* 0x0000002021217221 */ /* 0x000fe40000000000 */
[----:B------:R-:W-:Y:S01]  /*c9c0*/  FADD R37, R37, R36 ;  /* 0x0000002425257221 */ /* 0x000fe20000000000 */
[----:B------:R-:W-:Y:S01]  /*c9d0*/  FMUL R15, R8, 6.2831854820251464844 ;  /* 0x40c90fdb080f7820 */ /* 0x000fe20000400000 */
[----:B------:R-:W-:Y:S02]  /*c9e0*/  FADD R34, R34, R33 ;  /* 0x0000002122227221 */ /* 0x000fe40000000000 */
[----:B------:R-:W-:Y:S01]  /*c9f0*/  FADD R38, R38, R37 ;  /* 0x0000002526267221 */ /* 0x000fe20000000000 */
[----:B------:R-:W-:Y:S01]  /*ca00*/  FMUL R10, R15, 0.63661974668502807617 ;  /* 0x3f22f9830f0a7820 */ /* 0x000fe20000400000 */
[----:B------:R-:W-:Y:S01]  /*ca10*/  FADD R35, R35, R34 ;  /* 0x0000002223237221 */ /* 0x000fe20000000000 */
[----:B------:R-:W-:Y:S01]  /*ca20*/  FSETP.GE.AND P0, PT, |R15|, 105615, PT ;  /* 0x47ce47800f00780b */ /* 0x000fe20003f06200 */
[----:B------:R-:W-:-:S02]  /*ca30*/  FADD R39, R39, R38 ;  /* 0x0000002627277221 */ /* 0x000fc40000000000 */
[----:B--2---:R-:W-:Y:S01]  /*ca40*/  FADD R16, R35, R16 ;  /* 0x0000001023107221 */ /* 0x004fe20000000000 */
[----:B------:R-:W2:Y:S01]  /*ca50*/  F2I.NTZ R10, R10 ;  /* 0x0000000a000a7305 */ /* 0x000ea20000203100 */
[----:B---3--:R-:W-:Y:S02]  /*ca60*/  FADD R20, R39, R20 ;  /* 0x0000001427147221 */ /* 0x008fe40000000000 */
[----:B------:R-:W-:Y:S02]  /*ca70*/  FADD R17, R17, R16 ;  /* 0x0000001011117221 */ /* 0x000fe40000000000 */
[----:B------:R-:W-:Y:S02]  /*ca80*/  FADD R21, R21, R20 ;  /* 0x0000001415157221 */ /* 0x000fe40000000000 */
[----:B------:R-:W-:Y:S02]  /*ca90*/  FADD R18, R18, R17 ;  /* 0x0000001112127221 */ /* 0x000fe40000000000 */
[----:B------:R-:W-:-:S02]  /*caa0*/  FADD R22, R22, R21 ;  /* 0x0000001516167221 */ /* 0x000fc40000000000 */
        /* <DEDUP_REMOVED lines=17> */
[----:B------:R-:W-:Y:S01]  /*cbc0*/  @!P0 MOV R10, RZ ;  /* 0x000000ff000a8202 */ /* 0x000fe20000000f00 */
[----:B------:R-:W-:Y:S06]  /*cbd0*/  @!P0 BRA `(.L_x_958) ;  /* 0x0000000000b48947 */ /* 0x000fec0003800000 */
[----:B------:R-:W-:Y:S02]  /*cbe0*/  IMAD.SHL.U32 R10, R15, 0x100, RZ ;  /* 0x000001000f0a7824 */ /* 0x000fe400078e00ff */
[----:B------:R-:W-:Y:S02]  /*cbf0*/  HFMA2 R14, -RZ, RZ, 0, 0 ;  /* 0x00000000ff0e7431 */ /* 0x000fe400000001ff */
[----:B------:R-:W-:Y:S01]  /*cc00*/  IMAD.MOV.U32 R8, RZ, RZ, R1 ;  /* 0x000000ffff087224 */ /* 0x000fe200078e0001 */
[----:B------:R-:W0:Y:S01]  /*cc10*/  LDCU.64 UR8, c[0x4][URZ] ;  /* 0x01000000ff0877ac */ /* 0x000e220008000a00 */
[----:B------:R-:W-:Y:S01]  /*cc20*/  LOP3.LUT R10, R10, 0x80000000, RZ, 0xfc, !PT ;  /* 0x800000000a0a7812 */ /* 0x000fe200078efcff */
[----:B------:R-:W-:Y:S01]  /*cc30*/  UMOV UR5, URZ ;  /* 0x000000ff00057c82 */ /* 0x000fe20008000000 */
[----:B------:R-:W-:-:S05]  /*cc40*/  UMOV UR4, URZ ;  /* 0x000000ff00047c82 */ /* 0x000fca0008000000 */
.L_x_959:
[----:B0-----:R-:W-:Y:S01]  /*cc50*/  MOV R16, UR8 ;  /* 0x0000000800107c02 */ /* 0x001fe20008000f00 */
[----:B------:R-:W-:-:S05]  /*cc60*/  IMAD.U32 R17, RZ, RZ, UR9 ;  /* 0x00000009ff117e24 */ /* 0x000fca000f8e00ff */
[----:B------:R-:W2:Y:S01]  /*cc70*/  LDG.E.CONSTANT R13, desc[UR6][R16.64] ;  /* 0x00000006100d7981 */ /* 0x000ea2000c1e9900 */
[----:B------:R-:W-:Y:S02]  /*cc80*/  UIADD3 UR8, UP0, UPT, UR8, 0x4, URZ ;  /* 0x0000000408087890 */ /* 0x000fe4000ff1e0ff */
[----:B------:R-:W-:Y:S02]  /*cc90*/  UIADD3 UR4, UPT, UPT, UR4, 0x1, URZ ;  /* 0x0000000104047890 */ /* 0x000fe4000fffe0ff */
[----:B------:R-:W-:Y:S02]  /*cca0*/  UIADD3.X UR9, UPT, UPT, URZ, UR9, URZ, UP0, !UPT ;  /* 0x00000009ff097290 */ /* 0x000fe400087fe4ff */
[----:B------:R-:W-:Y:S01]  /*ccb0*/  UISETP.NE.AND UP0, UPT, UR4, 0x6, UPT ;  /* 0x000000060400788c */ /* 0x000fe2000bf05270 */
[----:B--2---:R-:W-:-:S03]  /*ccc0*/  IMAD.WIDE.U32 R12, R13, R10, RZ ;  /* 0x0000000a0d0c7225 */ /* 0x004fc600078e00ff */
[----:B------:R-:W-:-:S04]  /*ccd0*/  IADD3 R19, P0, PT, R12, R14, RZ ;  /* 0x0000000e0c137210 */ /* 0x000fc80007f1e0ff */
[----:B------:R-:W-:Y:S01]  /*cce0*/  IADD3.X R14, PT, PT, R13, UR5, RZ, P0, !PT ;  /* 0x000000050d0e7c10 */ /* 0x000fe200087fe4ff */
[----:B------:R0:W-:Y:S02]  /*ccf0*/  STL [R8], R19 ;  /* 0x0000001308007387 */ /* 0x0001e40000100800 */
[----:B0-----:R-:W-:Y:S01]  /*cd00*/  IADD3 R8, PT, PT, R8, 0x4, RZ ;  /* 0x0000000408087810 */ /* 0x001fe20007ffe0ff */
[----:B------:R-:W-:Y:S06]  /*cd10*/  BRA.U UP0, `(.L_x_959) ;  /* 0xfffffffd00cc7547 */ /* 0x000fec000b83ffff */
[----:B------:R-:W-:Y:S01]  /*cd20*/  SHF.R.U32.HI R8, RZ, 0x17, R15 ;  /* 0x00000017ff087819 */ /* 0x000fe2000001160f */
[----:B------:R0:W-:Y:S03]  /*cd30*/  STL [R1+0x18], R14 ;  /* 0x0000180e01007387 */ /* 0x0001e60000100800 */
[C---:B------:R-:W-:Y:S01]  /*cd40*/  LOP3.LUT P0, R12, R8.reuse, 0x1f, RZ, 0xc0, !PT ;  /* 0x0000001f080c7812 */ /* 0x040fe2000780c0ff */
[----:B------:R-:W-:-:S05]  /*cd50*/  VIADD R10, R8, 0xffffff80 ;  /* 0xffffff80080a7836 */ /* 0x000fca0000000000 */
[----:B------:R-:W-:-:S05]  /*cd60*/  SHF.R.U32.HI R8, RZ, 0x5, R10 ;  /* 0x00000005ff087819 */ /* 0x000fca000001160a */
[----:B------:R-:W-:-:S05]  /*cd70*/  IMAD R18, R8, -0x4, R1 ;  /* 0xfffffffc08127824 */ /* 0x000fca00078e0201 */
[----:B------:R-:W2:Y:S04]  /*cd80*/  LDL R8, [R18+0x18] ;  /* 0x0000180012087983 */ /* 0x000ea80000100800 */
[----:B------:R-:W2:Y:S04]  /*cd90*/  LDL R13, [R18+0x14] ;  /* 0x00001400120d7983 */ /* 0x000ea80000100800 */
[----:B------:R-:W3:Y:S01]  /*cda0*/  @P0 LDL R10, [R18+0x10] ;  /* 0x00001000120a0983 */ /* 0x000ee20000100800 */
[----:B------:R-:W-:Y:S01]  /*cdb0*/  UMOV UR4, 0x54442d19 ;  /* 0x54442d1900047882 */ /* 0x000fe20000000000 */
[----:B------:R-:W-:Y:S01]  /*cdc0*/  UMOV UR5, 0x3bf921fb ;  /* 0x3bf921fb00057882 */ /* 0x000fe20000000000 */
[----:B--2---:R-:W-:-:S02]  /*cdd0*/  @P0 SHF.L.W.U32.HI R8, R13, R12, R8 ;  /* 0x0000000c0d080219 */ /* 0x004fc40000010e08 */
[----:B---3--:R-:W-:Y:S02]  /*cde0*/  @P0 SHF.L.W.U32.HI R13, R10, R12, R13 ;  /* 0x0000000c0a0d0219 */ /* 0x008fe40000010e0d */
[--C-:B------:R-:W-:Y:S02]  /*cdf0*/  SHF.R.U32.HI R19, RZ, 0x1e, R8.reuse ;  /* 0x0000001eff137819 */ /* 0x100fe40000011608 */
[C---:B------:R-:W-:Y:S02]  /*ce00*/  SHF.L.W.U32.HI R10, R13.reuse, 0x2, R8 ;  /* 0x000000020d0a7819 */ /* 0x040fe40000010e08 */
[----:B------:R-:W-:Y:S02]  /*ce10*/  SHF.L.U32 R13, R13, 0x2, RZ ;  /* 0x000000020d0d7819 */ /* 0x000fe400000006ff */
[----:B------:R-:W-:Y:S02]  /*ce20*/  SHF.R.S32.HI R12, RZ, 0x1f, R10 ;  /* 0x0000001fff0c7819 */ /* 0x000fe4000001140a */
[----:B------:R-:W-:-:S02]  /*ce30*/  ISETP.GE.AND P0, PT, R10, RZ, PT ;  /* 0x000000ff0a00720c */ /* 0x000fc40003f06270 */
[C---:B------:R-:W-:Y:S02]  /*ce40*/  LOP3.LUT R16, R12.reuse, R13, RZ, 0x3c, !PT ;  /* 0x0000000d0c107212 */ /* 0x040fe400078e3cff */
[----:B------:R-:W-:Y:S02]  /*ce50*/  LOP3.LUT R17, R12, R10, RZ, 0x3c, !PT ;  /* 0x0000000a0c117212 */ /* 0x000fe400078e3cff */
[----:B------:R-:W-:-:S04]  /*ce60*/  LEA.HI R10, R10, R19, RZ, 0x1 ;  /* 0x000000130a0a7211 */ /* 0x000fc800078f08ff */
[----:B------:R-:W1:Y:S02]  /*ce70*/  I2F.F64.S64 R16, R16 ;  /* 0x0000001000107312 */ /* 0x000e640000301c00 */
[----:B-1----:R-:W-:-:S10]  /*ce80*/  DMUL R12, R16, UR4 ;  /* 0x00000004100c7c28 */ /* 0x002fd40008000000 */
[----:B------:R-:W1:Y:S02]  /*ce90*/  F2F.F32.F64 R12, R12 ;  /* 0x0000000c000c7310 */ /* 0x000e640000301000 */
[----:B01----:R-:W-:-:S07]  /*cea0*/  FSEL R8, -R12, R12, !P0 ;  /* 0x0000000c0c087208 */ /* 0x003fce0004000100 */
.L_x_958:
[----:B------:R-:W-:Y:S05]  /*ceb0*/  BSYNC.RECONVERGENT B1 ;  /* 0x0000000000017941 */ /* 0x000fea0003800200 */
.L_x_957:
        /* <DEDUP_REMOVED lines=8> */
[----:B------:R-:W0:Y:S01]  /*cf40*/  F2I.NTZ R20, R16 ;  /* 0x0000001000147305 */ /* 0x000e220000203100 */
[----:B------:R-:W-:Y:S01]  /*cf50*/  MOV R14, 0x3d2aaabb ;  /* 0x3d2aaabb000e7802 */ /* 0x000fe20000000f00 */
[----:B------:R-:W-:Y:S01]  /*cf60*/  BSSY.RECONVERGENT B1, `(.L_x_960) ;  /* 0x0000044000017945 */ /* 0x000fe20003800200 */
[----:B------:R-:W-:-:S02]  /*cf70*/  FSEL R12, R12, -0.00019574658654164522886, !P0 ;  /* 0xb94d41530c0c7808 */ /* 0x000fc40004000000 */
[----:B------:R-:W-:Y:S02]  /*cf80*/  FSEL R14, R14, 0.0083327032625675201416, !P0 ;  /* 0x3c0885e40e0e7808 */ /* 0x000fe40004000000 */
[----:B------:R-:W-:Y:S02]  /*cf90*/  LOP3.LUT P2, RZ, R10, 0x2, RZ, 0xc0, !PT ;  /* 0x000000020aff7812 */ /* 0x000fe4000784c0ff */
[----:B------:R-:W-:Y:S01]  /*cfa0*/  FSEL R10, -R17, -0.16666662693023681641, !P0 ;  /* 0xbe2aaaa8110a7808 */ /* 0x000fe20004000100 */
[----:B------:R-:W-:Y:S01]  /*cfb0*/  FFMA R12, R13, R12, R14 ;  /* 0x0000000c0d0c7223 */ /* 0x000fe2000000000e */
        /* <DEDUP_REMOVED lines=22> */
.L_x_962:
[----:B0-----:R-:W-:Y:S01]  /*d120*/  IMAD.U32 R13, RZ, RZ, UR9 ;  /* 0x00000009ff0d7e24 */ /* 0x001fe2000f8e00ff */
[----:B------:R-:W-:-:S05]  /*d130*/  MOV R12, UR8 ;  /* 0x00000008000c7c02 */ /* 0x000fca0008000f00 */
        /* <DEDUP_REMOVED lines=13> */
[C---:B------:R-:W-:Y:S02]  /*d210*/  LOP3.LUT R8, R12.reuse, 0xe0, RZ, 0xc0, !PT ;  /* 0x000000e00c087812 */ /* 0x040fe400078ec0ff */
[----:B------:R-:W-:-:S03]  /*d220*/  LOP3.LUT P0, RZ, R12, 0x1f, RZ, 0xc0, !PT ;  /* 0x0000001f0cff7812 */ /* 0x000fc6000780c0ff */
[----:B------:R-:W-:-:S05]  /*d230*/  VIADD R8, R8, 0xffffff80 ;  /* 0xffffff8008087836 */ /* 0x000fca0000000000 */
[----:B------:R-:W-:-:S05]  /*d240*/  SHF.R.U32.HI R8, RZ, 0x5, R8 ;  /* 0x00000005ff087819 */ /* 0x000fca0000011608 */
[----:B------:R-:W-:-:S05]  /*d250*/  IMAD R16, R8, -0x4, R1 ;  /* 0xfffffffc08107824 */ /* 0x000fca00078e0201 */
[----:B------:R-:W2:Y:S04]  /*d260*/  LDL R15, [R16+0x18] ;  /* 0x00001800100f7983 */ /* 0x000ea80000100800 */
[----:B------:R-:W2:Y:S04]  /*d270*/  LDL R10, [R16+0x14] ;  /* 0x00001400100a7983 */ /* 0x000ea80000100800 */
[----:B------:R-:W3:Y:S01]  /*d280*/  @P0 LDL R13, [R16+0x10] ;  /* 0x00001000100d0983 */ /* 0x000ee20000100800 */
[----:B------:R-:W-:Y:S01]  /*d290*/  LOP3.LUT R8, R12, 0x1f, RZ, 0xc0, !PT ;  /* 0x0000001f0c087812 */ /* 0x000fe200078ec0ff */
[----:B------:R-:W-:Y:S01]  /*d2a0*/  UMOV UR4, 0x54442d19 ;  /* 0x54442d1900047882 */ /* 0x000fe20000000000 */
[----:B------:R-:W-:-:S02]  /*d2b0*/  UMOV UR5, 0x3bf921fb ;  /* 0x3bf921fb00057882 */ /* 0x000fc40000000000 */
[-C--:B--2---:R-:W-:Y:S02]  /*d2c0*/  @P0 SHF.L.W.U32.HI R15, R10, R8.reuse, R15 ;  /* 0x000000080a0f0219 */ /* 0x084fe40000010e0f */
[----:B---3--:R-:W-:-:S04]  /*d2d0*/  @P0 SHF.L.W.U32.HI R10, R13, R8, R10 ;  /* 0x000000080d0a0219 */ /* 0x008fc80000010e0a */
[C-C-:B------:R-:W-:Y:S02]  /*d2e0*/  SHF.L.W.U32.HI R8, R10.reuse, 0x2, R15.reuse ;  /* 0x000000020a087819 */ /* 0x140fe40000010e0f */
[----:B------:R-:W-:Y:S02]  /*d2f0*/  SHF.L.U32 R10, R10, 0x2, RZ ;  /* 0x000000020a0a7819 */ /* 0x000fe400000006ff */
[----:B------:R-:W-:Y:S02]  /*d300*/  SHF.R.S32.HI R13, RZ, 0x1f, R8 ;  /* 0x0000001fff0d7819 */ /* 0x000fe40000011408 */
[----:B------:R-:W-:Y:S02]  /*d310*/  SHF.R.U32.HI R15, RZ, 0x1e, R15 ;  /* 0x0000001eff0f7819 */ /* 0x000fe4000001160f */
[C---:B------:R-:W-:Y:S02]  /*d320*/  LOP3.LUT R12, R13.reuse, R10, RZ, 0x3c, !PT ;  /* 0x0000000a0d0c7212 */ /* 0x040fe400078e3cff */
[----:B------:R-:W-:-:S02]  /*d330*/  LOP3.LUT R13, R13, R8, RZ, 0x3c, !PT ;  /* 0x000000080d0d7212 */ /* 0x000fc400078e3cff */
[C---:B------:R-:W-:Y:S02]  /*d340*/  ISETP.GE.AND P0, PT, R8.reuse, RZ, PT ;  /* 0x000000ff0800720c */ /* 0x040fe40003f06270 */
[----:B------:R-:W-:Y:S02]  /*d350*/  LEA.HI R20, R8, R15, RZ, 0x1 ;  /* 0x0000000f08147211 */ /* 0x000fe400078f08ff */
[----:B------:R-:W1:Y:S02]  /*d360*/  I2F.F64.S64 R12, R12 ;  /* 0x0000000c000c7312 */ /* 0x000e640000301c00 */
[----:B-1----:R-:W-:-:S10]  /*d370*/  DMUL R16, R12, UR4 ;  /* 0x000000040c107c28 */ /* 0x002fd40008000000 */
[----:B------:R-:W1:Y:S02]  /*d380*/  F2F.F32.F64 R16, R16 ;  /* 0x0000001000107310 */ /* 0x000e640000301000 */
[----:B01----:R-:W-:-:S07]  /*d390*/  FSEL R8, -R16, R16, !P0 ;  /* 0x0000001010087208 */ /* 0x003fce0004000100 */
.L_x_961:
[----:B------:R-:W-:Y:S05]  /*d3a0*/  BSYNC.RECONVERGENT B1 ;  /* 0x0000000000017941 */ /* 0x000fea0003800200 */
.L_x_960:
[----:B------:R-:W-:Y:S01]  /*d3b0*/  LOP3.LUT R10, R20, 0x1, RZ, 0xc0, !PT ;  /* 0x00000001140a7812 */ /* 0x000fe200078ec0ff */
[----:B------:R-:W-:Y:S01]  /*d3c0*/  FMUL R13, R8, R8 ;  /* 0x00000008080d7220 */ /* 0x000fe20000400000 */
[----:B------:R-:W-:Y:S01]  /*d3d0*/  IMAD.MOV.U32 R12, RZ, RZ, 0x3e2aaaa8 ;  /* 0x3e2aaaa8ff0c7424 */ /* 0x000fe200078e00ff */
[----:B------:R-:W-:Y:S01]  /*d3e0*/  IADD3 R20, PT, PT, R20, 0x1, RZ ;  /* 0x0000000114147810 */ /* 0x000fe20007ffe0ff */
[----:B------:R-:W-:Y:S01]  /*d3f0*/  IMAD.MOV.U32 R14, RZ, RZ, 0x41a00000 ;  /* 0x41a00000ff0e7424 */ /* 0x000fe200078e00ff */
[----:B------:R-:W-:Y:S01]  /*d400*/  ISETP.NE.U32.AND P0, PT, R10, 0x1, PT ;  /* 0x000000010a00780c */ /* 0x000fe20003f05070 */
[----:B------:R-:W-:Y:S01]  /*d410*/  FFMA R18, R13, R18, -0.0013887860113754868507 ;  /* 0xbab607ed0d127423 */ /* 0x000fe20000000012 */
[----:B------:R-:W-:Y:S01]  /*d420*/  IMAD.MOV.U32 R10, RZ, RZ, 0x3c0885e4 ;  /* 0x3c0885e4ff0a7424 */ /* 0x000fe200078e00ff */
[----:B------:R-:W-:Y:S01]  /*d430*/  LOP3.LUT P2, RZ, R20, 0x2, RZ, 0xc0, !PT ;  /* 0x0000000214ff7812 */ /* 0x000fe2000784c0ff */
[----:B------:R-:W-:Y:S01]  /*d440*/  BSSY.RECONVERGENT B1, `(.L_x_963) ;  /* 0x0000018000017945 */ /* 0x000fe20003800200 */
[----:B------:R-:W-:-:S02]  /*d450*/  FSEL R12, -R12, -0.4999999701976776123, !P0 ;  /* 0xbeffffff0c0c7808 */ /* 0x000fc40004000100 */
[----:B------:R-:W-:Y:S02]  /*d460*/  FSEL R18, R18, -0.00019574658654164522886, P0 ;  /* 0xb94d415312127808 */ /* 0x000fe40000000000 */
[----:B------:R-:W-:Y:S02]  /*d470*/  FSEL R10, R10, 0.041666727513074874878, !P0 ;  /* 0x3d2aaabb0a0a7808 */ /* 0x000fe40004000000 */
[----:B------:R-:W-:Y:S02]  /*d480*/  MOV R15, 0x3d4ccccd ;  /* 0x3d4ccccd000f7802 */ /* 0x000fe40000000f00 */
[----:B------:R-:W-:Y:S01]  /*d490*/  FSEL R8, R8, 1, !P0 ;  /* 0x3f80000008087808 */ /* 0x000fe20004000000 */
[C---:B------:R-:W-:Y:S01]  /*d4a0*/  FFMA R10, R13.reuse, R18, R10 ;  /* 0x000000120d0a7223 */ /* 0x040fe2000000000a */
[----:B------:R-:W0:Y:S03]  /*d4b0*/  FCHK P0, R55, 20 ;  /* 0x41a0000037007902 */ /* 0x000e260000000000 */
[----:B------:R-:W-:Y:S01]  /*d4c0*/  FFMA R10, R13, R10, R12 ;  /* 0x0000000a0d0a7223 */ /* 0x000fe2000000000c */
        /* <DEDUP_REMOVED lines=11> */
[----:B------:R-:W-:Y:S01]  /*d580*/  MOV R32, R55 ;  /* 0x0000003700207202 */ /* 0x000fe20000000f00 */
[----:B------:R-:W-:Y:S01]  /*d590*/  IMAD.MOV.U32 R19, RZ, RZ, 0x41a00000 ;  /* 0x41a00000ff137424 */ /* 0x000fe200078e00ff */
[----:B------:R-:W-:-:S07]  /*d5a0*/  MOV R18, 0xd5c0 ;  /* 0x0000d5c000127802 */ /* 0x000fce0000000f00 */
[----:B------:R-:W-:Y:S05]  /*d5b0*/  CALL.REL.NOINC `($__internal_11_$__cuda_sm3x_div_rn_noftz_f32_slowpath) ;  /* 0x000000ec00407944 */ /* 0x000fea0003c00000 */
.L_x_964:
[----:B------:R-:W-:Y:S05]  /*d5c0*/  BSYNC.RECONVERGENT B1 ;  /* 0x0000000000017941 */ /* 0x000fea0003800200 */
.L_x_963:
        /* <DEDUP_REMOVED lines=16> */
[----:B------:R-:W-:Y:S02]  /*d6d0*/  IMAD.SHL.U32 R10, R15, 0x100, RZ ;  /* 0x000001000f0a7824 */ /* 0x000fe400078e00ff */
[----:B------:R-:W-:Y:S02]  /*d6e0*/  HFMA2 R14, -RZ, RZ, 0, 0 ;  /* 0x00000000ff0e7431 */ /* 0x000fe400000001ff */
[----:B------:R-:W-:Y:S01]  /*d6f0*/  IMAD.MOV.U32 R8, RZ, RZ, R1 ;  /* 0x000000ffff087224 */ /* 0x000fe200078e0001 */
[----:B------:R-:W0:Y:S01]  /*d700*/  LDCU.64 UR8, c[0x4][URZ] ;  /* 0x01000000ff0877ac */ /* 0x000e220008000a00 */
[----:B------:R-:W-:Y:S01]  /*d710*/  LOP3.LUT R10, R10, 0x80000000, RZ, 0xfc, !PT ;  /* 0x800000000a0a7812 */ /* 0x000fe200078efcff */
[----:B------:R-:W-:Y:S01]  /*d720*/  UMOV UR5, URZ ;  /* 0x000000ff00057c82 */ /* 0x000fe20008000000 */
[----:B------:R-:W-:-:S05]  /*d730*/  UMOV UR4, URZ ;  /* 0x000000ff00047c82 */ /* 0x000fca0008000000 */
.L_x_968:
        /* <DEDUP_REMOVED lines=37> */
[----:B-1----:R-:W-:Y:S01]  /*d990*/  FSEL R8, -R12, R12, !P0 ;  /* 0x0000000c0c087208 */ /* 0x002fe20004000100 */
[----:B0-----:R-:W-:Y:S06]  /*d9a0*/  BRA `(.L_x_966) ;  /* 0x0000000000087947 */ /* 0x001fec0003800000 */
.L_x_967:
[----:B------:R-:W-:Y:S01]  /*d9b0*/  FMUL R8, RZ, R15 ;  /* 0x0000000fff087220 */ /* 0x000fe20000400000 */
[----:B------:R-:W-:-:S07]  /*d9c0*/  IMAD.MOV.U32 R18, RZ, RZ, RZ ;  /* 0x000000ffff127224 */ /* 0x000fce00078e00ff */
.L_x_966:
[----:B------:R-:W-:Y:S05]  /*d9d0*/  BSYNC.RECONVERGENT B1 ;  /* 0x0000000000017941 */ /* 0x000fea0003800200 */
.L_x_965:
        /* <DEDUP_REMOVED lines=13> */
[----:B------:R-:W-:Y:S02]  /*dab0*/  FSEL R8, R8, 1, P0 ;  /* 0x3f80000008087808 */ /* 0x000fe40000000000 */
[----:B------:R-:W-:Y:S01]  /*dac0*/  LOP3.LUT P2, RZ, R18, 0x2, RZ, 0xc0, !PT ;  /* 0x0000000212ff7812 */ /* 0x000fe2000784c0ff */
[----:B------:R-:W-:Y:S01]  /*dad0*/  FFMA R10, R13, R10, R12 ;  /* 0x0000000a0d0a7223 */ /* 0x000fe2000000000c */
[----:B------:R-:W-:Y:S02]  /*dae0*/  FSEL R12, -R17, -0.16666662693023681641, !P0 ;  /* 0xbe2aaaa8110c7808 */ /* 0x000fe40004000100 */
[----:B------:R-:W-:Y:S02]  /*daf0*/  FSETP.GE.AND P0, PT, |R15|, 105615, PT ;  /* 0x47ce47800f00780b */ /* 0x000fe40003f06200 */
[----:B0-----:R-:W-:Y:S01]  /*db00*/  I2FP.F32.S32 R18, R21 ;  /* 0x0000001500127245 */ /* 0x001fe20000201400 */
[C---:B------:R-:W-:Y:S01]  /*db10*/  FFMA R10, R13.reuse, R10, R12 ;  /* 0x0000000a0d0a7223 */ /* 0x040fe2000000000c */
[----:B------:R-:W-:-:S03]  /*db20*/  FFMA R13, R13, R8, RZ ;  /* 0x000000080d0d7223 */ /* 0x000fc600000000ff */
        /* <DEDUP_REMOVED lines=15> */
.L_x_972:
        /* <DEDUP_REMOVED lines=41> */
.L_x_971:
[----:B------:R-:W-:Y:S01]  /*deb0*/  FMUL R8, RZ, R15 ;  /* 0x0000000fff087220 */ /* 0x000fe20000400000 */
[----:B------:R-:W-:-:S07]  /*dec0*/  IMAD.MOV.U32 R21, RZ, RZ, RZ ;  /* 0x000000ffff157224 */ /* 0x000fce00078e00ff */
.L_x_970:
[----:B------:R-:W-:Y:S05]  /*ded0*/  BSYNC.RECONVERGENT B1 ;  /* 0x0000000000017941 */ /* 0x000fea0003800200 */
.L_x_969:
        /* <DEDUP_REMOVED lines=9> */
[----:B------:R-:W-:Y:S01]  /*df70*/  IADD3 R10, PT, PT, R21, 0x1, RZ ;  /* 0x00000001150a7810 */ /* 0x000fe20007ffe0ff */
[----:B------:R-:W-:Y:S01]  /*df80*/  IMAD.MOV.U32 R21, RZ, RZ, 0x3e2aaaa8 ;  /* 0x3e2aaaa8ff157424 */ /* 0x000fe200078e00ff */
[----:B------:R-:W-:Y:S01]  /*df90*/  FSEL R12, R12, -0.00019574658654164522886, P0 ;  /* 0xb94d41530c0c7808 */ /* 0x000fe20000000000 */
[----:B------:R-:W-:Y:S01]  /*dfa0*/  FMUL R24, R24, 6.2831854820251464844 ;  /* 0x40c90fdb18187820 */ /* 0x000fe20000400000 */
[----:B------:R-:W-:-:S02]  /*dfb0*/  FSEL R18, R20, 0.041666727513074874878, !P0 ;  /* 0x3d2aaabb14127808 */ /* 0x000fc40004000000 */
[----:B------:R-:W-:Y:S01]  /*dfc0*/  LOP3.LUT P2, RZ, R10, 0x2, RZ, 0xc0, !PT ;  /* 0x000000020aff7812 */ /* 0x000fe2000784c0ff */
[----:B------:R-:W-:Y:S01]  /*dfd0*/  FMUL R15, R24, 0.63661974668502807617 ;  /* 0x3f22f983180f7820 */ /* 0x000fe20000400000 */
[----:B------:R-:W-:Y:S01]  /*dfe0*/  FSEL R10, -R21, -0.4999999701976776123, !P0 ;  /* 0xbeffffff150a7808 */ /* 0x000fe20004000100 */
[C---:B------:R-:W-:Y:S01]  /*dff0*/  FFMA R12, R13.reuse, R12, R18 ;  /* 0x0000000c0d0c7223 */ /* 0x040fe20000000012 */
        /* <DEDUP_REMOVED lines=17> */
[----:B------:R-:W-:Y:S01]  /*e110*/  SHF.L.U32 R10, R24, 0x8, RZ ;  /* 0x00000008180a7819 */ /* 0x000fe200000006ff */
[----:B------:R-:W-:Y:S01]  /*e120*/  IMAD.MOV.U32 R22, RZ, RZ, RZ ;  /* 0x000000ffff167224 */ /* 0x000fe200078e00ff */
[----:B------:R-:W-:Y:S01]  /*e130*/  MOV R8, R1 ;  /* 0x0000000100087202 */ /* 0x000fe20000000f00 */
[----:B------:R-:W0:Y:S01]  /*e140*/  LDCU.64 UR8, c[0x4][URZ] ;  /* 0x01000000ff0877ac */ /* 0x000e220008000a00 */
[----:B------:R-:W-:Y:S01]  /*e150*/  LOP3.LUT R10, R10, 0x80000000, RZ, 0xfc, !PT ;  /* 0x800000000a0a7812 */ /* 0x000fe200078efcff */
[----:B------:R-:W-:Y:S01]  /*e160*/  UMOV UR5, URZ ;  /* 0x000000ff00057c82 */ /* 0x000fe20008000000 */
[----:B------:R-:W-:-:S05]  /*e170*/  UMOV UR4, URZ ;  /* 0x000000ff00047c82 */ /* 0x000fca0008000000 */
.L_x_976:
        /* <DEDUP_REMOVED lines=11> */
[----:B0-----:R-:W-:Y:S01]  /*e230*/  VIADD R8, R8, 0x4 ;  /* 0x0000000408087836 */ /* 0x001fe20000000000 */
[----:B------:R-:W-:Y:S06]  /*e240*/  BRA.U UP0, `(.L_x_976) ;  /* 0xfffffffd00cc7547 */ /* 0x000fec000b83ffff */
[----:B------:R-:W-:Y:S01]  /*e250*/  SHF.R.U32.HI R8, RZ, 0x17, R24 ;  /* 0x00000017ff087819 */ /* 0x000fe20000011618 */
[----:B------:R0:W-:Y:S03]  /*e260*/  STL [R1+0x18], R22 ;  /* 0x0000181601007387 */ /* 0x0001e60000100800 */
[C---:B------:R-:W-:Y:S02]  /*e270*/  IADD3 R10, PT, PT, R8.reuse, -0x80, RZ ;  /* 0xffffff80080a7810 */ /* 0x040fe40007ffe0ff */
[----:B------:R-:W-:Y:S02]  /*e280*/  LOP3.LUT P0, R12, R8, 0x1f, RZ, 0xc0, !PT ;  /* 0x0000001f080c7812 */ /* 0x000fe4000780c0ff */
        /* <DEDUP_REMOVED lines=8> */
[----:B---3--:R-:W-:-:S04]  /*e310*/  @P0 SHF.L.W.U32.HI R13, R10, R12, R13 ;  /* 0x0000000c0a0d0219 */ /* 0x008fc80000010e0d */
[C---:B------:R-:W-:Y:S01]  /*e320*/  SHF.L.W.U32.HI R10, R13.reuse, 0x2, R8 ;  /* 0x000000020d0a7819 */ /* 0x040fe20000010e08 */
[----:B------:R-:W-:-:S03]  /*e330*/  IMAD.SHL.U32 R13, R13, 0x4, RZ ;  /* 0x000000040d0d7824 */ /* 0x000fc600078e00ff */
[----:B------:R-:W-:Y:S02]  /*e340*/  SHF.R.S32.HI R15, RZ, 0x1f, R10 ;  /* 0x0000001fff0f7819 */ /* 0x000fe4000001140a */
[----:B------:R-:W-:Y:S02]  /*e350*/  ISETP.GE.AND P0, PT, R10, RZ, PT ;  /* 0x000000ff0a00720c */ /* 0x000fe40003f06270 */
[C---:B------:R-:W-:Y:S02]  /*e360*/  LOP3.LUT R12, R15.reuse, R13, RZ, 0x3c, !PT ;  /* 0x0000000d0f0c7212 */ /* 0x040fe400078e3cff */
[----:B------:R-:W-:Y:S02]  /*e370*/  LOP3.LUT R13, R15, R10, RZ, 0x3c, !PT ;  /* 0x0000000a0f0d7212 */ /* 0x000fe400078e3cff */
[----:B------:R-:W-:-:S04]  /*e380*/  SHF.R.U32.HI R15, RZ, 0x1e, R8 ;  /* 0x0000001eff0f7819 */ /* 0x000fc80000011608 */
[----:B------:R-:W1:Y:S01]  /*e390*/  I2F.F64.S64 R12, R12 ;  /* 0x0000000c000c7312 */ /* 0x000e620000301c00 */
[----:B------:R-:W-:Y:S01]  /*e3a0*/  LEA.HI R15, R10, R15, RZ, 0x1 ;  /* 0x0000000f0a0f7211 */ /* 0x000fe200078f08ff */
[----:B-1----:R-:W-:-:S10]  /*e3b0*/  DMUL R18, R12, UR4 ;  /* 0x000000040c127c28 */ /* 0x002fd40008000000 */
[----:B------:R-:W1:Y:S02]  /*e3c0*/  F2F.F32.F64 R18, R18 ;  /* 0x0000001200127310 */ /* 0x000e640000301000 */
[----:B-1----:R-:W-:Y:S01]  /*e3d0*/  FSEL R8, -R18, R18, !P0 ;  /* 0x0000001212087208 */ /* 0x002fe20004000100 */
[----:B0-----:R-:W-:Y:S06]  /*e3e0*/  BRA `(.L_x_974) ;  /* 0x0000000000087947 */ /* 0x001fec0003800000 */
.L_x_975:
[----:B------:R-:W-:Y:S01]  /*e3f0*/  FMUL R8, RZ, R24 ;  /* 0x00000018ff087220 */ /* 0x000fe20000400000 */
[----:B------:R-:W-:-:S07]  /*e400*/  MOV R15, RZ ;  /* 0x000000ff000f7202 */ /* 0x000fce0000000f00 */
.L_x_974:
[----:B------:R-:W-:Y:S05]  /*e410*/  BSYNC.RECONVERGENT B1 ;  /* 0x0000000000017941 */ /* 0x000fea0003800200 */
.L_x_973:
[----:B------:R-:W-:Y:S01]  /*e420*/  FMUL R24, R24, 1.618000030517578125 ;  /* 0x3fcf1aa018187820 */ /* 0x000fe20000400000 */
[----:B------:R-:W-:Y:S01]  /*e430*/  FMUL R13, R8, R8 ;  /* 0x00000008080d7220 */ /* 0x000fe20000400000 */
[----:B------:R-:W-:Y:S01]  /*e440*/  LOP3.LUT R12, R15, 0x1, RZ, 0xc0, !PT ;  /* 0x000000010f0c7812 */ /* 0x000fe200078ec0ff */
[----:B------:R-:W-:Y:S01]  /*e450*/  BSSY.RECONVERGENT B1, `(.L_x_977) ;  /* 0x0000049000017945 */ /* 0x000fe20003800200 */
[----:B------:R-:W-:Y:S01]  /*e460*/  FMUL R18, R24, 0.63661974668502807617 ;  /* 0x3f22f98318127820 */ /* 0x000fe20000400000 */
[----:B------:R-:W-:Y:S01]  /*e470*/  FFMA R10, R13, R14, -0.0013887860113754868507 ;  /* 0xbab607ed0d0a7423 */ /* 0x000fe2000000000e */
[----:B------:R-:W-:Y:S02]  /*e480*/  ISETP.NE.U32.AND P0, PT, R12, 0x1, PT ;  /* 0x000000010c00780c */ /* 0x000fe40003f05070 */
[----:B------:R-:W0:Y:S01]  /*e490*/  F2I.NTZ R22, R18 ;  /* 0x0000001200167305 */ /* 0x000e220000203100 */
[----:B------:R-:W-:Y:S02]  /*e4a0*/  LOP3.LUT P2, RZ, R15, 0x2, RZ, 0xc0, !PT ;  /* 0x000000020fff7812 */ /* 0x000fe4000784c0ff */
[----:B------:R-:W-:-:S02]  /*e4b0*/  FSEL R10, R10, -0.00019574658654164522886, !P0 ;  /* 0xb94d41530a0a7808 */ /* 0x000fc40004000000 */
[----:B------:R-:W-:Y:S02]  /*e4c0*/  FSEL R12, R16, 0.0083327032625675201416, !P0 ;  /* 0x3c0885e4100c7808 */ /* 0x000fe40004000000 */
[----:B------:R-:W-:-:S03]  /*e4d0*/  FSEL R8, R8, 1, P0 ;  /* 0x3f80000008087808 */ /* 0x000fc60000000000 */
        /* <DEDUP_REMOVED lines=21> */
.L_x_980:
        /* <DEDUP_REMOVED lines=35> */
[----:B0-----:R-:W-:Y:S02]  /*e860*/  LEA.HI R22, R8, R15, RZ, 0x1 ;  /* 0x0000000f08167211 */ /* 0x001fe400078f08ff */
[----:B------:R-:W0:Y:S02]  /*e870*/  I2F.F64.S64 R12, R12 ;  /* 0x0000000c000c7312 */ /* 0x000e240000301c00 */
[----:B0-----:R-:W-:-:S10]  /*e880*/  DMUL R18, R12, UR4 ;  /* 0x000000040c127c28 */ /* 0x001fd40008000000 */
[----:B------:R-:W0:Y:S02]  /*e890*/  F2F.F32.F64 R18, R18 ;  /* 0x0000001200127310 */ /* 0x000e240000301000 */
[----:B0-----:R-:W-:Y:S01]  /*e8a0*/  FSEL R8, -R18, R18, !P0 ;  /* 0x0000001212087208 */ /* 0x001fe20004000100 */
[----:B------:R-:W-:Y:S06]  /*e8b0*/  BRA `(.L_x_978) ;  /* 0x0000000000087947 */ /* 0x000fec0003800000 */
.L_x_979:
[----:B------:R-:W-:Y:S01]  /*e8c0*/  FMUL R8, RZ, R24 ;  /* 0x00000018ff087220 */ /* 0x000fe20000400000 */
[----:B------:R-:W-:-:S07]  /*e8d0*/  IMAD.MOV.U32 R22, RZ, RZ, RZ ;  /* 0x000000ffff167224 */ /* 0x000fce00078e00ff */
.L_x_978:
[----:B------:R-:W-:Y:S05]  /*e8e0*/  BSYNC.RECONVERGENT B1 ;  /* 0x0000000000017941 */ /* 0x000fea0003800200 */
.L_x_977:
        /* <DEDUP_REMOVED lines=11> */
[----:B------:R-:W-:Y:S01]  /*e9a0*/  FSEL R8, R8, 1, !P0 ;  /* 0x3f80000008087808 */ /* 0x000fe20004000000 */
[----:B------:R-:W-:Y:S01]  /*e9b0*/  FMUL R24, R12, 6.2831854820251464844 ;  /* 0x40c90fdb0c187820 */ /* 0x000fe20000400000 */
[----:B------:R-:W-:-:S03]  /*e9c0*/  FSEL R12, R20, 0.041666727513074874878, !P0 ;  /* 0x3d2aaabb140c7808 */ /* 0x000fc60004000000 */
[C---:B------:R-:W-:Y:S02]  /*e9d0*/  FMUL R15, R24.reuse, 0.63661974668502807617 ;  /* 0x3f22f983180f7820 */ /* 0x040fe40000400000 */
[----:B------:R-:W-:Y:S01]  /*e9e0*/  FFMA R10, R13, R10, R12 ;  /* 0x0000000a0d0a7223 */ /* 0x000fe2000000000c */
[----:B------:R-:W-:Y:S02]  /*e9f0*/  FSEL R12, -R21, -0.4999999701976776123, !P0 ;  /* 0xbeffffff150c7808 */ /* 0x000fe40004000100 */
[----:B------:R-:W-:Y:S01]  /*ea00*/  FSETP.GE.AND P0, PT, |R24|, 105615, PT ;  /* 0x47ce47801800780b */ /* 0x000fe20003f06200 */
[----:B------:R-:W0:Y:S02]  /*ea10*/  F2I.NTZ R15, R15 ;  /* 0x0000000f000f7305 */ /* 0x000e240000203100 */
[C---:B------:R-:W-:Y:S01]  /*ea20*/  FFMA R10, R13.reuse, R10, R12 ;  /* 0x0000000a0d0a7223 */ /* 0x040fe2000000000c */
        /* <DEDUP_REMOVED lines=20> */
.L_x_984:
        /* <DEDUP_REMOVED lines=39> */
.L_x_983:
[----:B------:R-:W-:Y:S01]  /*ede0*/  FMUL R8, RZ, R24 ;  /* 0x00000018ff087220 */ /* 0x000fe20000400000 */
[----:B------:R-:W-:-:S07]  /*edf0*/  MOV R15, RZ ;  /* 0x000000ff000f7202 */ /* 0x000fce0000000f00 */
.L_x_982:
[----:B------:R-:W-:Y:S05]  /*ee00*/  BSYNC.RECONVERGENT B1 ;  /* 0x0000000000017941 */ /* 0x000fea0003800200 */
.L_x_981:
        /* <DEDUP_REMOVED lines=33> */
.L_x_988:
        /* <DEDUP_REMOVED lines=41> */
.L_x_987:
[----:B------:R-:W-:Y:S01]  /*f2b0*/  FMUL R8, RZ, R24 ;  /* 0x00000018ff087220 */ /* 0x000fe20000400000 */
[----:B------:R-:W-:-:S07]  /*f2c0*/  IMAD.MOV.U32 R22, RZ, RZ, RZ ;  /* 0x000000ffff167224 */ /* 0x000fce00078e00ff */
.L_x_986:
[----:B------:R-:W-:Y:S05]  /*f2d0*/  BSYNC.RECONVERGENT B1 ;  /* 0x0000000000017941 */ /* 0x000fea0003800200 */
.L_x_985:
        /* <DEDUP_REMOVED lines=27> */
[C---:B------:R-:W-:Y:S02]  /*f490*/  FFMA R10, R13.reuse, -7.5497894158615963534e-08, R10 ;  /* 0xb3a221680d0a7823 */ /* 0x040fe4000000000a */
        /* <DEDUP_REMOVED lines=12> */
.L_x_992:
        /* <DEDUP_REMOVED lines=33> */
[----:B------:R-:W0:Y:S01]  /*f770*/  I2F.F64.S64 R12, R12 ;  /* 0x0000000c000c7312 */ /* 0x000e220000301c00 */
[----:B------:R-:W-:Y:S01]  /*f780*/  LEA.HI R15, R10, R15, RZ, 0x1 ;  /* 0x0000000f0a0f7211 */ /* 0x000fe200078f08ff */
[----:B0-----:R-:W-:-:S10]  /*f790*/  DMUL R18, R12, UR4 ;  /* 0x000000040c127c28 */ /* 0x001fd40008000000 */
[----:B------:R-:W0:Y:S02]  /*f7a0*/  F2F.F32.F64 R18, R18 ;  /* 0x0000001200127310 */ /* 0x000e240000301000 */
[----:B0-----:R-:W-:Y:S01]  /*f7b0*/  FSEL R8, -R18, R18, !P0 ;  /* 0x0000001212087208 */ /* 0x001fe20004000100 */
[----:B------:R-:W-:Y:S06]  /*f7c0*/  BRA `(.L_x_990) ;  /* 0x0000000000087947 */ /* 0x000fec0003800000 */
.L_x_991:
[----:B------:R-:W-:Y:S01]  /*f7d0*/  FMUL R8, RZ, R24 ;  /* 0x00000018ff087220 */ /* 0x000fe20000400000 */
[----:B------:R-:W-:-:S07]  /*f7e0*/  MOV R15, RZ ;  /* 0x000000ff000f7202 */ /* 0x000fce0000000f00 */
.L_x_990:
[----:B------:R-:W-:Y:S05]  /*f7f0*/  BSYNC.RECONVERGENT B1 ;  /* 0x0000000000017941 */ /* 0x000fea0003800200 */
.L_x_989:
        /* <DEDUP_REMOVED lines=33> */
.L_x_996:
        /* <DEDUP_REMOVED lines=41> */
.L_x_995:
[----:B------:R-:W-:Y:S01]  /*fca0*/  FMUL R8, RZ, R19 ;  /* 0x00000013ff087220 */ /* 0x000fe20000400000 */
[----:B------:R-:W-:-:S07]  /*fcb0*/  IMAD.MOV.U32 R23, RZ, RZ, RZ ;  /* 0x000000ffff177224 */ /* 0x000fce00078e00ff */
.L_x_994:
[----:B------:R-:W-:Y:S05]  /*fcc0*/  BSYNC.RECONVERGENT B1 ;  /* 0x0000000000017941 */ /* 0x000fea0003800200 */
.L_x_993:
        /* <DEDUP_REMOVED lines=14> */
[----:B------:R-:W-:Y:S02]  /*fdb0*/  FMUL R15, R19, 0.63661974668502807617 ;  /* 0x3f22f983130f7820 */ /* 0x000fe40000400000 */
        /* <DEDUP_REMOVED lines=25> */
.L_x_1000:
        /* <DEDUP_REMOVED lines=39> */
.L_x_999:
[----:B------:R-:W-:Y:S01]  /*101c0*/  FMUL R8, RZ, R19 ;  /* 0x00000013ff087220 */ /* 0x000fe20000400000 */
[----:B------:R-:W-:-:S07]  /*101d0*/  MOV R15, RZ ;  /* 0x000000ff000f7202 */ /* 0x000fce0000000f00 */
.L_x_998:
[----:B------:R-:W-:Y:S05]  /*101e0*/  BSYNC.RECONVERGENT B1 ;  /* 0x0000000000017941 */ /* 0x000fea0003800200 */
.L_x_997:
        /* <DEDUP_REMOVED lines=11> */
[----:B------:R-:W-:-:S03]  /*102a0*/  FSEL R8, R8, 1, P0 ;  /* 0x3f80000008087808 */ /* 0x000fc60000000000 */
[----:B------:R-:W-:Y:S01]  /*102b0*/  FFMA R10, R13, R10, R12 ;  /* 0x0000000a0d0a7223 */ /* 0x000fe2000000000c */
[----:B------:R-:W-:Y:S02]  /*102c0*/  FSEL R12, -R17, -0.16666662693023681641, !P0 ;  /* 0xbe2aaaa8110c7808 */ /* 0x000fe40004000100 */
[----:B------:R-:W-:-:S03]  /*102d0*/  FSETP.GE.AND P0, PT, |R24|, 105615, PT ;  /* 0x47ce47801800780b */ /* 0x000fc60003f06200 */
        /* <DEDUP_REMOVED lines=18> */
.L_x_1004:
        /* <DEDUP_REMOVED lines=41> */
.L_x_1003:
[----:B------:R-:W-:Y:S01]  /*10690*/  FMUL R8, RZ, R24 ;  /* 0x00000018ff087220 */ /* 0x000fe20000400000 */
[----:B------:R-:W-:-:S07]  /*106a0*/  IMAD.MOV.U32 R18, RZ, RZ, RZ ;  /* 0x000000ffff127224 */ /* 0x000fce00078e00ff */
.L_x_1002:
[----:B------:R-:W-:Y:S05]  /*106b0*/  BSYNC.RECONVERGENT B1 ;  /* 0x0000000000017941 */ /* 0x000fea0003800200 */
.L_x_1001:
        /* <DEDUP_REMOVED lines=40> */
.L_x_1008:
        /* <DEDUP_REMOVED lines=39> */
.L_x_1007:
[----:B------:R-:W-:Y:S01]  /*10bb0*/  FMUL R8, RZ, R24 ;  /* 0x00000018ff087220 */ /* 0x000fe20000400000 */
[----:B------:R-:W-:-:S07]  /*10bc0*/  MOV R15, RZ ;  /* 0x000000ff000f7202 */ /* 0x000fce0000000f00 */
.L_x_1006:
[----:B------:R-:W-:Y:S05]  /*10bd0*/  BSYNC.RECONVERGENT B1 ;  /* 0x0000000000017941 */ /* 0x000fea0003800200 */
.L_x_1005:
[----:B------:R-:W-:Y:S01]  /*10be0*/  FMUL R24, R24, 1.618000030517578125 ;  /* 0x3fcf1aa018187820 */ /* 0x000fe20000400000 */
[C---:B------:R-:W-:Y:S01]  /*10bf0*/  LOP3.LUT R10, R15.reuse, 0x1, RZ, 0xc0, !PT ;  /* 0x000000010f0a7812 */ /* 0x040fe200078ec0ff */
        /* <DEDUP_REMOVED lines=31> */
.L_x_1012:
        /* <DEDUP_REMOVED lines=39> */
[----:B-1----:R-:W-:Y:S01]  /*11060*/  FSEL R8, -R22, R22, !P0 ;  /* 0x0000001616087208 */ /* 0x002fe20004000100 */
[----:B0-----:R-:W-:Y:S06]  /*11070*/  BRA `(.L_x_1010) ;  /* 0x0000000000087947 */ /* 0x001fec0003800000 */
.L_x_1011:
[----:B------:R-:W-:Y:S01]  /*11080*/  FMUL R8, RZ, R24 ;  /* 0x00000018ff087220 */ /* 0x000fe20000400000 */
[----:B------:R-:W-:-:S07]  /*11090*/  IMAD.MOV.U32 R25, RZ, RZ, RZ ;  /* 0x000000ffff197224 */ /* 0x000fce00078e00ff */
.L_x_1010:
[----:B------:R-:W-:Y:S05]  /*110a0*/  BSYNC.RECONVERGENT B1 ;  /* 0x0000000000017941 */ /* 0x000fea0003800200 */
.L_x_1009:
[----:B------:R-:W-:Y:S01]  /*110b0*/  FMUL R15, R8, R8 ;  /* 0x00000008080f7220 */ /* 0x000fe20000400000 */
[C---:B------:R-:W-:Y:S01]  /*110c0*/  LOP3.LUT R10, R25.reuse, 0x1, RZ, 0xc0, !PT ;  /* 0x00000001190a7812 */ /* 0x040fe200078ec0ff */
[----:B------:R-:W-:Y:S01]  /*110d0*/  IMAD.MOV.U32 R17, RZ, RZ, 0x3ca3d70a ;  /* 0x3ca3d70aff117424 */ /* 0x000fe200078e00ff */
[----:B------:R-:W-:Y:S01]  /*110e0*/  IADD3 R25, PT, PT, R25, 0x1, RZ ;  /* 0x0000000119197810 */ /* 0x000fe20007ffe0ff */
[----:B------:R-:W-:Y:S01]  /*110f0*/  FFMA R14, R15, R14, -0.0013887860113754868507 ;  /* 0xbab607ed0f0e7423 */ /* 0x000fe2000000000e */
[----:B------:R-:W-:Y:S01]  /*11100*/  ISETP.NE.U32.AND P0, PT, R10, 0x1, PT ;  /* 0x000000010a00780c */ /* 0x000fe20003f05070 */
[----:B------:R-:W-:Y:S01]  /*11110*/  BSSY.RECONVERGENT B1, `(.L_x_1013) ;  /* 0x0000019000017945 */ /* 0x000fe20003800200 */
[----:B------:R-:W-:Y:S02]  /*11120*/  LOP3.LUT P2, RZ, R25, 0x2, RZ, 0xc0, !PT ;  /* 0x0000000219ff7812 */ /* 0x000fe4000784c0ff */
[----:B------:R-:W-:Y:S02]  /*11130*/  FSEL R20, R20, 0.041666727513074874878, !P0 ;  /* 0x3d2aaabb14147808 */ /* 0x000fe40004000000 */
[----:B------:R-:W-:-:S02]  /*11140*/  FSEL R14, R14, -0.00019574658654164522886, P0 ;  /* 0xb94d41530e0e7808 */ /* 0x000fc40000000000 */
[----:B------:R-:W-:Y:S02]  /*11150*/  FSEL R10, -R21, -0.4999999701976776123, !P0 ;  /* 0xbeffffff150a7808 */ /* 0x000fe40004000100 */
[----:B------:R-:W-:Y:S01]  /*11160*/  MOV R12, 0x42480000 ;  /* 0x42480000000c7802 */ /* 0x000fe20000000f00 */
[C---:B------:R-:W-:Y:S01]  /*11170*/  FFMA R14, R15.reuse, R14, R20 ;  /* 0x0000000e0f0e7223 */ /* 0x040fe20000000014 */
[----:B------:R-:W-:Y:S01]  /*11180*/  FSEL R8, R8, 1, !P0 ;  /* 0x3f80000008087808 */ /* 0x000fe20004000000 */
[----:B------:R-:W0:Y:S02]  /*11190*/  FCHK P0, R49, 50 ;  /* 0x4248000031007902 */ /* 0x000e240000000000 */
[----:B------:R-:W-:Y:S01]  /*111a0*/  FFMA R10, R15, R14, R10 ;  /* 0x0000000e0f0a7223 */ /* 0x000fe2000000000a */
[----:B------:R-:W-:Y:S01]  /*111b0*/  FFMA R12, R17, -R12, 1 ;  /* 0x3f800000110c7423 */ /* 0x000fe2000000080c */
[----:B------:R-:W-:-:S03]  /*111c0*/  FFMA R15, R15, R8, RZ ;  /* 0x000000080f0f7223 */ /* 0x000fc600000000ff */
[----:B------:R-:W-:Y:S01]  /*111d0*/  FFMA R12, R12, R17, 0.019999999552965164185 ;  /* 0x3ca3d70a0c0c7423 */ /* 0x000fe20000000011 */
        /* <DEDUP_REMOVED lines=8> */
[----:B------:R-:W-:Y:S02]  /*11260*/  HFMA2 R19, -RZ, RZ, 3.140625, 0 ;  /* 0x42480000ff137431 */ /* 0x000fe400000001ff */
[----:B------:R-:W-:Y:S01]  /*11270*/  IMAD.MOV.U32 R32, RZ, RZ, R49 ;  /* 0x000000ffff207224 */ /* 0x000fe200078e0031 */
[----:B------:R-:W-:-:S07]  /*11280*/  MOV R18, 0x112a0 ;  /* 0x000112a000127802 */ /* 0x000fce0000000f00 */
[----:B------:R-:W-:Y:S05]  /*11290*/  CALL.REL.NOINC `($__internal_11_$__cuda_sm3x_div_rn_noftz_f32_slowpath) ;  /* 0x000000b000087944 */ /* 0x000fea0003c00000 */
.L_x_1014:
[----:B------:R-:W-:Y:S05]  /*112a0*/  BSYNC.RECONVERGENT B1 ;  /* 0x0000000000017941 */ /* 0x000fea0003800200 */
.L_x_1013:
[----:B------:R-:W-:Y:S01]  /*112b0*/  VIADD R9, R9, 0x7 ;  /* 0x0000000709097836 */ /* 0x000fe20000000000 */
[----:B------:R-:W-:Y:S01]  /*112c0*/  BSSY.RECONVERGENT B1, `(.L_x_1015) ;  /* 0x000003f000017945 */ /* 0x000fe20003800200 */
[----:B------:R-:W-:-:S03]  /*112d0*/  FFMA R18, R10, R8, R13 ;  /* 0x000000080a127223 */ /* 0x000fc6000000000d */
[----:B------:R-:W-:-:S05]  /*112e0*/  I2FP.F32.U32 R9, R9 ;  /* 0x0000000900097245 */ /* 0x000fca0000201000 */
[----:B------:R-:W-:-:S04]  /*112f0*/  FMUL R9, R9, 0.00048828125 ;  /* 0x3a00000009097820 */ /* 0x000fc80000400000 */
[----:B------:R-:W-:-:S04]  /*11300*/  FMUL R15, R9, 6.2831854820251464844 ;  /* 0x40c90fdb090f7820 */ /* 0x000fc80000400000 */
[C---:B------:R-:W-:Y:S01]  /*11310*/  FMUL R9, R15.reuse, 0.63661974668502807617 ;  /* 0x3f22f9830f097820 */ /* 0x040fe20000400000 */
[----:B------:R-:W-:-:S05]  /*11320*/  FSETP.GE.AND P0, PT, |R15|, 105615, PT ;  /* 0x47ce47800f00780b */ /* 0x000fca0003f06200 */
        /* <DEDUP_REMOVED lines=15> */
.L_x_1018:
        /* <DEDUP_REMOVED lines=39> */
.L_x_1017:
[----:B------:R-:W-:Y:S01]  /*11690*/  FMUL R8, RZ, R15 ;  /* 0x0000000fff087220 */ /* 0x000fe20000400000 */
[----:B------:R-:W-:-:S07]  /*116a0*/  MOV R9, RZ ;  /* 0x000000ff00097202 */ /* 0x000fce0000000f00 */
.L_x_1016:
[----:B------:R-:W-:Y:S05]  /*116b0*/  BSYNC.RECONVERGENT B1 ;  /* 0x0000000000017941 */ /* 0x000fea0003800200 */
.L_x_1015:
[----:B------:R-:W-:Y:S01]  /*116c0*/  LOP3.LUT R12, R9, 0x1, RZ, 0xc0, !PT ;  /* 0x00000001090c7812 */ /* 0x000fe200078ec0ff */
[----:B------:R-:W-:Y:S01]  /*116d0*/  FMUL R19, R15, 1.618000030517578125 ;  /* 0x3fcf1aa00f137820 */ /* 0x000fe20000400000 */
[----:B------:R-:W-:Y:S02]  /*116e0*/  IMAD.MOV.U32 R16, RZ, RZ, 0x37cbac00 ;  /* 0x37cbac00ff107424 */ /* 0x000fe400078e00ff */
[----:B------:R-:W-:Y:S01]  /*116f0*/  FMUL R13, R8, R8 ;  /* 0x00000008080d7220 */ /* 0x000fe20000400000 */
[----:B------:R-:W-:Y:S01]  /*11700*/  ISETP.NE.U32.AND P0, PT, R12, 0x1, PT ;  /* 0x000000010c00780c */ /* 0x000fe20003f05070 */
[----:B------:R-:W-:Y:S01]  /*11710*/  FMUL R14, R19, 0.63661974668502807617 ;  /* 0x3f22f983130e7820 */ /* 0x000fe20000400000 */
[----:B------:R-:W-:Y:S02]  /*11720*/  HFMA2 R12, -RZ, RZ, 1.291015625, -0.052581787109375 ;  /* 0x3d2aaabbff0c7431 */ /* 0x000fe400000001ff */
[----:B------:R-:W-:Y:S01]  /*11730*/  FFMA R10, R13, R16, -0.0013887860113754868507 ;  /* 0xbab607ed0d0a7423 */ /* 0x000fe20000000010 */
[----:B------:R-:W-:Y:S01]  /*11740*/  IMAD.MOV.U32 R15, RZ, RZ, 0x3effffff ;  /* 0x3effffffff0f7424 */ /* 0x000fe200078e00ff */
[----:B------:R-:W0:Y:S01]  /*11750*/  F2I.NTZ R21, R14 ;  /* 0x0000000e00157305 */ /* 0x000e220000203100 */
[----:B------:R-:W-:Y:S01]  /*11760*/  FSEL R8, R8, 1, P0 ;  /* 0x3f80000008087808 */ /* 0x000fe20000000000 */
[----:B------:R-:W-:Y:S01]  /*11770*/  BSSY.RECONVERGENT B1, `(.L_x_1019) ;  /* 0x0000044000017945 */ /* 0x000fe20003800200 */
[----:B------:R-:W-:-:S02]  /*11780*/  FSEL R10, R10, -0.00019574658654164522886, !P0 ;  /* 0xb94d41530a0a7808 */ /* 0x000fc40004000000 */
[----:B------:R-:W-:Y:S02]  /*11790*/  LOP3.LUT P2, RZ, R9, 0x2, RZ, 0xc0, !PT ;  /* 0x0000000209ff7812 */ /* 0x000fe4000784c0ff */
[----:B------:R-:W-:-:S05]  /*117a0*/  FSEL R12, R12, 0.0083327032625675201416, !P0 ;  /* 0x3c0885e40c0c7808 */ /* 0x000fca0004000000 */
        /* <DEDUP_REMOVED lines=21> */
.L_x_1022:
        /* <DEDUP_REMOVED lines=15> */
[C---:B------:R-:W-:Y:S02]  /*119f0*/  LOP3.LUT R8, R19.reuse, 0xe0, RZ, 0xc0, !PT ;  /* 0x000000e013087812 */ /* 0x040fe400078ec0ff */
[----:B------:R-:W-:Y:S02]  /*11a00*/  LOP3.LUT P0, RZ, R19, 0x1f, RZ, 0xc0, !PT ;  /* 0x0000001f13ff7812 */ /* 0x000fe4000780c0ff */
[----:B------:R-:W-:-:S04]  /*11a10*/  IADD3 R8, PT, PT, R8, -0x80, RZ ;  /* 0xffffff8008087810 */ /* 0x000fc80007ffe0ff */
        /* <DEDUP_REMOVED lines=10> */
[C-C-:B------:R-:W-:Y:S01]  /*11ac0*/  SHF.L.W.U32.HI R8, R10.reuse, 0x2, R9.reuse ;  /* 0x000000020a087819 */ /* 0x140fe20000010e09 */
[----:B------:R-:W-:Y:S01]  /*11ad0*/  IMAD.SHL.U32 R10, R10, 0x4, RZ ;  /* 0x000000040a0a7824 */ /* 0x000fe200078e00ff */
[----:B------:R-:W-:Y:S02]  /*11ae0*/  SHF.R.U32.HI R9, RZ, 0x1e, R9 ;  /* 0x0000001eff097819 */ /* 0x000fe40000011609 */
[----:B------:R-:W-:Y:S02]  /*11af0*/  SHF.R.S32.HI R13, RZ, 0x1f, R8 ;  /* 0x0000001fff0d7819 */ /* 0x000fe40000011408 */
[----:B------:R-:W-:Y:S02]  /*11b00*/  ISETP.GE.AND P0, PT, R8, RZ, PT ;  /* 0x000000ff0800720c */ /* 0x000fe40003f06270 */
[C---:B------:R-:W-:Y:S02]  /*11b10*/  LOP3.LUT R14, R13.reuse, R10, RZ, 0x3c, !PT ;  /* 0x0000000a0d0e7212 */ /* 0x040fe400078e3cff */
[----:B------:R-:W-:-:S02]  /*11b20*/  LOP3.LUT R15, R13, R8, RZ, 0x3c, !PT ;  /* 0x000000080d0f7212 */ /* 0x000fc400078e3cff */
[----:B------:R-:W-:-:S04]  /*11b30*/  LEA.HI R21, R8, R9, RZ, 0x1 ;  /* 0x0000000908157211 */ /* 0x000fc800078f08ff */
[----:B------:R-:W0:Y:S02]  /*11b40*/  I2F.F64.S64 R14, R14 ;  /* 0x0000000e000e7312 */ /* 0x000e240000301c00 */
[----:B0-----:R-:W-:-:S10]  /*11b50*/  DMUL R12, R14, UR4 ;  /* 0x000000040e0c7c28 */ /* 0x001fd40008000000 */
[----:B------:R-:W0:Y:S02]  /*11b60*/  F2F.F32.F64 R12, R12 ;  /* 0x0000000c000c7310 */ /* 0x000e240000301000 */
[----:B0-----:R-:W-:Y:S01]  /*11b70*/  FSEL R8, -R12, R12, !P0 ;  /* 0x0000000c0c087208 */ /* 0x001fe20004000100 */
[----:B------:R-:W-:Y:S06]  /*11b80*/  BRA `(.L_x_1020) ;  /* 0x0000000000087947 */ /* 0x000fec0003800000 */
.L_x_1021:
[----:B------:R-:W-:Y:S01]  /*11b90*/  FMUL R8, RZ, R19 ;  /* 0x00000013ff087220 */ /* 0x000fe20000400000 */
[----:B------:R-:W-:-:S07]  /*11ba0*/  MOV R21, RZ ;  /* 0x000000ff00157202 */ /* 0x000fce0000000f00 */
.L_x_1020:
[----:B------:R-:W-:Y:S05]  /*11bb0*/  BSYNC.RECONVERGENT B1 ;  /* 0x0000000000017941 */ /* 0x000fea0003800200 */
.L_x_1019:
[C---:B------:R-:W-:Y:S01]  /*11bc0*/  LOP3.LUT R10, R21.reuse, 0x1, RZ, 0xc0, !PT ;  /* 0x00000001150a7812 */ /* 0x040fe200078ec0ff */
        /* <DEDUP_REMOVED lines=10> */
[----:B------:R-:W-:Y:S01]  /*11c70*/  FSEL R10, R10, 0.041666727513074874878, !P0 ;  /* 0x3d2aaabb0a0a7808 */ /* 0x000fe20004000000 */
[----:B------:R-:W-:Y:S01]  /*11c80*/  FFMA R13, R9, R8, RZ ;  /* 0x00000008090d7223 */ /* 0x000fe200000000ff */
[----:B------:R-:W-:-:S03]  /*11c90*/  FSEL R15, -R15, -0.4999999701976776123, !P0 ;  /* 0xbeffffff0f0f7808 */ /* 0x000fc60004000100 */
[----:B------:R-:W-:-:S04]  /*11ca0*/  FFMA R10, R9, R16, R10 ;  /* 0x00000010090a7223 */ /* 0x000fc8000000000a */
[----:B------:R-:W-:-:S04]  /*11cb0*/  FFMA R10, R9, R10, R15 ;  /* 0x0000000a090a7223 */ /* 0x000fc8000000000f */
[----:B------:R-:W-:Y:S01]  /*11cc0*/  FFMA R8, R13, R10, R8 ;  /* 0x0000000a0d087223 */ /* 0x000fe20000000008 */
[----:B------:R-:W-:Y:S01]  /*11cd0*/  I2FP.F32.U32 R10, R0 ;  /* 0x00000000000a7245 */ /* 0x000fe20000201000 */
[----:B------:R-:W-:Y:S02]  /*11ce0*/  HFMA2 R13, -RZ, RZ, 2.53125, 0 ;  /* 0x41100000ff0d7431 */ /* 0x000fe400000001ff */
[----:B------:R-:W-:Y:S02]  /*11cf0*/  @P2 FADD R8, RZ, -R8 ;  /* 0x80000008ff082221 */ /* 0x000fe40000000000 */
[----:B------:R-:W-:Y:S02]  /*11d00*/  FMUL R12, R10, 0.03125 ;  /* 0x3d0000000a0c7820 */ /* 0x000fe40000400000 */
        /* <DEDUP_REMOVED lines=17> */
[----:B------:R-:W-:-:S07]  /*11e20*/  IMAD.MOV.U32 R9, RZ, RZ, R8 ;  /* 0x000000ffff097224 */ /* 0x000fce00078e0008 */
.L_x_1024:
[----:B------:R-:W-:Y:S05]  /*11e30*/  BSYNC.RECONVERGENT B1 ;  /* 0x0000000000017941 */ /* 0x000fea0003800200 */
.L_x_1023:
        /* <DEDUP_REMOVED lines=23> */
.L_x_1027:
        /* <DEDUP_REMOVED lines=28> */
[C---:B------:R-:W-:Y:S02]  /*12170*/  SHF.L.W.U32.HI R8, R10.reuse, 0x2, R13 ;  /* 0x000000020a087819 */ /* 0x040fe40000010e0d */
[----:B------:R-:W-:Y:S02]  /*12180*/  SHF.L.U32 R10, R10, 0x2, RZ ;  /* 0x000000020a0a7819 */ /* 0x000fe400000006ff */
[----:B------:R-:W-:Y:S02]  /*12190*/  SHF.R.S32.HI R17, RZ, 0x1f, R8 ;  /* 0x0000001fff117819 */ /* 0x000fe40000011408 */
[----:B------:R-:W-:Y:S02]  /*121a0*/  ISETP.GE.AND P0, PT, R8, RZ, PT ;  /* 0x000000ff0800720c */ /* 0x000fe40003f06270 */
[C---:B------:R-:W-:Y:S02]  /*121b0*/  LOP3.LUT R16, R17.reuse, R10, RZ, 0x3c, !PT ;  /* 0x0000000a11107212 */ /* 0x040fe400078e3cff */
[----:B------:R-:W-:-:S02]  /*121c0*/  LOP3.LUT R17, R17, R8, RZ, 0x3c, !PT ;  /* 0x0000000811117212 */ /* 0x000fc400078e3cff */
[----:B------:R-:W-:-:S04]  /*121d0*/  SHF.R.U32.HI R13, RZ, 0x1e, R13 ;  /* 0x0000001eff0d7819 */ /* 0x000fc8000001160d */
[----:B------:R-:W1:Y:S01]  /*121e0*/  I2F.F64.S64 R16, R16 ;  /* 0x0000001000107312 */ /* 0x000e620000301c00 */
[----:B------:R-:W-:Y:S01]  /*121f0*/  LEA.HI R21, R8, R13, RZ, 0x1 ;  /* 0x0000000d08157211 */ /* 0x000fe200078f08ff */
[----:B-1----:R-:W-:-:S10]  /*12200*/  DMUL R18, R16, UR4 ;  /* 0x0000000410127c28 */ /* 0x002fd40008000000 */
[----:B------:R-:W0:Y:S02]  /*12210*/  F2F.F32.F64 R18, R18 ;  /* 0x0000001200127310 */ /* 0x000e240000301000 */
[----:B0-----:R-:W-:-:S07]  /*12220*/  FSEL R12, -R18, R18, !P0 ;  /* 0x00000012120c7208 */ /* 0x001fce0004000100 */
.L_x_1026:
[----:B------:R-:W-:Y:S05]  /*12230*/  BSYNC.RECONVERGENT B1 ;  /* 0x0000000000017941 */ /* 0x000fea0003800200 */
.L_x_1025:
        /* <DEDUP_REMOVED lines=13> */
[----:B------:R-:W-:Y:S02]  /*12310*/  FSETP.GE.AND P2, PT, |R14|, 105615, PT ;  /* 0x47ce47800e00780b */ /* 0x000fe40003f46200 */
[----:B------:R-:W-:Y:S01]  /*12320*/  FSEL R16, -R16, -0.16666662693023681641, !P0 ;  /* 0xbe2aaaa810107808 */ /* 0x000fe20004000100 */
[----:B------:R-:W-:Y:S01]  /*12330*/  FFMA R10, R13, R10, R8 ;  /* 0x0000000a0d0a7223 */ /* 0x000fe20000000008 */
[----:B------:R-:W-:Y:S02]  /*12340*/  FSEL R8, R12, 1, P0 ;  /* 0x3f8000000c087808 */ /* 0x000fe40000000000 */
[----:B------:R-:W-:Y:S01]  /*12350*/  LOP3.LUT P0, RZ, R21, 0x2, RZ, 0xc0, !PT ;  /* 0x0000000215ff7812 */ /* 0x000fe2000780c0ff */
[C---:B------:R-:W-:Y:S02]  /*12360*/  FFMA R10, R13.reuse, R10, R16 ;  /* 0x0000000a0d0a7223 */ /* 0x040fe40000000010 */
[----:B------:R-:W-:Y:S01]  /*12370*/  FFMA R13, R13, R8, RZ ;  /* 0x000000080d0d7223 */ /* 0x000fe200000000ff */
[----:B0-----:R-:W-:-:S03]  /*12380*/  I2FP.F32.S32 R19, R17 ;  /* 0x0000001100137245 */ /* 0x001fc60000201400 */
[----:B------:R-:W-:Y:S01]  /*12390*/  FFMA R21, R13, R10, R8 ;  /* 0x0000000a0d157223 */ /* 0x000fe20000000008 */
[----:B------:R-:W-:Y:S01]  /*123a0*/  MOV R13, R17 ;  /* 0x00000011000d7202 */ /* 0x000fe20000000f00 */
[----:B------:R-:W-:-:S04]  /*123b0*/  FFMA R12, R19, -1.5707962512969970703, R14 ;  /* 0xbfc90fda130c7823 */ /* 0x000fc8000000000e */
[----:B------:R-:W-:Y:S01]  /*123c0*/  FFMA R12, R19, -7.5497894158615963534e-08, R12 ;  /* 0xb3a22168130c7823 */ /* 0x000fe2000000000c */
[----:B------:R-:W-:-:S03]  /*123d0*/  @P0 FADD R21, RZ, -R21 ;  /* 0x80000015ff150221 */ /* 0x000fc60000000000 */
[----:B------:R-:W-:-:S04]  /*123e0*/  FFMA R12, R19, -5.3903029534742383927e-15, R12 ;  /* 0xa7c234c5130c7823 */ /* 0x000fc8000000000c */
[----:B------:R-:W-:Y:S01]  /*123f0*/  IMAD.MOV.U32 R8, RZ, RZ, R12 ;  /* 0x000000ffff087224 */ /* 0x000fe200078e000c */
        /* <DEDUP_REMOVED lines=12> */
.L_x_1030:
        /* <DEDUP_REMOVED lines=40> */
.L_x_1029:
[----:B------:R-:W-:Y:S05]  /*12740*/  BSYNC.RECONVERGENT B1 ;  /* 0x0000000000017941 */ /* 0x000fea0003800200 */
.L_x_1028:
        /* <DEDUP_REMOVED lines=15> */
[----:B------:R-:W-:Y:S01]  /*12840*/  FFMA R10, R19, R10, R23 ;  /* 0x0000000a130a7223 */ /* 0x000fe20000000017 */
[----:B------:R-:W-:-:S03]  /*12850*/  MOV R19, 0x41100000 ;  /* 0x4110000000137802 */ /* 0x000fc60000000f00 */
        /* <DEDUP_REMOVED lines=23> */
.L_x_1032:
[----:B------:R-:W-:Y:S05]  /*129d0*/  BSYNC.RECONVERGENT B1 ;  /* 0x0000000000017941 */ /* 0x000fea0003800200 */
.L_x_1031:
[----:B------:R-:W-:Y:S01]  /*129e0*/  FADD R15, R15, 2 ;  /* 0x400000000f0f7421 */ /* 0x000fe20000000000 */
[----:B------:R-:W-:Y:S01]  /*129f0*/  FMUL.D2 R17, R27, 0.03125 ;  /* 0x3d0000001b117820 */ /* 0x000fe20000300000 */
[----:B------:R-:W-:Y:S01]  /*12a00*/  FMUL R8, R11, 0.03125 ;  /* 0x3d0000000b087820 */ /* 0x000fe20000400000 */
[----:B------:R-:W-:Y:S01]  /*12a10*/  BSSY.RECONVERGENT B1, `(.L_x_1033) ;  /* 0x000003d000017945 */ /* 0x000fe20003800200 */
[C---:B------:R-:W-:Y:S01]  /*12a20*/  FMUL R16, R15.reuse, 0.63661974668502807617 ;  /* 0x3f22f9830f107820 */ /* 0x040fe20000400000 */
[----:B------:R-:W-:Y:S01]  /*12a30*/  FSETP.GE.AND P0, PT, |R15|, 105615, PT ;  /* 0x47ce47800f00780b */ /* 0x000fe20003f06200 */
[----:B------:R-:W-:-:S04]  /*12a40*/  FFMA R17, R8, 0.5, R17 ;  /* 0x3f00000008117823 */ /* 0x000fc80000000011 */
        /* <DEDUP_REMOVED lines=17> */
.L_x_1035:
        /* <DEDUP_REMOVED lines=40> */
.L_x_1034:
[----:B------:R-:W-:Y:S05]  /*12de0*/  BSYNC.RECONVERGENT B1 ;  /* 0x0000000000017941 */ /* 0x000fea0003800200 */
.L_x_1033:
[----:B------:R-:W-:Y:S02]  /*12df0*/  IMAD.MOV.U32 R18, RZ, RZ, 0x37cbac00 ;  /* 0x37cbac00ff127424 */ /* 0x000fe400078e00ff */
[----:B------:R-:W-:Y:S01]  /*12e00*/  FMUL R11, R8, R8 ;  /* 0x00000008080b7220 */ /* 0x000fe20000400000 */
[C---:B------:R-:W-:Y:S01]  /*12e10*/  LOP3.LUT R19, R16.reuse, 0x1, RZ, 0xc0, !PT ;  /* 0x0000000110137812 */ /* 0x040fe200078ec0ff */
[----:B------:R-:W-:Y:S01]  /*12e20*/  BSSY.RECONVERGENT B1, `(.L_x_1036) ;  /* 0x0000044000017945 */ /* 0x000fe20003800200 */
[----:B------:R-:W-:Y:S01]  /*12e30*/  MOV R22, 0x3d2aaabb ;  /* 0x3d2aaabb00167802 */ /* 0x000fe20000000f00 */
[----:B------:R-:W-:Y:S01]  /*12e40*/  FFMA R15, R11, R18, -0.0013887860113754868507 ;  /* 0xbab607ed0b0f7423 */ /* 0x000fe20000000012 */
[----:B------:R-:W-:Y:S01]  /*12e50*/  ISETP.NE.U32.AND P0, PT, R19, 0x1, PT ;  /* 0x000000011300780c */ /* 0x000fe20003f05070 */
[----:B------:R-:W-:Y:S01]  /*12e60*/  IMAD.MOV.U32 R19, RZ, RZ, 0x3effffff ;  /* 0x3effffffff137424 */ /* 0x000fe200078e00ff */
        /* <DEDUP_REMOVED lines=23> */
.L_x_1038:
        /* <DEDUP_REMOVED lines=38> */
[----:B------:R-:W1:Y:S02]  /*13240*/  F2F.F32.F64 R20, R20 ;  /* 0x0000001400147310 */ /* 0x000e640000301000 */
[----:B01----:R-:W-:-:S07]  /*13250*/  FSEL R12, -R20, R20, !P0 ;  /* 0x00000014140c7208 */ /* 0x003fce0004000100 */
.L_x_1037:
[----:B------:R-:W-:Y:S05]  /*13260*/  BSYNC.RECONVERGENT B1 ;  /* 0x0000000000017941 */ /* 0x000fea0003800200 */
.L_x_1036:
        /* <DEDUP_REMOVED lines=17> */
[----:B------:R-:W-:-:S03]  /*13380*/  MOV R12, 0x41100000 ;  /* 0x41100000000c7802 */ /* 0x000fc60000000f00 */
        /* <DEDUP_REMOVED lines=19> */
.L_x_1040:
[----:B------:R-:W-:Y:S05]  /*134c0*/  BSYNC.RECONVERGENT B1 ;  /* 0x0000000000017941 */ /* 0x000fea0003800200 */
.L_x_1039:
[----:B------:R-:W0:Y:S01]  /*134d0*/  LDC.64 R12, c[0x0][0x410] ;  /* 0x00010400ff0c7b82 */ /* 0x000e220000000a00 */
[----:B------:R-:W1:Y:S04]  /*134e0*/  LDS R17, [R42+0x4300] ;  /* 0x004300002a117984 */ /* 0x000e680000000800 */
[----:B0-----:R-:W1:Y:S01]  /*134f0*/  LDG.E.128.CONSTANT R12, desc[UR6][R12.64+0x30] ;  /* 0x000030060c0c7981 */ /* 0x001e62000c1e9d00 */
[----:B------:R-:W-:Y:S01]  /*13500*/  HFMA2 R19, -RZ, RZ, 2.53125, 0 ;  /* 0x41100000ff137431 */ /* 0x000fe200000001ff */
        /* <DEDUP_REMOVED lines=16> */
.L_x_1042:
[----:B------:R-:W-:Y:S05]  /*13610*/  BSYNC.RECONVERGENT B1 ;  /* 0x0000000000017941 */ /* 0x000fea0003800200 */
.L_x_1041:
[----:B------:R-:W0:Y:S02]  /*13620*/  LDC.64 R14, c[0x0][0x410] ;  /* 0x00010400ff0e7b82 */ /* 0x000e240000000a00 */
[----:B0-----:R-:W2:Y:S01]  /*13630*/  LDG.E.64.CONSTANT R14, desc[UR6][R14.64+0x28] ;  /* 0x000028060e0e7981 */ /* 0x001ea2000c1e9b00 */
[----:B------:R-:W-:Y:S01]  /*13640*/  IMAD.MOV.U32 R19, RZ, RZ, 0x41100000 ;  /* 0x41100000ff137424 */ /* 0x000fe200078e00ff */
        /* <DEDUP_REMOVED lines=19> */
.L_x_1044:
[----:B------:R-:W-:Y:S05]  /*13780*/  BSYNC.RECONVERGENT B1 ;  /* 0x0000000000017941 */ /* 0x000fea0003800200 */
.L_x_1043:
        /* <DEDUP_REMOVED lines=11> */
[----:B------:R-:W-:-:S03]  /*13840*/  SHF.L.U32 R13, R13, 0x17, RZ ;  /* 0x000000170d0d7819 */ /* 0x000fc600000006ff */
        /* <DEDUP_REMOVED lines=8> */
[----:B------:R-:W-:Y:S02]  /*138d0*/  MOV R9, R13 ;  /* 0x0000000d00097202 */ /* 0x000fe40000000f00 */
[----:B------:R-:W-:-:S07]  /*138e0*/  MOV R19, 0x13900 ;  /* 0x0001390000137802 */ /* 0x000fce0000000f00 */
[----:B------:R-:W-:Y:S05]  /*138f0*/  CALL.REL.NOINC `($__internal_9_$__cuda_sm20_rcp_rn_f32_slowpath) ;  /* 0x0000008400447944 */ /* 0x000fea0003c00000 */
[----:B------:R-:W-:Y:S01]  /*13900*/  IMAD.MOV.U32 R8, RZ, RZ, R11 ;  /* 0x000000ffff087224 */ /* 0x000fe200078e000b */
[----:B------:R-:W-:Y:S06]  /*13910*/  BRA `(.L_x_1047) ;  /* 0x0000000000107947 */ /* 0x000fec0003800000 */
.L_x_1046:
[----:B------:R-:W0:Y:S02]  /*13920*/  MUFU.RCP R8, R13 ;  /* 0x0000000d00087308 */ /* 0x000e240000001000 */
[----:B0-----:R-:W-:-:S04]  /*13930*/  FFMA R9, R13, R8, -1 ;  /* 0xbf8000000d097423 */ /* 0x001fc80000000008 */
[----:B------:R-:W-:-:S04]  /*13940*/  FADD.FTZ R9, -R9, -RZ ;  /* 0x800000ff09097221 */ /* 0x000fc80000010100 */
[----:B------:R-:W-:-:S07]  /*13950*/  FFMA R8, R8, R9, R8 ;  /* 0x0000000908087223 */ /* 0x000fce0000000008 */
.L_x_1047:
[----:B------:R-:W-:Y:S05]  /*13960*/  BSYNC.RECONVERGENT B1 ;  /* 0x0000000000017941 */ /* 0x000fea0003800200 */
.L_x_1045:
[----:B------:R0:W-:Y:S02]  /*13970*/  STS [R3+0x4b80], R8 ;  /* 0x004b800803007388 */ /* 0x0001e40000000800 */
.L_x_882:
[----:B------:R-:W-:Y:S05]  /*13980*/  BSYNC.RECONVERGENT B0 ;  /* 0x0000000000007941 */ /* 0x000fea0003800200 */
.L_x_881:
[----:B------:R-:W-:Y:S01]  /*13990*/  BAR.SYNC.DEFER_BLOCKING 0x0 ;  /* 0x0000000000007b1d */ /* 0x000fe20000010000 */
[----:B------:R-:W-:-:S05]  /*139a0*/  ISETP.GT.U32.AND P0, PT, R0, 0x1f, PT ;  /* 0x0000001f0000780c */ /* 0x000fca0003f04070 */
[----:B------:R-:W-:Y:S08]  /*139b0*/  BSSY.RECONVERGENT B0, `(.L_x_1048) ;  /* 0x000003e000007945 */ /* 0x000ff00003800200 */
[----:B------:R-:W-:Y:S05]  /*139c0*/  @P0 BRA `(.L_x_1049) ;  /* 0x0000000000f00947 */ /* 0x000fea0003800000 */
[----:B------:R-:W1:Y:S01]  /*139d0*/  LDC.64 R16, c[0x0][0x410] ;  /* 0x00010400ff107b82 */ /* 0x000e620000000a00 */
[----:B------:R-:W2:Y:S04]  /*139e0*/  LDS R18, [R3+0x2180] ;  /* 0x0021800003127984 */ /* 0x000ea80000000800 */
[----:B------:R-:W3:Y:S04]  /*139f0*/  LDS R20, [R3+0x2380] ;  /* 0x0023800003147984 */ /* 0x000ee80000000800 */
[----:B------:R-:W4:Y:S04]  /*13a00*/  LDS R19, [R3+0x4b80] ;  /* 0x004b800003137984 */ /* 0x000f280000000800 */
[----:B------:R-:W4:Y:S04]  /*13a10*/  LDS R21, [R3+0x2200] ;  /* 0x0022000003157984 */ /* 0x000f280000000800 */
[----:B-1----:R-:W2:Y:S04]  /*13a20*/  LDG.E.128.CONSTANT R12, desc[UR6][R16.64+0x10] ;  /* 0x00001006100c7981 */ /* 0x002ea8000c1e9d00 */
[----:B0-----:R-:W4:Y:S04]  /*13a30*/  LDG.E.128.CONSTANT R8, desc[UR6][R16.64+0x40] ;  /* 0x0000400610087981 */ /* 0x001f28000c1e9d00 */
[----:B------:R-:W4:Y:S01]  /*13a40*/  LDG.E.CONSTANT R22, desc[UR6][R16.64+0x3c] ;  /* 0x00003c0610167981 */ /* 0x000f22000c1e9900 */
[----:B------:R-:W-:Y:S01]  /*13a50*/  BSSY.RECONVERGENT B1, `(.L_x_1050) ;  /* 0x0000019000017945 */ /* 0x000fe20003800200 */
[----:B--2---:R-:W-:-:S02]  /*13a60*/  FSETP.GT.AND P3, PT, R18, R13, PT ;  /* 0x0000000d1200720b */ /* 0x004fc40003f64000 */
[----:B---3--:R-:W-:Y:S02]  /*13a70*/  FSETP.GT.AND P4, PT, R20, R14, PT ;  /* 0x0000000e1400720b */ /* 0x008fe40003f84000 */
[----:B----4-:R-:W-:Y:S01]  /*13a80*/  FSETP.GT.AND P2, PT, R19, R12, PT ;  /* 0x0000000c1300720b */ /* 0x010fe20003f44000 */
[----:B------:R-:W-:Y:S01]  /*13a90*/  FMUL R8, R18, R8 ;  /* 0x0000000812087220 */ /* 0x000fe20000400000 */
[----:B------:R-:W-:Y:S02]  /*13aa0*/  FSETP.GT.AND P5, PT, R21, R15, PT ;  /* 0x0000000f1500720b */ /* 0x000fe40003fa4000 */
[----:B------:R-:W-:Y:S01]  /*13ab0*/  SEL R12, RZ, 0x1, !P2 ;  /* 0x00000001ff0c7807 */ /* 0x000fe20005000000 */
[----:B------:R-:W-:-:S04]  /*13ac0*/  FFMA R19, R19, R22, R8 ;  /* 0x0000001613137223 */ /* 0x000fc80000000008 */
[----:B------:R-:W-:Y:S01]  /*13ad0*/  @P3 IADD3 R12, PT, PT, R12, 0x2, RZ ;  /* 0x000000020c0c3810 */ /* 0x000fe20007ffe0ff */
[----:B------:R-:W-:-:S04]  /*13ae0*/  FFMA R20, R20, R9, R19 ;  /* 0x0000000914147223 */ /* 0x000fc80000000013 */
[----:B------:R-:W-:Y:S02]  /*13af0*/  @P4 VIADD R12, R12, 0x4 ;  /* 0x000000040c0c4836 */ /* 0x000fe40000000000 */
[----:B------:R-:W-:-:S03]  /*13b00*/  FFMA R10, R21, R10, R20 ;  /* 0x0000000a150a7223 */ /* 0x000fc60000000014 */
[----:B------:R-:W-:-:S04]  /*13b10*/  @P5 IADD3 R12, PT, PT, R12, 0x8, RZ ;  /* 0x000000080c0c5810 */ /* 0x000fc80007ffe0ff */
        /* <DEDUP_REMOVED lines=9> */
.L_x_1051:
[----:B------:R-:W-:-:S13]  /*13bb0*/  ISETP.NE.AND P2, PT, R14, 0x2, PT ;  /* 0x000000020e00780c */ /* 0x000fda0003f45270 */
[----:B------:R1:W5:Y:S04]  /*13bc0*/  @P2 LDG.E.CONSTANT R11, desc[UR6][R16.64+0x58] ;  /* 0x00005806100b2981 */ /* 0x000368000c1e9900 */
[----:B------:R1:W5:Y:S02]  /*13bd0*/  @!P2 LDG.E.CONSTANT R11, desc[UR6][R16.64+0x54] ;  /* 0x00005406100ba981 */ /* 0x000364000c1e9900 */
.L_x_1052:
[----:B------:R-:W-:Y:S05]  /*13be0*/  BSYNC.RECONVERGENT B1 ;  /* 0x0000000000017941 */ /* 0x000fea0003800200 */
.L_x_1050:
        /* <DEDUP_REMOVED lines=13> */
.L_x_1055:
[----:B------:R-:W-:Y:S05]  /*13cc0*/  BSYNC.RELIABLE B2 ;  /* 0x0000000000027941 */ /* 0x000fea0003800100 */
.L_x_1054:
[----:B------:R-:W2:Y:S02]  /*13cd0*/  LDG.E.CONSTANT R8, desc[UR6][R16.64+0x60] ;  /* 0x0000600610087981 */ /* 0x000ea4000c1e9900 */
[----:B--2---:R-:W-:-:S13]  /*13ce0*/  FSETP.GE.AND P3, PT, R9, R8, PT ;  /* 0x000000080900720b */ /* 0x004fda0003f66000 */
[----:B------:R-:W2:Y:S02]  /*13cf0*/  @P3 LDG.E.CONSTANT R8, desc[UR6][R16.64+0x68] ;  /* 0x0000680610083981 */ /* 0x000ea4000c1e9900 */
[----:B--2---:R-:W-:Y:S01]  /*13d00*/  @P3 ISETP.GE.AND P2, PT, R13, R8, PT ;  /* 0x000000080d00320c */ /* 0x004fe20003f46270 */
[----:B------:R-:W-:-:S03]  /*13d10*/  HFMA2 R8, -RZ, RZ, 0, 0 ;  /* 0x00000000ff087431 */ /* 0x000fc600000001ff */
[----:B------:R-:W-:-:S09]  /*13d20*/  @P3 SEL R8, RZ, 0x1, !P2 ;  /* 0x00000001ff083807 */ /* 0x000fd20005000000 */
.L_x_1056:
[----:B------:R-:W-:Y:S05]  /*13d30*/  BSYNC.RECONVERGENT B1 ;  /* 0x0000000000017941 */ /* 0x000fea0003800200 */
.L_x_1053:
[----:B01----:R-:W2:Y:S04]  /*13d40*/  LDG.E.CONSTANT R16, desc[UR6][R16.64+0x24] ;  /* 0x0000240610107981 */ /* 0x003ea8000c1e9900 */
[----:B------:R0:W-:Y:S01]  /*13d50*/  STS [R3+0x4d00], R8 ;  /* 0x004d000803007388 */ /* 0x0001e20000000800 */
[----:B--2---:R-:W-:-:S04]  /*13d60*/  FSETP.GT.AND P2, PT, R9, R16, PT ;  /* 0x000000100900720b */ /* 0x004fc80003f44000 */
[----:B------:R-:W-:-:S05]  /*13d70*/  SEL R10, RZ, 0x1, !P2 ;  /* 0x00000001ff0a7807 */ /* 0x000fca0005000000 */
[----:B------:R0:W-:Y:S04]  /*13d80*/  STS [R3+0x4d80], R10 ;  /* 0x004d800a03007388 */ /* 0x0001e80000000800 */
.L_x_1049:
[----:B------:R-:W-:Y:S05]  /*13d90*/  BSYNC.RECONVERGENT B0 ;  /* 0x0000000000007941 */ /* 0x000fea0003800200 */
.L_x_1048:
        /* <DEDUP_REMOVED lines=8> */
[----:B------:R-:W-:-:S11]  /*13e20*/  MOV R16, RZ ;  /* 0x000000ff00107202 */ /* 0x000fd60000000f00 */
[----:B------:R-:W-:Y:S05]  /*13e30*/  @!P0 BRA `(.L_x_1060) ;  /* 0x0000000400dc8947 */ /* 0x000fea0003800000 */
[----:B------:R-:W1:Y:S02]  /*13e40*/  LDC.64 R18, c[0x0][0x410] ;  /* 0x00010400ff127b82 */ /* 0x000e640000000a00 */
[----:B-1----:R1:W5:Y:S01]  /*13e50*/  LDG.E.CONSTANT R18, desc[UR6][R18.64+0x6c] ;  /* 0x00006c0612127981 */ /* 0x002362000c1e9900 */
[C---:B0-----:R-:W-:Y:S01]  /*13e60*/  VIADD R8, R0.reuse, 0xffffffff ;  /* 0xffffffff00087836 */ /* 0x041fe20000000000 */
[----:B------:R-:W-:Y:S01]  /*13e70*/  LOP3.LUT R20, R0, 0x7, RZ, 0xc0, !PT ;  /* 0x0000000700147812 */ /* 0x000fe200078ec0ff */
[----:B------:R-:W-:Y:S01]  /*13e80*/  BSSY.RECONVERGENT B2, `(.L_x_1061) ;  /* 0x0000037000027945 */ /* 0x000fe20003800200 */
[----:B------:R-:W-:Y:S02]  /*13e90*/  HFMA2 R17, -RZ, RZ, 0, 0 ;  /* 0x00000000ff117431 */ /* 0x000fe400000001ff */
[----:B------:R-:W-:Y:S01]  /*13ea0*/  IMAD.MOV.U32 R16, RZ, RZ, R0 ;  /* 0x000000ffff107224 */ /* 0x000fe200078e0000 */
[----:B------:R-:W-:Y:S02]  /*13eb0*/  ISETP.GE.U32.AND P2, PT, R8, 0x7, PT ;  /* 0x000000070800780c */ /* 0x000fe40003f46070 */
[----:B------:R-:W-:-:S11]  /*13ec0*/  ISETP.NE.AND P0, PT, R20, RZ, PT ;  /* 0x000000ff1400720c */ /* 0x000fd60003f05270 */
[----:B-1----:R-:W-:Y:S05]  /*13ed0*/  @!P2 BRA `(.L_x_1062) ;  /* 0x0000000000c4a947 */ /* 0x002fea0003800000 */
[----:B------:R-:W-:Y:S01]  /*13ee0*/  LOP3.LUT R17, R0, 0x18, RZ, 0xc0, !PT ;  /* 0x0000001800117812 */ /* 0x000fe200078ec0ff */
[----:B------:R-:W-:Y:S01]  /*13ef0*/  IMAD.MOV.U32 R16, RZ, RZ, R0 ;  /* 0x000000ffff107224 */ /* 0x000fe200078e0000 */
[----:B------:R-:W-:-:S07]  /*13f00*/  MOV R19, RZ ;  /* 0x000000ff00137202 */ /* 0x000fce0000000f00 */
.L_x_1063:
[----:B------:R-:W-:-:S05]  /*13f10*/  LEA R22, R19, R5, 0x2 ;  /* 0x0000000513167211 */ /* 0x000fca00078e10ff */
[----:B------:R-:W0:Y:S04]  /*13f20*/  LDS.128 R8, [R22+0x1000] ;  /* 0x0010000016087984 */ /* 0x000e280000000c00 */
[----:B------:R-:W-:Y:S01]  /*13f30*/  LDS.128 R12, [R22+0x1010] ;  /* 0x00101000160c7984 */ /* 0x000fe20000000c00 */
[-C--:B0----5:R-:W-:Y:S01]  /*13f40*/  FSETP.GT.AND P2, PT, R8, R18.reuse, PT ;  /* 0x000000120800720b */ /* 0x0a1fe20003f44000 */
[----:B------:R-:W-:Y:S01]  /*13f50*/  IMAD R8, R19, 0x4, R7 ;  /* 0x0000000413087824 */ /* 0x000fe200078e0207 */
[-C--:B------:R-:W-:Y:S02]  /*13f60*/  FSETP.GT.AND P4, PT, R9, R18.reuse, PT ;  /* 0x000000120900720b */ /* 0x080fe40003f84000 */
[-C--:B------:R-:W-:Y:S02]  /*13f70*/  FSETP.GT.AND P5, PT, R10, R18.reuse, PT ;  /* 0x000000120a00720b */ /* 0x080fe40003fa4000 */
[----:B------:R-:W-:-:S07]  /*13f80*/  FSETP.GT.AND P3, PT, R11, R18, PT ;  /* 0x000000120b00720b */ /* 0x000fce0003f64000 */
        /* <DEDUP_REMOVED lines=32> */
[C---:B------:R-:W-:Y:S02]  /*14190*/  @P3 VIADDMNMX R9, R19.reuse, 0x7, R16, PT ;  /* 0x0000000713093846 */ /* 0x040fe40003800110 */
[----:B------:R-:W-:Y:S02]  /*141a0*/  IADD3 R19, PT, PT, R19, 0x8, RZ ;  /* 0x0000000813137810 */ /* 0x000fe40007ffe0ff */
[----:B---3--:R-:W-:Y:S02]  /*141b0*/  @P3 ISETP.NE.AND P2, PT, R21, R34, PT ;  /* 0x000000221500320c */ /* 0x008fe40003f45270 */
[----:B------:R-:W-:Y:S02]  /*141c0*/  ISETP.NE.AND P4, PT, R19, R17, PT ;  /* 0x000000111300720c */ /* 0x000fe40003f85270 */
[----:B------:R-:W-:-:S11]  /*141d0*/  @P3 SEL R16, R9, R16, !P2 ;  /* 0x0000001009103207 */ /* 0x000fd60005000000 */
[----:B------:R-:W-:Y:S05]  /*141e0*/  @P4 BRA `(.L_x_1063) ;  /* 0xfffffffc00484947 */ /* 0x000fea000383ffff */
.L_x_1062:
[----:B------:R-:W-:Y:S05]  /*141f0*/  BSYNC.RECONVERGENT B2 ;  /* 0x0000000000027941 */ /* 0x000fea0003800200 */
.L_x_1061:
[----:B------:R-:W-:Y:S05]  /*14200*/  @!P0 BRA `(.L_x_1060) ;  /* 0x0000000000e88947 */ /* 0x000fea0003800000 */
[----:B------:R-:W-:Y:S01]  /*14210*/  ISETP.GE.U32.AND P2, PT, R20, 0x4, PT ;  /* 0x000000041400780c */ /* 0x000fe20003f46070 */
[----:B------:R-:W-:Y:S01]  /*14220*/  BSSY.RECONVERGENT B2, `(.L_x_1064) ;  /* 0x000001c000027945 */ /* 0x000fe20003800200 */
[----:B------:R-:W-:-:S04]  /*14230*/  LOP3.LUT R14, R0, 0x3, RZ, 0xc0, !PT ;  /* 0x00000003000e7812 */ /* 0x000fc800078ec0ff */
[----:B------:R-:W-:-:S07]  /*14240*/  ISETP.NE.AND P0, PT, R14, RZ, PT ;  /* 0x000000ff0e00720c */ /* 0x000fce0003f05270 */
[----:B------:R-:W-:Y:S06]  /*14250*/  @!P2 BRA `(.L_x_1065) ;  /* 0x000000000060a947 */ /* 0x000fec0003800000 */
[----:B------:R-:W-:-:S05]  /*14260*/  IMAD R10, R17, 0x4, R5 ;  /* 0x00000004110a7824 */ /* 0x000fca00078e0205 */
[----:B------:R-:W0:Y:S04]  /*14270*/  LDS.64 R8, [R10+0x1000] ;  /* 0x001000000a087984 */ /* 0x000e280000000a00 */
[----:B------:R-:W1:Y:S01]  /*14280*/  LDS.64 R12, [R10+0x1008] ;  /* 0x001008000a0c7984 */ /* 0x000e620000000a00 */
[-C--:B0----5:R-:W-:Y:S02]  /*14290*/  FSETP.GT.AND P5, PT, R8, R18.reuse, PT ;  /* 0x000000120800720b */ /* 0x0a1fe40003fa4000 */
[----:B------:R-:W-:Y:S02]  /*142a0*/  LEA R8, R17, R7, 0x2 ;  /* 0x0000000711087211 */ /* 0x000fe400078e10ff */
[-C--:B------:R-:W-:Y:S02]  /*142b0*/  FSETP.GT.AND P4, PT, R9, R18.reuse, PT ;  /* 0x000000120900720b */ /* 0x080fe40003f84000 */
[----:B-1----:R-:W-:-:S02]  /*142c0*/  FSETP.GT.AND P3, PT, R12, R18, PT ;  /* 0x000000120c00720b */ /* 0x002fc40003f64000 */
[----:B------:R-:W-:-:S05]  /*142d0*/  FSETP.GT.AND P2, PT, R13, R18, PT ;  /* 0x000000120d00720b */ /* 0x000fca0003f44000 */
[----:B------:R-:W0:Y:S04]  /*142e0*/  @P5 LDS R11, [R8+0x4d80] ;  /* 0x004d8000080b5984 */ /* 0x000e280000000800 */
        /* <DEDUP_REMOVED lines=15> */
.L_x_1065:
[----:B------:R-:W-:Y:S05]  /*143e0*/  BSYNC.RECONVERGENT B2 ;  /* 0x0000000000027941 */ /* 0x000fea0003800200 */
.L_x_1064:
[----:B------:R-:W-:Y:S05]  /*143f0*/  @!P0 BRA `(.L_x_1060) ;  /* 0x00000000006c8947 */ /* 0x000fea0003800000 */
[----:B------:R-:W-:Y:S01]  /*14400*/  ISETP.NE.AND P0, PT, R14, 0x1, PT ;  /* 0x000000010e00780c */ /* 0x000fe20003f05270 */
[----:B------:R-:W-:Y:S01]  /*14410*/  BSSY.RECONVERGENT B2, `(.L_x_1066) ;  /* 0x0000011000027945 */ /* 0x000fe20003800200 */
[----:B------:R-:W-:-:S04]  /*14420*/  LOP3.LUT R8, R0, 0x1, RZ, 0xc0, !PT ;  /* 0x0000000100087812 */ /* 0x000fc800078ec0ff */
[----:B------:R-:W-:-:S07]  /*14430*/  ISETP.NE.U32.AND P3, PT, R8, 0x1, PT ;  /* 0x000000010800780c */ /* 0x000fce0003f65070 */
[----:B------:R-:W-:Y:S06]  /*14440*/  @!P0 BRA `(.L_x_1067) ;  /* 0x0000000000348947 */ /* 0x000fec0003800000 */
[C---:B------:R-:W-:Y:S01]  /*14450*/  LEA R8, R17.reuse, R5, 0x2 ;  /* 0x0000000511087211 */ /* 0x040fe200078e10ff */
[----:B------:R-:W-:-:S05]  /*14460*/  IMAD R10, R17, 0x4, R7 ;  /* 0x00000004110a7824 */ /* 0x000fca00078e0207 */
[----:B------:R-:W0:Y:S02]  /*14470*/  LDS.64 R8, [R8+0x1000] ;  /* 0x0010000008087984 */ /* 0x000e240000000a00 */
[-C--:B0----5:R-:W-:Y:S02]  /*14480*/  FSETP.GT.AND P0, PT, R8, R18.reuse, PT ;  /* 0x000000120800720b */ /* 0x0a1fe40003f04000 */
[----:B------:R-:W-:-:S11]  /*14490*/  FSETP.GT.AND P2, PT, R9, R18, PT ;  /* 0x000000120900720b */ /* 0x000fd60003f44000 */
        /* <DEDUP_REMOVED lines=8> */
.L_x_1067:
[----:B------:R-:W-:Y:S05]  /*14520*/  BSYNC.RECONVERGENT B2 ;  /* 0x0000000000027941 */ /* 0x000fea0003800200 */
.L_x_1066:
[----:B------:R-:W-:Y:S05]  /*14530*/  @P3 BRA `(.L_x_1060) ;  /* 0x00000000001c3947 */ /* 0x000fea0003800000 */
[----:B------:R-:W-:-:S05]  /*14540*/  IMAD R10, R17, 0x4, R5 ;  /* 0x00000004110a7824 */ /* 0x000fca00078e0205 */
[----:B------:R-:W0:Y:S02]  /*14550*/  LDS R9, [R10+0x1000] ;  /* 0x001000000a097984 */ /* 0x000e240000000800 */
[----:B0----5:R-:W-:-:S13]  /*14560*/  FSETP.GT.AND P0, PT, R9, R18, PT ;  /* 0x000000120900720b */ /* 0x021fda0003f04000 */
[----:B------:R-:W-:-:S05]  /*14570*/  @P0 LEA R8, R17, R7, 0x2 ;  /* 0x0000000711080211 */ /* 0x000fca00078e10ff */
[----:B------:R-:W0:Y:S02]  /*14580*/  @P0 LDS R9, [R8+0x4d80] ;  /* 0x004d800008090984 */ /* 0x000e240000000800 */
[----:B0-----:R-:W-:-:S13]  /*14590*/  ISETP.NE.OR P2, PT, R9, R34, !P0 ;  /* 0x000000220900720c */ /* 0x001fda0004745670 */
[----:B------:R-:W-:-:S07]  /*145a0*/  @!P2 VIMNMX R16, PT, PT, R16, R17, PT ;  /* 0x000000111010a248 */ /* 0x000fce0003fe0100 */
.L_x_1060:
[----:B------:R-:W-:Y:S05]  /*145b0*/  BSYNC.RECONVERGENT B1 ;  /* 0x0000000000017941 */ /* 0x000fea0003800200 */
.L_x_1059:
[----:B------:R0:W-:Y:S02]  /*145c0*/  STS [R3+0x4e00], R16 ;  /* 0x004e001003007388 */ /* 0x0001e40000000800 */
.L_x_1058:
[----:B------:R-:W-:Y:S05]  /*145d0*/  BSYNC.RECONVERGENT B0 ;  /* 0x0000000000007941 */ /* 0x000fea0003800200 */
.L_x_1057:
[----:B------:R-:W1:Y:S08]  /*145e0*/  LDC.64 R32, c[0x0][0x410] ;  /* 0x00010400ff207b82 */ /* 0x000e700000000a00 */
[----:B------:R-:W-:Y:S06]  /*145f0*/  BAR.SYNC.DEFER_BLOCKING 0x0 ;  /* 0x0000000000007b1d */ /* 0x000fec0000010000 */
[----:B-1----:R-:W2:Y:S02]  /*14600*/  LDG.E.CONSTANT R32, desc[UR6][R32.64+0xc] ;  /* 0x00000c0620207981 */ /* 0x002ea4000c1e9900 */
[----:B--2---:R-:W-:-:S13]  /*14610*/  ISETP.GE.AND P0, PT, R32, 0x1, PT ;  /* 0x000000012000780c */ /* 0x004fda0003f06270 */
[----:B------:R-:W-:Y:S05]  /*14620*/  @!P0 BRA `(.L_x_1068) ;  /* 0x0000001000c48947 */ /* 0x000fea0003800000 */
[----:B------:R-:W-:Y:S01]  /*14630*/  ISETP.GT.U32.AND P2, PT, R0, 0x1f, PT ;  /* 0x0000001f0000780c */ /* 0x000fe20003f44070 */
[----:B------:R-:W-:-:S12]  /*14640*/  UMOV UR4, URZ ;  /* 0x000000ff00047c82 */ /* 0x000fd80008000000 */
.L_x_1073:
[----:B------:R-:W-:Y:S01]  /*14650*/  UIADD3 UR4, UPT, UPT, UR4, 0x1, URZ ;  /* 0x0000000104047890 */ /* 0x000fe2000fffe0ff */
[----:B------:R-:W-:Y:S05]  /*14660*/  BSSY.RECONVERGENT B0, `(.L_x_1069) ;  /* 0x000012a000007945 */ /* 0x000fea0003800200 */
[----:B------:R-:W-:Y:S01]  /*14670*/  ISETP.LE.AND P3, PT, R32, UR4, PT ;  /* 0x0000000420007c0c */ /* 0x000fe2000bf63270 */
[----:B-1----:R-:W-:-:S12]  /*14680*/  @P2 BRA `(.L_x_1070) ;  /* 0x00000010009c2947 */ /* 0x002fd80003800000 */
[----:B------:R-:W1:Y:S08]  /*14690*/  LDC.64 R38, c[0x0][0x410] ;  /* 0x00010400ff267b82 */ /* 0x000e700000000a00 */
[----:B------:R-:W2:Y:S01]  /*146a0*/  S2UR UR8, SR_CgaCtaId ;  /* 0x00000000000879c3 */ /* 0x000ea20000008800 */
[----:B------:R-:W-:Y:S01]  /*146b0*/  UMOV UR5, 0x400 ;  /* 0x0000040000057882 */ /* 0x000fe20000000000 */
[----:B0-----:R-:W-:Y:S04]  /*146c0*/  LDS.128 R8, [R5+0x1000] ;  /* 0x0010000005087984 */ /* 0x001fe80000000c00 */
[----:B-1----:R-:W4:Y:S01]  /*146d0*/  LDG.E.CONSTANT R20, desc[UR6][R38.64+0x6c] ;  /* 0x00006c0626147981 */ /* 0x002f22000c1e9900 */
[----:B------:R-:W-:Y:S01]  /*146e0*/  BSSY.RELIABLE B1, `(.L_x_1071) ;  /* 0x000008c000017945 */ /* 0x000fe20003800100 */
[----:B--2---:R-:W-:-:S06]  /*146f0*/  ULEA UR5, UR8, UR5, 0x18 ;  /* 0x0000000508057291 */ /* 0x004fcc000f8ec0ff */
[----:B------:R-:W-:-:S05]  /*14700*/  IMAD.U32 R7, RZ, RZ, UR5 ;  /* 0x00000005ff077e24 */ /* 0x000fca000f8e00ff */
[----:B---3--:R-:W0:Y:S02]  /*14710*/  LDS.128 R28, [R7+0x4d80] ;  /* 0x004d8000071c7984 */ /* 0x008e240000000c00 */
[----:B0-----:R-:W-:-:S04]  /*14720*/  ISETP.NE.AND P4, PT, R28, R34, PT ;  /* 0x000000221c00720c */ /* 0x001fc80003f85270 */
[----:B----4-:R-:W-:-:S13]  /*14730*/  FSETP.LEU.OR P0, PT, R8, R20, !P4 ;  /* 0x000000140800720b */ /* 0x010fda000670b400 */
[----:B------:R-:W-:Y:S01]  /*14740*/  @!P0 MOV R12, R28 ;  /* 0x0000001c000c8202 */ /* 0x000fe20000000f00 */
[----:B------:R-:W-:Y:S06]  /*14750*/  @!P0 BRA `(.L_x_1072) ;  /* 0x0000000800108947 */ /* 0x000fec0003800000 */
[----:B------:R-:W-:Y:S01]  /*14760*/  ISETP.NE.AND P0, PT, R29, R34, PT ;  /* 0x000000221d00720c */ /* 0x000fe20003f05270 */
[----:B------:R-:W-:Y:S01]  /*14770*/  IMAD.MOV.U32 R12, RZ, RZ, R29 ;  /* 0x000000ffff0c7224 */ /* 0x000fe200078e001d */
[----:B------:R-:W-:-:S13]  /*14780*/  FSETP.GT.AND P5, PT, R9, R20, PT ;  /* 0x000000140900720b */ /* 0x000fda0003fa4000 */
[----:B------:R-:W-:Y:S05]  /*14790*/  @P0 BRA P5, `(.L_x_1072) ;  /* 0x0000000800000947 */ /* 0x000fea0002800000 */
[----:B------:R-:W-:Y:S02]  /*147a0*/  ISETP.NE.AND P0, PT, R30, R34, PT ;  /* 0x000000221e00720c */ /* 0x000fe40003f05270 */
[----:B------:R-:W-:Y:S02]  /*147b0*/  FSETP.GT.AND P5, PT, R10, R20, PT ;  /* 0x000000140a00720b */ /* 0x000fe40003fa4000 */
[----:B------:R-:W-:-:S11]  /*147c0*/  MOV R12, R30 ;  /* 0x0000001e000c7202 */ /* 0x000fd60000000f00 */
        /* <DEDUP_REMOVED lines=124> */
[----:B------:R-:W-:-:S07]  /*14f90*/  MOV R12, R15 ;  /* 0x0000000f000c7202 */ /* 0x000fce0000000f00 */
.L_x_1072:
[----:B------:R-:W-:Y:S05]  /*14fa0*/  BSYNC.RELIABLE B1 ;  /* 0x0000000000017941 */ /* 0x000fea0003800100 */
.L_x_1071:
[----:B------:R-:W2:Y:S01]  /*14fb0*/  LDG.E.CONSTANT R13, desc[UR6][R38.64+0x70] ;  /* 0x00007006260d7981 */ /* 0x000ea2000c1e9900 */
[C---:B------:R-:W-:Y:S01]  /*14fc0*/  ISETP.NE.AND P5, PT, R29.reuse, R34, PT ;  /* 0x000000221d00720c */ /* 0x040fe20003fa5270 */
[----:B------:R-:W-:Y:S01]  /*14fd0*/  FADD R8, RZ, R8 ;  /* 0x00000008ff087221 */ /* 0x000fe20000000000 */
[-C--:B------:R-:W-:Y:S01]  /*14fe0*/  ISETP.NE.AND P0, PT, R29, R12.reuse, PT ;  /* 0x0000000c1d00720c */ /* 0x080fe20003f05270 */
[----:B-----5:R-:W0:Y:S01]  /*14ff0*/  LDS.128 R24, [R7+0x4d90] ;  /* 0x004d900007187984 */ /* 0x020e220000000c00 */
[----:B------:R-:W-:Y:S02]  /*15000*/  ISETP.NE.AND P6, PT, R28, R12, PT ;  /* 0x0000000c1c00720c */ /* 0x000fe40003fc5270 */
[----:B------:R-:W-:Y:S01]  /*15010*/  FSEL R36, R8, RZ, !P4 ;  /* 0x000000ff08247208 */ /* 0x000fe20006000000 */
[----:B------:R-:W1:Y:S01]  /*15020*/  LDS.128 R20, [R5+0x1010] ;  /* 0x0010100005147984 */ /* 0x000e620000000c00 */
[----:B------:R-:W-:Y:S02]  /*15030*/  ISETP.NE.AND P4, PT, R30, R34, PT ;  /* 0x000000221e00720c */ /* 0x000fe40003f85270 */
[----:B------:R-:W-:Y:S01]  /*15040*/  FSEL R14, R8, RZ, !P6 ;  /* 0x000000ff080e7208 */ /* 0x000fe20007000000 */
[----:B------:R-:W3:Y:S01]  /*15050*/  LDS.128 R16, [R7+0x4da0] ;  /* 0x004da00007107984 */ /* 0x000ee20000000c00 */
        /* <DEDUP_REMOVED lines=137> */
[----:B------:R-:W-:-:S07]  /*158f0*/  @P0 IMAD.MOV.U32 R34, RZ, RZ, R12 ;  /* 0x000000ffff220224 */ /* 0x000fce00078e000c */
.L_x_1070:
[----:B------:R-:W-:Y:S05]  /*15900*/  BSYNC.RECONVERGENT B0 ;  /* 0x0000000000007941 */ /* 0x000fea0003800200 */
.L_x_1069:
[----:B------:R-:W-:Y:S05]  /*15910*/  WARPSYNC.ALL ;  /* 0x0000000000007948 */ /* 0x000fea0003800000 */
[----:B------:R-:W-:Y:S06]  /*15920*/  BAR.SYNC.DEFER_BLOCKING 0x0 ;  /* 0x0000000000007b1d */ /* 0x000fec0000010000 */
[----:B------:R-:W-:Y:S05]  /*15930*/  @!P3 BRA `(.L_x_1073) ;  /* 0xffffffec0044b947 */ /* 0x000fea000383ffff */
.L_x_1068:
[----:B------:R-:W-:Y:S01]  /*15940*/  ISETP.GT.U32.AND P0, PT, R0, 0x1f, PT ;  /* 0x0000001f0000780c */ /* 0x000fe20003f04070 */
[----:B------:R-:W-:-:S12]  /*15950*/  BSSY.RECONVERGENT B0, `(.L_x_1074) ;  /* 0x0000071000007945 */ /* 0x000fd80003800200 */
[----:B------:R-:W-:Y:S05]  /*15960*/  @P0 BRA `(.L_x_1075) ;  /* 0x0000000400bc0947 */ /* 0x000fea0003800000 */
[----:B------:R-:W2:Y:S01]  /*15970*/  S2UR UR5, SR_CgaCtaId ;  /* 0x00000000000579c3 */ /* 0x000ea20000008800 */
[----:B------:R-:W-:Y:S01]  /*15980*/  UMOV UR4, 0x400 ;  /* 0x0000040000047882 */ /* 0x000fe20000000000 */
[----:B0-----:R-:W-:Y:S01]  /*15990*/  LDS R16, [R3+0x4d80] ;  /* 0x004d800003107984 */ /* 0x001fe20000000800 */
[----:B-----5:R-:W-:Y:S01]  /*159a0*/  IMAD.MOV.U32 R18, RZ, RZ, RZ ;  /* 0x000000ffff127224 */ /* 0x020fe200078e00ff */
[----:B--2---:R-:W-:-:S06]  /*159b0*/  ULEA UR4, UR5, UR4, 0x18 ;  /* 0x0000000405047291 */ /* 0x004fcc000f8ec0ff */
[----:B------:R-:W-:-:S05]  /*159c0*/  MOV R7, UR4 ;  /* 0x0000000400077c02 */ /* 0x000fca0008000f00 */
[----:B-1----:R-:W0:Y:S04]  /*159d0*/  LDS.128 R12, [R7+0x4d80] ;  /* 0x004d8000070c7984 */ /* 0x002e280000000c00 */
[----:B------:R-:W1:Y:S01]  /*159e0*/  LDS.128 R8, [R7+0x4d90] ;  /* 0x004d900007087984 */ /* 0x000e620000000c00 */
[-C--:B0-----:R-:W-:Y:S02]  /*159f0*/  ISETP.NE.AND P6, PT, R12, R16.reuse, PT ;  /* 0x000000100c00720c */ /* 0x081fe40003fc5270 */
[-C--:B------:R-:W-:Y:S02]  /*15a00*/  ISETP.NE.AND P0, PT, R13, R16.reuse, PT ;  /* 0x000000100d00720c */ /* 0x080fe40003f05270 */
[-C--:B------:R-:W-:Y:S02]  /*15a10*/  ISETP.NE.AND P2, PT, R14, R16.reuse, PT ;  /* 0x000000100e00720c */ /* 0x080fe40003f45270 */
[----:B------:R-:W-:-:S02]  /*15a20*/  ISETP.NE.AND P3, PT, R15, R16, PT ;  /* 0x000000100f00720c */ /* 0x000fc40003f65270 */
[-C--:B-1----:R-:W-:Y:S01]  /*15a30*/  ISETP.NE.AND P4, PT, R8, R16.reuse, PT ;  /* 0x000000100800720c */ /* 0x082fe20003f85270 */
[----:B------:R-:W-:Y:S01]  /*15a40*/  LDS.128 R12, [R7+0x4da0] ;  /* 0x004da000070c7984 */ /* 0x000fe20000000c00 */
        /* <DEDUP_REMOVED lines=13> */
[----:B------:R-:W-:Y:S01]  /*15b20*/  LDS.128 R8, [R7+0x4db0] ;  /* 0x004db00007087984 */ /* 0x000fe20000000c00 */
        /* <DEDUP_REMOVED lines=10> */
[----:B------:R-:W-:Y:S01]  /*15bd0*/  LDS.128 R12, [R7+0x4dc0] ;  /* 0x004dc000070c7984 */ /* 0x000fe20000000c00 */
        /* <DEDUP_REMOVED lines=15> */
[----:B------:R-:W1:Y:S01]  /*15cd0*/  LDS.128 R8, [R7+0x4dd0] ;  /* 0x004dd00007087984 */ /* 0x000e620000000c00 */
        /* <DEDUP_REMOVED lines=10> */
[----:B------:R-:W4:Y:S04]  /*15d80*/  LDS.128 R12, [R7+0x4de0] ;  /* 0x004de000070c7984 */ /* 0x000f280000000c00 */
        /* <DEDUP_REMOVED lines=10> */
[----:B------:R-:W-:Y:S01]  /*15e30*/  LDS.128 R8, [R7+0x4df0] ;  /* 0x004df00007087984 */ /* 0x000fe20000000c00 */
        /* <DEDUP_REMOVED lines=34> */
.L_x_1075:
[----:B------:R-:W-:Y:S05]  /*16060*/  BSYNC.RECONVERGENT B0 ;  /* 0x0000000000007941 */ /* 0x000fea0003800200 */
.L_x_1074:
[----:B------:R-:W-:Y:S01]  /*16070*/  BAR.SYNC.DEFER_BLOCKING 0x0 ;  /* 0x0000000000007b1d */ /* 0x000fe20000010000 */
[----:B------:R-:W-:-:S05]  /*16080*/  LEA R44, R0, R7, 0x4 ;  /* 0x00000007002c7211 */ /* 0x000fca00078e20ff */
[----:B------:R-:W-:Y:S04]  /*16090*/  BSSY.RECONVERGENT B0, `(.L_x_1076) ;  /* 0x000004d000007945 */ /* 0x000fe80003800200 */
[----:B------:R-:W-:Y:S05]  /*160a0*/  @!P1 BRA `(.L_x_1077) ;  /* 0x00000004002c9947 */ /* 0x000fea0003800000 */
[----:B0-----:R-:W2:Y:S01]  /*160b0*/  LDG.E.CONSTANT R16, desc[UR6][R46.64] ;  /* 0x000000062e107981 */ /* 0x001ea2000c1e9900 */
[----:B------:R-:W0:Y:S03]  /*160c0*/  LDC.64 R8, c[0x0][0x398] ;  /* 0x0000e600ff087b82 */ /* 0x000e260000000a00 */
[----:B------:R-:W1:Y:S04]  /*160d0*/  LDS R10, [R3+0x2280] ;  /* 0x00228000030a7984 */ /* 0x000e680000000800 */
[----:B------:R-:W3:Y:S01]  /*160e0*/  LDS R11, [R3+0x2380] ;  /* 0x00238000030b7984 */ /* 0x000ee20000000800 */
[----:B------:R-:W-:Y:S02]  /*160f0*/  HFMA2 R19, -RZ, RZ, 1.75, 0 ;  /* 0x3f000000ff137431 */ /* 0x000fe400000001ff */
[----:B------:R-:W-:Y:S01]  /*16100*/  IMAD.MOV.U32 R14, RZ, RZ, 0x437c0000 ;  /* 0x437c0000ff0e7424 */ /* 0x000fe200078e00ff */
[----:B------:R0:W1:Y:S02]  /*16110*/  LDS R15, [R3+0x4c00] ;  /* 0x004c0000030f7984 */ /* 0x0000640000000800 */
[----:B0-----:R-:W-:-:S05]  /*16120*/  IMAD.WIDE.U32 R8, R6, 0x4, R8 ;  /* 0x0000000406087825 */ /* 0x001fca00078e0008 */
[----:B------:R0:W4:Y:S01]  /*16130*/  LDG.E.CONSTANT R21, desc[UR6][R8.64] ;  /* 0x0000000608157981 */ /* 0x000122000c1e9900 */
[----:B------:R-:W-:Y:S01]  /*16140*/  BSSY.RECONVERGENT B1, `(.L_x_1078) ;  /* 0x0000025000017945 */ /* 0x000fe20003800200 */
[C---:B-1----:R-:W-:Y:S01]  /*16150*/  FADD R13, -R10.reuse, 1 ;  /* 0x3f8000000a0d7421 */ /* 0x042fe20000000100 */
[----:B------:R-:W-:-:S04]  /*16160*/  FSETP.GT.AND P0, PT, R10, 0.5, PT ;  /* 0x3f0000000a00780b */ /* 0x000fc80003f04000 */
[----:B------:R-:W-:Y:S01]  /*16170*/  FSEL R10, R10, RZ, P0 ;  /* 0x000000ff0a0a7208 */ /* 0x000fe20000000000 */
[----:B--2---:R-:W-:-:S04]  /*16180*/  IMAD.SHL.U32 R16, R16, 0x4, RZ ;  /* 0x0000000410107824 */ /* 0x004fc800078e00ff */
[----:B------:R-:W1:Y:S08]  /*16190*/  LDC R12, c[0x3][R16+0x3490] ;  /* 0x00cd2400100c7b82 */ /* 0x000e700000000800 */
[----:B0-----:R-:W0:Y:S01]  /*161a0*/  LDC R8, c[0x3][R16+0x3530] ;  /* 0x00cd4c0010087b82 */ /* 0x001e220000000800 */
[----:B-1----:R-:W-:-:S04]  /*161b0*/  FADD R12, R12, -0.5 ;  /* 0xbf0000000c0c7421 */ /* 0x002fc80000000000 */
[----:B---3--:R-:W-:-:S04]  /*161c0*/  FMUL R12, R11, R12 ;  /* 0x0000000c0b0c7220 */ /* 0x008fc80000400000 */
[----:B------:R-:W-:-:S04]  /*161d0*/  FMUL R12, R12, R13 ;  /* 0x0000000d0c0c7220 */ /* 0x000fc80000400000 */
[----:B------:R-:W-:-:S04]  /*161e0*/  FFMA.SAT R9, R12, 0.0057249800302088260651, R19 ;  /* 0x3bbb989d0c097823 */ /* 0x000fc80000002013 */
[----:B------:R-:W-:-:S04]  /*161f0*/  FFMA.RM R9, R9, R14, 12582913 ;  /* 0x4b40000109097423 */ /* 0x000fc8000000400e */
[C---:B------:R-:W-:Y:S01]  /*16200*/  FADD R11, R9.reuse, -12583039 ;  /* 0xcb40007f090b7421 */ /* 0x040fe20000000000 */
[----:B------:R-:W-:-:S03]  /*16210*/  SHF.L.U32 R9, R9, 0x17, RZ ;  /* 0x0000001709097819 */ /* 0x000fc600000006ff */
[----:B------:R-:W-:-:S04]  /*16220*/  FFMA R11, R12, 1.4426950216293334961, -R11 ;  /* 0x3fb8aa3b0c0b7823 */ /* 0x000fc8000000080b */
[----:B------:R-:W-:-:S04]  /*16230*/  FFMA R11, R12, 1.925963033500011079e-08, R11 ;  /* 0x32a570600c0b7823 */ /* 0x000fc8000000000b */
[----:B------:R-:W1:Y:S02]  /*16240*/  MUFU.EX2 R14, R11 ;  /* 0x0000000b000e7308 */ /* 0x000e640000000800 */
[----:B-1----:R-:W-:Y:S01]  /*16250*/  FFMA R17, R9, R14, 1 ;  /* 0x3f80000009117423 */ /* 0x002fe2000000000e */
[----:B------:R-:W-:-:S03]  /*16260*/  FFMA R14, R13, R19, 0.30000001192092895508 ;  /* 0x3e99999a0d0e7423 */ /* 0x000fc60000000013 */
[----:B------:R-:W-:Y:S02]  /*16270*/  VIADD R9, R17, 0x1800000 ;  /* 0x0180000011097836 */ /* 0x000fe40000000000 */
[----:B----4-:R-:W-:-:S03]  /*16280*/  FFMA R14, R21, 0.20000000298023223877, R14 ;  /* 0x3e4ccccd150e7823 */ /* 0x010fc6000000000e */
[----:B-----5:R-:W-:Y:S01]  /*16290*/  LOP3.LUT R18, R9, 0x7f800000, RZ, 0xc0, !PT ;  /* 0x7f80000009127812 */ /* 0x020fe200078ec0ff */
[----:B0-----:R-:W-:Y:S01]  /*162a0*/  FADD R9, R8, -0.5 ;  /* 0xbf00000008097421 */ /* 0x001fe20000000000 */
[----:B------:R-:W-:Y:S02]  /*162b0*/  FADD R8, -R21, 1 ;  /* 0x3f80000015087421 */ /* 0x000fe40000000100 */
[----:B------:R-:W-:Y:S01]  /*162c0*/  ISETP.GT.U32.AND P0, PT, R18, 0x1ffffff, PT ;  /* 0x01ffffff1200780c */ /* 0x000fe20003f04070 */
[----:B------:R-:W-:-:S04]  /*162d0*/  FMUL R9, R10, R9 ;  /* 0x000000090a097220 */ /* 0x000fc80000400000 */
[----:B------:R-:W-:-:S08]  /*162e0*/  FMUL R13, R8, R9 ;  /* 0x00000009080d7220 */ /* 0x000fd00000400000 */
[----:B------:R-:W-:Y:S05]  /*162f0*/  @P0 BRA `(.L_x_1079) ;  /* 0x0000000000140947 */ /* 0x000fea0003800000 */
[----:B------:R-:W-:Y:S02]  /*16300*/  MOV R9, R17 ;  /* 0x0000001100097202 */ /* 0x000fe40000000f00 */
[----:B------:R-:W-:-:S07]  /*16310*/  MOV R19, 0x16330 ;  /* 0x0001633000137802 */ /* 0x000fce0000000f00 */
[----:B------:R-:W-:Y:S05]  /*16320*/  CALL.REL.NOINC `($__internal_9_$__cuda_sm20_rcp_rn_f32_slowpath) ;  /* 0x0000005800b87944 */ /* 0x000fea0003c00000 */
[----:B------:R-:W-:Y:S01]  /*16330*/  IMAD.MOV.U32 R10, RZ, RZ, R11 ;  /* 0x000000ffff0a7224 */ /* 0x000fe200078e000b */
[----:B------:R-:W-:Y:S06]  /*16340*/  BRA `(.L_x_1080) ;  /* 0x0000000000107947 */ /* 0x000fec0003800000 */
.L_x_1079:
[----:B------:R-:W0:Y:S02]  /*16350*/  MUFU.RCP R10, R17 ;  /* 0x00000011000a7308 */ /* 0x000e240000001000 */
[----:B0-----:R-:W-:-:S04]  /*16360*/  FFMA R8, R17, R10, -1 ;  /* 0xbf80000011087423 */ /* 0x001fc8000000000a */
[----:B------:R-:W-:-:S04]  /*16370*/  FADD.FTZ R9, -R8, -RZ ;  /* 0x800000ff08097221 */ /* 0x000fc80000010100 */
[----:B------:R-:W-:-:S07]  /*16380*/  FFMA R10, R10, R9, R10 ;  /* 0x000000090a0a7223 */ /* 0x000fce000000000a */
.L_x_1080:
[----:B------:R-:W-:Y:S05]  /*16390*/  BSYNC.RECONVERGENT B1 ;  /* 0x0000000000017941 */ /* 0x000fea0003800200 */
.L_x_1078:
[----:B------:R-:W-:Y:S02]  /*163a0*/  HFMA2 R8, -RZ, RZ, 1.75, 0 ;  /* 0x3f000000ff087431 */ /* 0x000fe400000001ff */
[----:B------:R-:W-:Y:S01]  /*163b0*/  IMAD.MOV.U32 R9, RZ, RZ, 0x437c0000 ;  /* 0x437c0000ff097424 */ /* 0x000fe200078e00ff */
[----:B------:R-:W-:Y:S02]  /*163c0*/  BSSY.RECONVERGENT B1, `(.L_x_1081) ;  /* 0x0000014000017945 */ /* 0x000fe40003800200 */
[----:B------:R-:W-:-:S04]  /*163d0*/  FFMA.SAT R8, R13, 0.0057249800302088260651, R8 ;  /* 0x3bbb989d0d087823 */ /* 0x000fc80000002008 */
[----:B------:R-:W-:-:S04]  /*163e0*/  FFMA.RM R8, R8, R9, 12582913 ;  /* 0x4b40000108087423 */ /* 0x000fc80000004009 */
[C---:B------:R-:W-:Y:S01]  /*163f0*/  FADD R16, R8.reuse, -12583039 ;  /* 0xcb40007f08107421 */ /* 0x040fe20000000000 */
[----:B------:R-:W-:-:S03]  /*16400*/  SHF.L.U32 R8, R8, 0x17, RZ ;  /* 0x0000001708087819 */ /* 0x000fc600000006ff */
[----:B------:R-:W-:-:S04]  /*16410*/  FFMA R16, R13, 1.4426950216293334961, -R16 ;  /* 0x3fb8aa3b0d107823 */ /* 0x000fc80000000810 */
[----:B------:R-:W-:-:S04]  /*16420*/  FFMA R16, R13, 1.925963033500011079e-08, R16 ;  /* 0x32a570600d107823 */ /* 0x000fc80000000010 */
[----:B------:R-:W0:Y:S02]  /*16430*/  MUFU.EX2 R9, R16 ;  /* 0x0000001000097308 */ /* 0x000e240000000800 */
[----:B0-----:R-:W-:-:S04]  /*16440*/  FFMA R9, R8, R9, 1 ;  /* 0x3f80000008097423 */ /* 0x001fc80000000009 */
[----:B------:R-:W-:-:S05]  /*16450*/  VIADD R8, R9, 0x1800000 ;  /* 0x0180000009087836 */ /* 0x000fca0000000000 */
[----:B------:R-:W-:-:S04]  /*16460*/  LOP3.LUT R8, R8, 0x7f800000, RZ, 0xc0, !PT ;  /* 0x7f80000008087812 */ /* 0x000fc800078ec0ff */
[----:B------:R-:W-:-:S13]  /*16470*/  ISETP.GT.U32.AND P0, PT, R8, 0x1ffffff, PT ;  /* 0x01ffffff0800780c */ /* 0x000fda0003f04070 */
[----:B------:R-:W-:Y:S05]  /*16480*/  @P0 BRA `(.L_x_1082) ;  /* 0x00000000000c0947 */ /* 0x000fea0003800000 */
[----:B------:R-:W-:-:S07]  /*16490*/  MOV R19, 0x164b0 ;  /* 0x000164b000137802 */ /* 0x000fce0000000f00 */
[----:B------:R-:W-:Y:S05]  /*164a0*/  CALL.REL.NOINC `($__internal_9_$__cuda_sm20_rcp_rn_f32_slowpath) ;  /* 0x0000005800587944 */ /* 0x000fea0003c00000 */
[----:B------:R-:W-:Y:S05]  /*164b0*/  BRA `(.L_x_1083) ;  /* 0x0000000000107947 */ /* 0x000fea0003800000 */
.L_x_1082:
[----:B------:R-:W0:Y:S02]  /*164c0*/  MUFU.RCP R8, R9 ;  /* 0x0000000900087308 */ /* 0x000e240000001000 */
[----:B0-----:R-:W-:-:S04]  /*164d0*/  FFMA R11, R9, R8, -1 ;  /* 0xbf800000090b7423 */ /* 0x001fc80000000008 */
[----:B------:R-:W-:-:S04]  /*164e0*/  FADD.FTZ R11, -R11, -RZ ;  /* 0x800000ff0b0b7221 */ /* 0x000fc80000010100 */
[----:B------:R-:W-:-:S07]  /*164f0*/  FFMA R11, R8, R11, R8 ;  /* 0x0000000b080b7223 */ /* 0x000fce0000000008 */
.L_x_1083:
[----:B------:R-:W-:Y:S05]  /*16500*/  BSYNC.RECONVERGENT B1 ;  /* 0x0000000000017941 */ /* 0x000fea0003800200 */
.L_x_1081:
[----:B------:R-:W-:-:S04]  /*16510*/  FMUL R11, R11, R10 ;  /* 0x0000000a0b0b7220 */ /* 0x000fc80000400000 */
[----:B------:R-:W-:-:S04]  /*16520*/  FMUL R11, R14, R11 ;  /* 0x0000000b0e0b7220 */ /* 0x000fc80000400000 */
[----:B------:R-:W-:-:S04]  /*16530*/  FMUL R8, R11, 0.34999999403953552246 ;  /* 0x3eb333330b087820 */ /* 0x000fc80000400000 */
[----:B------:R-:W-:-:S05]  /*16540*/  FFMA R15, R15, 0.64999997615814208984, R8 ;  /* 0x3f2666660f0f7823 */ /* 0x000fca0000000008 */
[----:B------:R0:W-:Y:S02]  /*16550*/  STS.128 [R44+0x4700], R12 ;  /* 0x0047000c2c007388 */ /* 0x0001e40000000c00 */
.L_x_1077:
[----:B------:R-:W-:Y:S05]  /*16560*/  BSYNC.RECONVERGENT B0 ;  /* 0x0000000000007941 */ /* 0x000fea0003800200 */
.L_x_1076:
[----:B------:R-:W-:Y:S06]  /*16570*/  BAR.SYNC.DEFER_BLOCKING 0x0 ;  /* 0x0000000000007b1d */ /* 0x000fec0000010000 */
[----:B------:R-:W-:Y:S04]  /*16580*/  BSSY.RECONVERGENT B0, `(.L_x_1084) ;  /* 0x000005b000007945 */ /* 0x000fe80003800200 */
[----:B------:R-:W-:Y:S05]  /*16590*/  @!P1 BRA `(.L_x_1085) ;  /* 0x0000000400649947 */ /* 0x000fea0003800000 */
[----:B------:R-:W2:Y:S01]  /*165a0*/  LDCU.64 UR8, c[0x0][0x3d8] ;  /* 0x00007b00ff0877ac */ /* 0x000ea20008000a00 */
[----:B01----:R-:W-:Y:S02]  /*165b0*/  MOV R12, RZ ;  /* 0x000000ff000c7202 */ /* 0x003fe40000000f00 */
[----:B------:R-:W-:Y:S01]  /*165c0*/  CS2R R10, SRZ ;  /* 0x00000000000a7805 */ /* 0x000fe2000001ff00 */
[----:B------:R-:W0:Y:S01]  /*165d0*/  LDS R13, [R3+0x4c00] ;  /* 0x004c0000030d7984 */ /* 0x000e220000000800 */
[----:B------:R-:W1:Y:S03]  /*165e0*/  LDCU.64 UR4, c[0x0][0x3d0] ;  /* 0x00007a00ff0477ac */ /* 0x000e660008000a00 */
[----:B------:R0:W0:Y:S01]  /*165f0*/  LDS R16, [R44+0x470c] ;  /* 0x00470c002c107984 */ /* 0x0000220000000800 */
[----:B--2---:R-:W-:Y:S02]  /*16600*/  ISETP.NE.U32.AND P2, PT, RZ, UR8, PT ;  /* 0x00000008ff007c0c */ /* 0x004fe4000bf45070 */
[----:B-1----:R-:W-:-:S02]  /*16610*/  ISETP.NE.U32.AND P0, PT, RZ, UR4, PT ;  /* 0x00000004ff007c0c */ /* 0x002fc4000bf05070 */
[----:B------:R-:W-:Y:S02]  /*16620*/  ISETP.NE.AND.EX P2, PT, RZ, UR9, PT, P2 ;  /* 0x00000009ff007c0c */ /* 0x000fe4000bf45320 */
[----:B------:R-:W-:-:S11]  /*16630*/  ISETP.NE.AND.EX P0, PT, RZ, UR5, PT, P0 ;  /* 0x00000005ff007c0c */ /* 0x000fd6000bf05300 */
[----:B------:R-:W1:Y:S08]  /*16640*/  @P2 LDC.64 R14, c[0x0][0x3d8] ;  /* 0x0000f600ff0e2b82 */ /* 0x000e700000000a00 */
[----:B------:R-:W2:Y:S01]  /*16650*/  @P0 LDC.64 R8, c[0x0][0x3d0] ;  /* 0x0000f400ff080b82 */ /* 0x000ea20000000a00 */
[----:B-1----:R-:W-:-:S05]  /*16660*/  @P2 IMAD.WIDE.U32 R14, R6, 0x4, R14 ;  /* 0x00000004060e2825 */ /* 0x002fca00078e000e */
[----:B------:R-:W3:Y:S01]  /*16670*/  @P2 LDG.E.CONSTANT R12, desc[UR6][R14.64] ;  /* 0x000000060e0c2981 */ /* 0x000ee2000c1e9900 */
[----:B--2---:R-:W-:-:S05]  /*16680*/  @P0 IMAD.WIDE.U32 R8, R6, 0x4, R8 ;  /* 0x0000000406080825 */ /* 0x004fca00078e0008 */
[----:B------:R-:W2:Y:S01]  /*16690*/  @P0 LDG.E.CONSTANT R11, desc[UR6][R8.64] ;  /* 0x00000006080b0981 */ /* 0x000ea2000c1e9900 */
[----:B0-----:R-:W-:Y:S01]  /*166a0*/  FSETP.LT.AND P2, PT, R13, 0.5, PT ;  /* 0x3f0000000d00780b */ /* 0x001fe20003f41000 */
[----:B------:R-:W-:Y:S01]  /*166b0*/  BSSY.RECONVERGENT B1, `(.L_x_1086) ;  /* 0x000001a000017945 */ /* 0x000fe20003800200 */
[----:B---3--:R-:W-:-:S04]  /*166c0*/  FSETP.GEU.AND P0, PT, R12, 0.0099999997764825820923, PT ;  /* 0x3c23d70a0c00780b */ /* 0x008fc80003f0e000 */
[----:B--2---:R-:W-:-:S13]  /*166d0*/  FSETP.LT.AND P0, PT, R11, 0.0099999997764825820923, !P0 ;  /* 0x3c23d70a0b00780b */ /* 0x004fda0004701000 */
[----:B------:R-:W-:Y:S05]  /*166e0*/  @P0 BRA P2, `(.L_x_1087) ;  /* 0x0000000000580947 */ /* 0x000fea0001000000 */
[----:B------:R-:W-:Y:S01]  /*166f0*/  FSETP.GEU.AND P0, PT, R11, 0.5, PT ;  /* 0x3f0000000b00780b */ /* 0x000fe20003f0e000 */
[----:B------:R-:W-:Y:S01]  /*16700*/  IMAD.MOV.U32 R10, RZ, RZ, 0x1 ;  /* 0x00000001ff0a7424 */ /* 0x000fe200078e00ff */
[----:B------:R-:W-:-:S13]  /*16710*/  FSETP.GT.AND P2, PT, R12, 0.050000000745058059692, PT ;  /* 0x3d4ccccd0c00780b */ /* 0x000fda0003f44000 */
[----:B------:R-:W-:Y:S05]  /*16720*/  @!P0 BRA P2, `(.L_x_1087) ;  /* 0x0000000000488947 */ /* 0x000fea0001000000 */
[----:B------:R-:W-:Y:S01]  /*16730*/  FSETP.GE.AND P0, PT, R12, -0.019999999552965164185, PT ;  /* 0xbca3d70a0c00780b */ /* 0x000fe20003f06000 */
[----:B------:R-:W-:Y:S01]  /*16740*/  HFMA2 R10, -RZ, RZ, 0, 1.1920928955078125e-07 ;  /* 0x00000002ff0a7431 */ /* 0x000fe200000001ff */
[----:B------:R-:W-:-:S13]  /*16750*/  FSETP.GT.AND P2, PT, R11, 0.5, PT ;  /* 0x3f0000000b00780b */ /* 0x000fda0003f44000 */
[----:B------:R-:W-:Y:S05]  /*16760*/  @P0 BRA P2, `(.L_x_1087) ;  /* 0x0000000000380947 */ /* 0x000fea0001000000 */
[----:B------:R-:W-:Y:S01]  /*16770*/  FSETP.GEU.AND P0, PT, R16, RZ, PT ;  /* 0x000000ff1000720b */ /* 0x000fe20003f0e000 */
[----:B------:R-:W-:Y:S01]  /*16780*/  IMAD.MOV.U32 R10, RZ, RZ, 0x3 ;  /* 0x00000003ff0a7424 */ /* 0x000fe200078e00ff */
[----:B------:R-:W-:Y:S02]  /*16790*/  FSETP.GT.AND P2, PT, R11, 0.20000000298023223877, PT ;  /* 0x3e4ccccd0b00780b */ /* 0x000fe40003f44000 */
[----:B------:R-:W-:-:S13]  /*167a0*/  FSETP.LT.AND P0, PT, R12, -0.019999999552965164185, !P0 ;  /* 0xbca3d70a0c00780b */ /* 0x000fda0004701000 */
[----:B------:R-:W-:Y:S05]  /*167b0*/  @P0 BRA P2, `(.L_x_1087) ;  /* 0x0000000000240947 */ /* 0x000fea0001000000 */
[----:B------:R-:W-:Y:S01]  /*167c0*/  FSETP.GEU.AND P2, PT, R12, -0.050000000745058059692, PT ;  /* 0xbd4ccccd0c00780b */ /* 0x000fe20003f4e000 */
[----:B------:R-:W-:-:S12]  /*167d0*/  IMAD.MOV.U32 R10, RZ, RZ, 0x4 ;  /* 0x00000004ff0a7424 */ /* 0x000fd800078e00ff */
[----:B------:R-:W-:Y:S02]  /*167e0*/  @P2 FSETP.GT.AND P0, PT, R16, -0.10000000149011611938, PT ;  /* 0xbdcccccd1000280b */ /* 0x000fe40003f04000 */
[----:B------:R-:W-:Y:S02]  /*167f0*/  @P2 MOV R8, 0x1 ;  /* 0x0000000100082802 */ /* 0x000fe40000000f00 */
[----:B------:R-:W-:Y:S02]  /*16800*/  @P2 FSETP.GEU.AND P3, PT, |R12|, 0.019999999552965164185, PT ;  /* 0x3ca3d70a0c00280b */ /* 0x000fe40003f6e200 */
[----:B------:R-:W-:Y:S02]  /*16810*/  @P2 SEL R8, R8, 0x5, !P0 ;  /* 0x0000000508082807 */ /* 0x000fe40004000000 */
[----:B------:R-:W-:Y:S02]  /*16820*/  @P2 FSETP.GT.AND P0, PT, R11, 0.80000001192092895508, PT ;  /* 0x3f4ccccd0b00280b */ /* 0x000fe40003f04000 */
[----:B------:R-:W-:-:S04]  /*16830*/  @P2 SEL R8, R8, 0x1, !P3 ;  /* 0x0000000108082807 */ /* 0x000fc80005800000 */
[----:B------:R-:W-:-:S07]  /*16840*/  @P2 SEL R10, R8, 0x1, P0 ;  /* 0x00000001080a2807 */ /* 0x000fce0000000000 */
.L_x_1087:
[----:B------:R-:W-:Y:S05]  /*16850*/  BSYNC.RECONVERGENT B1 ;  /* 0x0000000000017941 */ /* 0x000fea0003800200 */
.L_x_1086:
[----:B------:R-:W-:Y:S01]  /*16860*/  HFMA2 R8, -RZ, RZ, 1.6494140625, -0.002735137939453125 ;  /* 0x3e99999aff087431 */ /* 0x000fe200000001ff */
[C---:B------:R-:W-:Y:S01]  /*16870*/  ISETP.NE.AND P0, PT, R10.reuse, RZ, PT ;  /* 0x000000ff0a00720c */ /* 0x040fe20003f05270 */
[----:B------:R-:W-:Y:S01]  /*16880*/  FMUL R9, R13, R16 ;  /* 0x000000100d097220 */ /* 0x000fe20000400000 */
[----:B------:R-:W-:Y:S01]  /*16890*/  ISETP.NE.AND P2, PT, R10, 0x2, PT ;  /* 0x000000020a00780c */ /* 0x000fe20003f45270 */
[----:B------:R-:W-:Y:S01]  /*168a0*/  BSSY.RECONVERGENT B1, `(.L_x_1088) ;  /* 0x000001d000017945 */ /* 0x000fe20003800200 */
[----:B------:R-:W-:Y:S01]  /*168b0*/  IMAD.MOV.U32 R13, RZ, RZ, RZ ;  /* 0x000000ffff0d7224 */ /* 0x000fe200078e00ff */
[----:B------:R-:W-:Y:S02]  /*168c0*/  FSEL R8, R8, 1, !P0 ;  /* 0x3f80000008087808 */ /* 0x000fe40004000000 */
[----:B------:R-:W-:Y:S02]  /*168d0*/  ISETP.NE.AND P0, PT, R10, 0x3, PT ;  /* 0x000000030a00780c */ /* 0x000fe40003f05270 */
[----:B------:R-:W-:-:S02]  /*168e0*/  FSEL R8, R8, 0.10000000149011611938, P2 ;  /* 0x3dcccccd08087808 */ /* 0x000fc40001000000 */
[----:B------:R-:W-:Y:S02]  /*168f0*/  ISETP.NE.AND P2, PT, R10, 0x4, PT ;  /* 0x000000040a00780c */ /* 0x000fe40003f45270 */
[----:B------:R-:W-:Y:S02]  /*16900*/  FSEL R8, R8, 0.40000000596046447754, P0 ;  /* 0x3ecccccd08087808 */ /* 0x000fe40000000000 */
[----:B------:R-:W-:Y:S02]  /*16910*/  ISETP.NE.AND P0, PT, R10, 0x5, PT ;  /* 0x000000050a00780c */ /* 0x000fe40003f05270 */
[----:B------:R-:W-:Y:S02]  /*16920*/  FSEL R8, R8, 0.20000000298023223877, P2 ;  /* 0x3e4ccccd08087808 */ /* 0x000fe40001000000 */
[----:B------:R-:W-:Y:S02]  /*16930*/  FSETP.GT.AND P2, PT, R12, 0.0010000000474974513054, PT ;  /* 0x3a83126f0c00780b */ /* 0x000fe40003f44000 */
[----:B------:R-:W-:-:S05]  /*16940*/  FSEL R8, R8, 0.050000000745058059692, P0 ;  /* 0x3d4ccccd08087808 */ /* 0x000fca0000000000 */
[----:B------:R-:W-:-:S06]  /*16950*/  FMUL R9, R8, R9 ;  /* 0x0000000908097220 */ /* 0x000fcc0000400000 */
[----:B------:R-:W-:Y:S05]  /*16960*/  @!P2 BRA `(.L_x_1089) ;  /* 0x000000000040a947 */ /* 0x000fea0003800000 */
[----:B------:R-:W0:Y:S01]  /*16970*/  MUFU.RCP R13, R12 ;  /* 0x0000000c000d7308 */ /* 0x000e220000001000 */
[----:B------:R-:W-:Y:S01]  /*16980*/  FADD R32, -R11, 0.5 ;  /* 0x3f0000000b207421 */ /* 0x000fe20000000100 */
[----:B------:R-:W-:Y:S06]  /*16990*/  BSSY.RECONVERGENT B4, `(.L_x_1090) ;  /* 0x000000b000047945 */ /* 0x000fec0003800200 */
[----:B------:R-:W1:Y:S01]  /*169a0*/  FCHK P0, R32, R12 ;  /* 0x0000000c20007302 */ /* 0x000e620000000000 */
[----:B0-----:R-:W-:-:S04]  /*169b0*/  FFMA R8, R13, -R12, 1 ;  /* 0x3f8000000d087423 */ /* 0x001fc8000000080c */
[----:B------:R-:W-:-:S04]  /*169c0*/  FFMA R13, R13, R8, R13 ;  /* 0x000000080d0d7223 */ /* 0x000fc8000000000d */
[----:B------:R-:W-:-:S04]  /*169d0*/  FFMA R15, R32, R13, RZ ;  /* 0x0000000d200f7223 */ /* 0x000fc800000000ff */
[----:B------:R-:W-:-:S04]  /*169e0*/  FFMA R8, R15, -R12, R32 ;  /* 0x8000000c0f087223 */ /* 0x000fc80000000020 */
[----:B------:R-:W-:Y:S01]  /*169f0*/  FFMA R8, R13, R8, R15 ;  /* 0x000000080d087223 */ /* 0x000fe2000000000f */
[----:B-1----:R-:W-:Y:S06]  /*16a00*/  @!P0 BRA `(.L_x_1091) ;  /* 0x00000000000c8947 */ /* 0x002fec0003800000 */
[----:B------:R-:W-:Y:S02]  /*16a10*/  MOV R19, R12 ;  /* 0x0000000c00137202 */ /* 0x000fe40000000f00 */
[----:B-----5:R-:W-:-:S07]  /*16a20*/  MOV R18, 0x16a40 ;  /* 0x00016a4000127802 */ /* 0x020fce0000000f00 */
[----:B----4-:R-:W-:Y:S05]  /*16a30*/  CALL.REL.NOINC `($__internal_11_$__cuda_sm3x_div_rn_noftz_f32_slowpath) ;  /* 0x0000005800207944 */ /* 0x010fea0003c00000 */
.L_x_1091:
[----:B------:R-:W-:Y:S05]  /*16a40*/  BSYNC.RECONVERGENT B4 ;  /* 0x0000000000047941 */ /* 0x000fea0003800200 */
.L_x_1090:
[----:B------:R-:W-:-:S04]  /*16a50*/  FMNMX R8, R8, 24, PT ;  /* 0x41c0000008087809 */ /* 0x000fc80003800000 */
[----:B------:R-:W-:-:S07]  /*16a60*/  FMNMX R13, RZ, R8, !PT ;  /* 0x00000008ff0d7209 */ /* 0x000fce0007800000 */
.L_x_1089:
[----:B------:R-:W-:Y:S05]  /*16a70*/  BSYNC.RECONVERGENT B1 ;  /* 0x0000000000017941 */ /* 0x000fea0003800200 */
.L_x_1088:
[----:B------:R-:W-:Y:S01]  /*16a80*/  FMNMX R12, R12, 0.5, PT ;  /* 0x3f0000000c0c7809 */ /* 0x000fe20003800000 */
[C---:B------:R-:W-:Y:S01]  /*16a90*/  IMAD R7, R0.reuse, 0x14, R7 ;  /* 0x0000001400077824 */ /* 0x040fe200078e0207 */
[----:B------:R-:W-:Y:S01]  /*16aa0*/  I2FP.F32.U32 R10, R10 ;  /* 0x0000000a000a7245 */ /* 0x000fe20000201000 */
[----:B------:R-:W-:Y:S01]  /*16ab0*/  IMAD R8, R0, -0x6c, R5 ;  /* 0xffffff9400087824 */ /* 0x000fe200078e0205 */
[----:B------:R-:W-:Y:S02]  /*16ac0*/  FMNMX R11, R11, 1, PT ;  /* 0x3f8000000b0b7809 */ /* 0x000fe40003800000 */
[----:B------:R-:W-:Y:S01]  /*16ad0*/  FMNMX R12, R12, -0.5, !PT ;  /* 0xbf0000000c0c7809 */ /* 0x000fe20007800000 */
[----:B------:R0:W-:Y:S04]  /*16ae0*/  STS [R7+0x4900], R10 ;  /* 0x0049000a07007388 */ /* 0x0001e80000000800 */
[----:B------:R0:W-:Y:S04]  /*16af0*/  STS [R8+0x4904], R9 ;  /* 0x0049040908007388 */ /* 0x0001e80000000800 */
[----:B------:R0:W-:Y:S04]  /*16b00*/  STS [R8+0x4908], R13 ;  /* 0x0049080d08007388 */ /* 0x0001e80000000800 */
[----:B------:R0:W-:Y:S04]  /*16b10*/  STS [R8+0x490c], R11 ;  /* 0x00490c0b08007388 */ /* 0x0001e80000000800 */
[----:B------:R0:W-:Y:S02]  /*16b20*/  STS [R8+0x4910], R12 ;  /* 0x0049100c08007388 */ /* 0x0001e40000000800 */
.L_x_1085:
[----:B------:R-:W-:Y:S05]  /*16b30*/  BSYNC.RECONVERGENT B0 ;  /* 0x0000000000007941 */ /* 0x000fea0003800200 */
.L_x_1084:
[----:B------:R-:W-:Y:S06]  /*16b40*/  BAR.SYNC.DEFER_BLOCKING 0x0 ;  /* 0x0000000000007b1d */ /* 0x000fec0000010000 */
[----:B------:R-:W-:Y:S05]  /*16b50*/  @!P1 BRA `(.L_x_1092) ;  /* 0x0000005000449947 */ /* 0x000fea0003800000 */
[----:B0-----:R-:W0:Y:S01]  /*16b60*/  LDS R9, [R40+0x2500] ;  /* 0x0025000028097984 */ /* 0x001e220000000800 */
[----:B------:R-:W1:Y:S01]  /*16b70*/  LDC.64 R50, c[0x0][0x408] ;  /* 0x00010200ff327b82 */ /* 0x000e620000000a00 */
[----:B------:R-:W-:Y:S01]  /*16b80*/  IMAD R7, R6, 0x7d, RZ ;  /* 0x0000007d06077824 */ /* 0x000fe200078e02ff */
[----:B------:R-:W-:Y:S05]  /*16b90*/  WARPSYNC.ALL ;  /* 0x0000000000007948 */ /* 0x000fea0003800000 */
[----:B------:R-:W2:Y:S01]  /*16ba0*/  LDS R11, [R40+0x2504] ;  /* 0x00250400280b7984 */ /* 0x000ea20000000800 */
[----:B------:R-:W-:Y:S03]  /*16bb0*/  BSSY.RECONVERGENT B0, `(.L_x_1093) ;  /* 0x00000c7000007945 */ /* 0x000fe60003800200 */
[----:B------:R-:W3:Y:S04]  /*16bc0*/  LDS R13, [R40+0x2508] ;  /* 0x00250800280d7984 */ /* 0x000ee80000000800 */
[----:B------:R-:W4:Y:S04]  /*16bd0*/  LDS R15, [R40+0x250c] ;  /* 0x00250c00280f7984 */ /* 0x000f280000000800 */
[----:B------:R-:W4:Y:S04]  /*16be0*/  LDS R17, [R40+0x2510] ;  /* 0x0025100028117984 */ /* 0x000f280000000800 */
[----:B------:R-:W4:Y:S01]  /*16bf0*/  LDS R19, [R40+0x2514] ;  /* 0x0025140028137984 */ /* 0x000f220000000800 */
[----:B-1----:R-:W-:-:S03]  /*16c00*/  IMAD.WIDE.U32 R50, R7, 0x4, R50 ;  /* 0x0000000407327825 */ /* 0x002fc600078e0032 */
[----:B------:R-:W1:Y:S04]  /*16c10*/  LDS R21, [R40+0x2518] ;  /* 0x0025180028157984 */ /* 0x000e680000000800 */
[----:B------:R-:W1:Y:S04]  /*16c20*/  LDS R23, [R40+0x251c] ;  /* 0x00251c0028177984 */ /* 0x000e680000000800 */
[----:B------:R-:W1:Y:S04]  /*16c30*/  LDS R7, [R40+0x2520] ;  /* 0x0025200028077984 */ /* 0x000e680000000800 */
[----:B------:R-:W1:Y:S04]  /*16c40*/  LDS R25, [R40+0x2524] ;  /* 0x0025240028197984 */ /* 0x000e680000000800 */
[----:B0-----:R-:W-:Y:S04]  /*16c50*/  STG.E desc[UR6][R50.64], R9 ;  /* 0x0000000932007986 */ /* 0x001fe8000c101906 */
[----:B-----5:R-:W0:Y:S04]  /*16c60*/  LDS R27, [R40+0x2528] ;  /* 0x00252800281b7984 */ /* 0x020e280000000800 */
[----:B--2---:R-:W-:Y:S04]  /*16c70*/  STG.E desc[UR6][R50.64+0x4], R11 ;  /* 0x0000040b32007986 */ /* 0x004fe8000c101906 */
[----:B------:R-:W2:Y:S04]  /*16c80*/  LDS R9, [R40+0x252c] ;  /* 0x00252c0028097984 */ /* 0x000ea80000000800 */
[----:B---3--:R-:W-:Y:S04]  /*16c90*/  STG.E desc[UR6][R50.64+0x8], R13 ;  /* 0x0000080d32007986 */ /* 0x008fe8000c101906 */
[----:B------:R-:W3:Y:S04]  /*16ca0*/  LDS R11, [R40+0x2530] ;  /* 0x00253000280b7984 */ /* 0x000ee80000000800 */
[----:B----4-:R-:W-:Y:S04]  /*16cb0*/  STG.E desc[UR6][R50.64+0xc], R15 ;  /* 0x00000c0f32007986 */ /* 0x010fe8000c101906 */
[----:B------:R-:W4:Y:S04]  /*16cc0*/  LDS R13, [R40+0x2534] ;  /* 0x00253400280d7984 */ /* 0x000f280000000800 */
[----:B------:R-:W-:Y:S04]  /*16cd0*/  STG.E desc[UR6][R50.64+0x10], R17 ;  /* 0x0000101132007986 */ /* 0x000fe8000c101906 */
[----:B------:R-:W4:Y:S04]  /*16ce0*/  LDS R15, [R40+0x2538] ;  /* 0x00253800280f7984 */ /* 0x000f280000000800 */
[----:B------:R-:W-:Y:S04]  /*16cf0*/  STG.E desc[UR6][R50.64+0x14], R19 ;  /* 0x0000141332007986 */ /* 0x000fe8000c101906 */
[----:B------:R-:W4:Y:S04]  /*16d00*/  LDS R17, [R40+0x253c] ;  /* 0x00253c0028117984 */ /* 0x000f280000000800 */
[----:B-1----:R-:W-:Y:S04]  /*16d10*/  STG.E desc[UR6][R50.64+0x18], R21 ;  /* 0x0000181532007986 */ /* 0x002fe8000c101906 */
[----:B------:R-:W1:Y:S04]  /*16d20*/  LDS R19, [R40+0x2540] ;  /* 0x0025400028137984 */ /* 0x000e680000000800 */
[----:B------:R-:W-:Y:S04]  /*16d30*/  STG.E desc[UR6][R50.64+0x1c], R23 ;  /* 0x00001c1732007986 */ /* 0x000fe8000c101906 */
[----:B------:R-:W1:Y:S04]  /*16d40*/  LDS R21, [R40+0x2544] ;  /* 0x0025440028157984 */ /* 0x000e680000000800 */
        /* <DEDUP_REMOVED lines=30> */
[----:B------:R-:W-:Y:S04]  /*16f30*/  STG.E desc[UR6][R50.64+0x20], R7 ;  /* 0x0000200732007986 */ /* 0x000fe8000c101906 */
[----:B------:R-:W-:Y:S04]  /*16f40*/  STG.E desc[UR6][R50.64+0x24], R25 ;  /* 0x0000241932007986 */ /* 0x000fe8000c101906 */
[----:B0-----:R-:W-:Y:S04]  /*16f50*/  STG.E desc[UR6][R50.64+0x28], R27 ;  /* 0x0000281b32007986 */ /* 0x001fe8000c101906 */
[----:B--2---:R-:W-:Y:S04]  /*16f60*/  STG.E desc[UR6][R50.64+0x2c], R9 ;  /* 0x00002c0932007986 */ /* 0x004fe8000c101906 */
[----:B---3--:R-:W-:Y:S04]  /*16f70*/  STG.E desc[UR6][R50.64+0x30], R11 ;  /* 0x0000300b32007986 */ /* 0x008fe8000c101906 */
[----:B----4-:R-:W-:Y:S04]  /*16f80*/  STG.E desc[UR6][R50.64+0x34], R13 ;  /* 0x0000340d32007986 */ /* 0x010fe8000c101906 */
[----:B------:R-:W-:Y:S04]  /*16f90*/  STG.E desc[UR6][R50.64+0x38], R15 ;  /* 0x0000380f32007986 */ /* 0x000fe8000c101906 */
[----:B------:R-:W-:Y:S04]  /*16fa0*/  STG.E desc[UR6][R50.64+0x3c], R17 ;  /* 0x00003c1132007986 */ /* 0x000fe8000c101906 */
[----:B-1----:R-:W-:Y:S04]  /*16fb0*/  STG.E desc[UR6][R50.64+0x40], R19 ;  /* 0x0000401332007986 */ /* 0x002fe8000c101906 */
[----:B------:R-:W-:Y:S04]  /*16fc0*/  STG.E desc[UR6][R50.64+0x44], R21 ;  /* 0x0000441532007986 */ /* 0x000fe8000c101906 */
        /* <DEDUP_REMOVED lines=8> */
[----:B------:R0:W-:Y:S04]  /*17050*/  STG.E desc[UR6][R50.64+0x68], R45 ;  /* 0x0000682d32007986 */ /* 0x0001e8000c101906 */
[----:B------:R-:W-:Y:S04]  /*17060*/  STG.E desc[UR6][R50.64+0x6c], R47 ;  /* 0x00006c2f32007986 */ /* 0x000fe8000c101906 */
[----:B------:R-:W-:Y:S04]  /*17070*/  STG.E desc[UR6][R50.64+0x70], R49 ;  /* 0x0000703132007986 */ /* 0x000fe8000c101906 */
[----:B------:R-:W-:Y:S01]  /*17080*/  STG.E desc[UR6][R50.64+0x74], R53 ;  /* 0x0000743532007986 */ /* 0x000fe2000c101906 */
[----:B0-----:R-:W-:-:S03]  /*17090*/  IMAD.MOV.U32 R45, RZ, RZ, 0x501502f9 ;  /* 0x501502f9ff2d7424 */ /* 0x001fc600078e00ff */
        /* <DEDUP_REMOVED lines=17> */
[----:B------:R-:W-:Y:S01]  /*171b0*/  STG.E desc[UR6][R50.64+0xbc], R36 ;  /* 0x0000bc2432007986 */ /* 0x000fe2000c101906 */
[----:B------:R-:W-:Y:S06]  /*171c0*/  BAR.SYNC.DEFER_BLOCKING 0x0 ;  /* 0x0000000000007b1d */ /* 0x000fec0000010000 */
[----:B------:R-:W0:Y:S04]  /*171d0*/  LDS.128 R16, [R5+0x1000] ;  /* 0x0010000005107984 */ /* 0x000e280000000c00 */
[----:B------:R-:W1:Y:S04]  /*171e0*/  LDS.128 R20, [R5+0x1010] ;  /* 0x0010100005147984 */ /* 0x000e680000000c00 */
[----:B------:R-:W2:Y:S04]  /*171f0*/  LDS.128 R12, [R5+0x1020] ;  /* 0x00102000050c7984 */ /* 0x000ea80000000c00 */
[----:B------:R-:W3:Y:S04]  /*17200*/  LDS.128 R8, [R5+0x1030] ;  /* 0x0010300005087984 */ /* 0x000ee80000000c00 */
[----:B------:R-:W-:Y:S01]  /*17210*/  LDS R32, [R3+0x2200] ;  /* 0x0022000003207984 */ /* 0x000fe20000000800 */
[----:B0-----:R-:W-:-:S02]  /*17220*/  FSETP.GT.AND P2, PT, R17, 0.5, PT ;  /* 0x3f0000001100780b */ /* 0x001fc40003f44000 */
[----:B------:R-:W-:Y:S02]  /*17230*/  FSETP.GT.AND P3, PT, R18, 0.5, PT ;  /* 0x3f0000001200780b */ /* 0x000fe40003f64000 */
[----:B------:R-:W-:Y:S02]  /*17240*/  FSETP.GT.AND P6, PT, R19, 0.5, PT ;  /* 0x3f0000001300780b */ /* 0x000fe40003fc4000 */
[----:B------:R-:W-:Y:S02]  /*17250*/  FSET.BF.GT.AND R7, R16, 0.5, PT ;  /* 0x3f0000001007780a */ /* 0x000fe40003804000 */
[----:B-1----:R-:W-:Y:S01]  /*17260*/  FSETP.GT.AND P0, PT, R20, 0.5, PT ;  /* 0x3f0000001400780b */ /* 0x002fe20003f04000 */
[----:B------:R-:W0:Y:S01]  /*17270*/  LDS.128 R16, [R5+0x1040] ;  /* 0x0010400005107984 */ /* 0x000e220000000c00 */
[----:B------:R-:W-:Y:S02]  /*17280*/  FSETP.GT.AND P4, PT, R21, 0.5, PT ;  /* 0x3f0000001500780b */ /* 0x000fe40003f84000 */
[----:B------:R-:W-:Y:S01]  /*17290*/  FSETP.GT.AND P5, PT, R22, 0.5, PT ;  /* 0x3f0000001600780b */ /* 0x000fe20003fa4000 */
[----:B------:R-:W-:Y:S01]  /*172a0*/  @P2 FADD R7, R7, 1 ;  /* 0x3f80000007072421 */ /* 0x000fe20000000000 */
[----:B------:R-:W-:-:S02]  /*172b0*/  FSETP.GT.AND P2, PT, R23, 0.5, PT ;  /* 0x3f0000001700780b */ /* 0x000fc40003f44000 */
[----:B------:R-:W-:Y:S01]  /*172c0*/  LDS.128 R20, [R5+0x1050] ;  /* 0x0010500005147984 */ /* 0x000fe20000000c00 */
[----:B------:R-:W-:Y:S01]  /*172d0*/  @P3 FADD R7, R7, 1 ;  /* 0x3f80000007073421 */ /* 0x000fe20000000000 */
[----:B--2---:R-:W-:-:S03]  /*172e0*/  FSETP.GT.AND P3, PT, R12, 0.5, PT ;  /* 0x3f0000000c00780b */ /* 0x004fc60003f64000 */
[----:B------:R-:W-:Y:S01]  /*172f0*/  @P6 FADD R7, R7, 1 ;  /* 0x3f80000007076421 */ /* 0x000fe20000000000 */
[----:B------:R-:W-:-:S03]  /*17300*/  FSETP.GT.AND P6, PT, R13, 0.5, PT ;  /* 0x3f0000000d00780b */ /* 0x000fc60003fc4000 */
[----:B------:R-:W-:Y:S01]  /*17310*/  @P0 FADD R7, R7, 1 ;  /* 0x3f80000007070421 */ /* 0x000fe20000000000 */
[----:B------:R-:W-:-:S03]  /*17320*/  FSETP.GT.AND P0, PT, R14, 0.5, PT ;  /* 0x3f0000000e00780b */ /* 0x000fc60003f04000 */
[----:B------:R-:W-:Y:S01]  /*17330*/  @P4 FADD R7, R7, 1 ;  /* 0x3f80000007074421 */ /* 0x000fe20000000000 */
[----:B------:R-:W-:Y:S02]  /*17340*/  FSETP.GT.AND P4, PT, R15, 0.5, PT ;  /* 0x3f0000000f00780b */ /* 0x000fe40003f84000 */
[----:B------:R-:W1:Y:S01]  /*17350*/  LDS.128 R12, [R5+0x1060] ;  /* 0x00106000050c7984 */ /* 0x000e620000000c00 */
[----:B------:R-:W-:Y:S01]  /*17360*/  @P5 FADD R7, R7, 1 ;  /* 0x3f80000007075421 */ /* 0x000fe20000000000 */
[----:B---3--:R-:W-:-:S03]  /*17370*/  FSETP.GT.AND P5, PT, R8, 0.5, PT ;  /* 0x3f0000000800780b */ /* 0x008fc60003fa4000 */
[----:B------:R-:W-:Y:S01]  /*17380*/  @P2 FADD R7, R7, 1 ;  /* 0x3f80000007072421 */ /* 0x000fe20000000000 */
[----:B------:R-:W-:-:S03]  /*17390*/  FSETP.GT.AND P2, PT, R9, 0.5, PT ;  /* 0x3f0000000900780b */ /* 0x000fc60003f44000 */
[----:B------:R-:W-:Y:S01]  /*173a0*/  @P3 FADD R7, R7, 1 ;  /* 0x3f80000007073421 */ /* 0x000fe20000000000 */
[----:B------:R-:W-:-:S03]  /*173b0*/  FSETP.GT.AND P3, PT, R10, 0.5, PT ;  /* 0x3f0000000a00780b */ /* 0x000fc60003f64000 */
[----:B------:R-:W-:-:S04]  /*173c0*/  @P6 FADD R7, R7, 1 ;  /* 0x3f80000007076421 */ /* 0x000fc80000000000 */
[----:B------:R-:W-:Y:S01]  /*173d0*/  @P0 FADD R7, R7, 1 ;  /* 0x3f80000007070421 */ /* 0x000fe20000000000 */
[----:B0-----:R-:W-:-:S03]  /*173e0*/  FSETP.GT.AND P0, PT, R16, 0.5, PT ;  /* 0x3f0000001000780b */ /* 0x001fc60003f04000 */
[----:B------:R-:W-:Y:S01]  /*173f0*/  @P4 FADD R7, R7, 1 ;  /* 0x3f80000007074421 */ /* 0x000fe20000000000 */
[----:B------:R-:W-:Y:S02]  /*17400*/  FSETP.GT.AND P4, PT, R11, 0.5, PT ;  /* 0x3f0000000b00780b */ /* 0x000fe40003f84000 */
[----:B------:R-:W0:Y:S01]  /*17410*/  LDS.128 R8, [R5+0x1070] ;  /* 0x0010700005087984 */ /* 0x000e220000000c00 */
[----:B------:R-:W-:-:S04]  /*17420*/  @P5 FADD R7, R7, 1 ;  /* 0x3f80000007075421 */ /* 0x000fc80000000000 */
[----:B------:R-:W-:Y:S01]  /*17430*/  @P2 FADD R7, R7, 1 ;  /* 0x3f80000007072421 */ /* 0x000fe20000000000 */
[----:B------:R-:W-:-:S03]  /*17440*/  FSETP.GT.AND P2, PT, R17, 0.5, PT ;  /* 0x3f0000001100780b */ /* 0x000fc60003f44000 */
[----:B------:R-:W-:Y:S01]  /*17450*/  @P3 FADD R7, R7, 1 ;  /* 0x3f80000007073421 */ /* 0x000fe20000000000 */
[----:B------:R-:W-:-:S03]  /*17460*/  FSETP.GT.AND P3, PT, R18, 0.5, PT ;  /* 0x3f0000001200780b */ /* 0x000fc60003f64000 */
[----:B------:R-:W-:Y:S01]  /*17470*/  @P4 FADD R7, R7, 1 ;  /* 0x3f80000007074421 */ /* 0x000fe20000000000 */
[----:B------:R-:W-:Y:S02]  /*17480*/  FSETP.GT.AND P4, PT, R19, 0.5, PT ;  /* 0x3f0000001300780b */ /* 0x000fe40003f84000 */
[----:B-1----:R-:W-:Y:S01]  /*17490*/  FSETP.GT.AND P5, PT, R12, 0.5, PT ;  /* 0x3f0000000c00780b */ /* 0x002fe20003fa4000 */
[----:B------:R-:W-:Y:S01]  /*174a0*/  @P0 FADD R7, R7, 1 ;  /* 0x3f80000007070421 */ /* 0x000fe20000000000 */
[----:B------:R-:W-:Y:S01]  /*174b0*/  FSETP.GT.AND P0, PT, R20, 0.5, PT ;  /* 0x3f0000001400780b */ /* 0x000fe20003f04000 */
[----:B------:R-:W-:Y:S02]  /*174c0*/  LDS R12, [R3+0x2380] ;  /* 0x00238000030c7984 */ /* 0x000fe40000000800 */
[----:B------:R-:W-:Y:S01]  /*174d0*/  @P2 FADD R7, R7, 1 ;  /* 0x3f80000007072421 */ /* 0x000fe20000000000 */
[----:B------:R-:W-:Y:S01]  /*174e0*/  FSETP.GT.AND P2, PT, R21, 0.5, PT ;  /* 0x3f0000001500780b */ /* 0x000fe20003f44000 */
[----:B------:R-:W1:Y:S02]  /*174f0*/  LDS R20, [R3+0x2280] ;  /* 0x0022800003147984 */ /* 0x000e640000000800 */
[----:B------:R-:W-:Y:S01]  /*17500*/  @P3 FADD R7, R7, 1 ;  /* 0x3f80000007073421 */ /* 0x000fe20000000000 */
[----:B------:R-:W-:Y:S01]  /*17510*/  FSETP.GT.AND P3, PT, R22, 0.5, PT ;  /* 0x3f0000001600780b */ /* 0x000fe20003f64000 */
[----:B------:R-:W-:Y:S02]  /*17520*/  LDS R21, [R3+0x2180] ;  /* 0x0021800003157984 */ /* 0x000fe40000000800 */
[----:B------:R-:W-:Y:S01]  /*17530*/  @P4 FADD R7, R7, 1 ;  /* 0x3f80000007074421 */ /* 0x000fe20000000000 */
[----:B------:R-:W-:Y:S01]  /*17540*/  FSETP.GT.AND P4, PT, R23, 0.5, PT ;  /* 0x3f0000001700780b */ /* 0x000fe20003f84000 */
[----:B------:R-:W2:Y:S02]  /*17550*/  LDS.128 R16, [R42+0x4300] ;  /* 0x004300002a107984 */ /* 0x000ea40000000c00 */
[----:B------:R-:W-:Y:S01]  /*17560*/  @P0 FADD R7, R7, 1 ;  /* 0x3f80000007070421 */ /* 0x000fe20000000000 */
[----:B------:R-:W-:-:S02]  /*17570*/  FSETP.GT.AND P0, PT, R13, 0.5, PT ;  /* 0x3f0000000d00780b */ /* 0x000fc40003f04000 */
[----:B------:R-:W3:Y:S01]  /*17580*/  LDS R13, [R3+0x2400] ;  /* 0x00240000030d7984 */ /* 0x000ee20000000800 */
[----:B------:R-:W-:Y:S01]  /*17590*/  @P2 FADD R7, R7, 1 ;  /* 0x3f80000007072421 */ /* 0x000fe20000000000 */
[----:B------:R-:W-:Y:S02]  /*175a0*/  FSETP.GT.AND P2, PT, R14, 0.5, PT ;  /* 0x3f0000000e00780b */ /* 0x000fe40003f44000 */
[----:B------:R-:W4:Y:S01]  /*175b0*/  LDS R14, [R3+0x4b80] ;  /* 0x004b8000030e7984 */ /* 0x000f220000000800 */
[----:B------:R-:W-:Y:S01]  /*175c0*/  @P3 FADD R7, R7, 1 ;  /* 0x3f80000007073421 */ /* 0x000fe20000000000 */
[----:B------:R-:W-:-:S03]  /*175d0*/  FSETP.GT.AND P3, PT, R15, 0.5, PT ;  /* 0x3f0000000f00780b */ /* 0x000fc60003f64000 */
[----:B------:R-:W-:Y:S01]  /*175e0*/  @P4 FADD R7, R7, 1 ;  /* 0x3f80000007074421 */ /* 0x000fe20000000000 */
[----:B0-----:R-:W-:-:S03]  /*175f0*/  FSETP.GT.AND P4, PT, R8, 0.5, PT ;  /* 0x3f0000000800780b */ /* 0x001fc60003f84000 */
[----:B------:R-:W-:-:S04]  /*17600*/  @P5 FADD R7, R7, 1 ;  /* 0x3f80000007075421 */ /* 0x000fc80000000000 */
[----:B------:R-:W-:Y:S01]  /*17610*/  @P0 FADD R7, R7, 1 ;  /* 0x3f80000007070421 */ /* 0x000fe20000000000 */
[----:B------:R-:W-:-:S03]  /*17620*/  FSETP.GT.AND P0, PT, R9, 0.5, PT ;  /* 0x3f0000000900780b */ /* 0x000fc60003f04000 */
[----:B------:R-:W-:Y:S01]  /*17630*/  @P2 FADD R7, R7, 1 ;  /* 0x3f80000007072421 */ /* 0x000fe20000000000 */
[----:B------:R-:W-:-:S03]  /*17640*/  FSETP.GT.AND P2, PT, R10, 0.5, PT ;  /* 0x3f0000000a00780b */ /* 0x000fc60003f44000 */
[----:B------:R-:W-:Y:S01]  /*17650*/  @P3 FADD R7, R7, 1 ;  /* 0x3f80000007073421 */ /* 0x000fe20000000000 */
[----:B------:R-:W-:Y:S01]  /*17660*/  FSETP.GT.AND P3, PT, R11, 0.5, PT ;  /* 0x3f0000000b00780b */ /* 0x000fe20003f64000 */
[----:B-1----:R-:W-:Y:S02]  /*17670*/  FADD R11, R20, 0.10000000149011611938 ;  /* 0x3dcccccd140b7421 */ /* 0x002fe40000000000 */
[----:B------:R-:W-:Y:S02]  /*17680*/  @P4 FADD R7, R7, 1 ;  /* 0x3f80000007074421 */ /* 0x000fe40000000000 */
[----:B------:R-:W0:Y:S02]  /*17690*/  MUFU.RCP R8, R11 ;  /* 0x0000000b00087308 */ /* 0x000e240000001000 */
[----:B------:R-:W-:Y:S01]  /*176a0*/  @P0 FADD R7, R7, 1 ;  /* 0x3f80000007070421 */ /* 0x000fe20000000000 */
[----:B--2---:R1:W-:Y:S03]  /*176b0*/  STG.E desc[UR6][R50.64+0xc0], R16 ;  /* 0x0000c01032007986 */ /* 0x0043e6000c101906 */
[----:B------:R-:W-:Y:S01]  /*176c0*/  @P2 FADD R7, R7, 1 ;  /* 0x3f80000007072421 */ /* 0x000fe20000000000 */
[----:B------:R1:W-:Y:S01]  /*176d0*/  STG.E desc[UR6][R50.64+0xc4], R17 ;  /* 0x0000c41132007986 */ /* 0x0003e2000c101906 */
[----:B---3--:R-:W-:-:S02]  /*176e0*/  FADD R13, R12, -R13 ;  /* 0x8000000d0c0d7221 */ /* 0x008fc40000000000 */
[----:B------:R-:W-:Y:S01]  /*176f0*/  @P3 FADD R7, R7, 1 ;  /* 0x3f80000007073421 */ /* 0x000fe20000000000 */
[----:B------:R-:W2:Y:S01]  /*17700*/  FCHK P0, R32, R11 ;  /* 0x0000000b20007302 */ /* 0x000ea20000000000 */
[----:B------:R1:W-:Y:S01]  /*17710*/  STG.E desc[UR6][R50.64+0xc8], R18 ;  /* 0x0000c81232007986 */ /* 0x0003e2000c101906 */
[----:B----4-:R-:W-:Y:S01]  /*17720*/  FMUL R21, R14, R21 ;  /* 0x000000150e157220 */ /* 0x010fe20000400000 */
[----:B------:R-:W-:Y:S02]  /*17730*/  FMUL R9, R7, 0.03125 ;  /* 0x3d00000007097820 */ /* 0x000fe40000400000 */
[----:B------:R1:W-:Y:S01]  /*17740*/  STG.E desc[UR6][R50.64+0xcc], R19 ;  /* 0x0000cc1332007986 */ /* 0x0003e2000c101906 */
[----:B0-----:R-:W-:-:S03]  /*17750*/  FFMA R7, -R11, R8, 1 ;  /* 0x3f8000000b077423 */ /* 0x001fc60000000108 */
[----:B------:R1:W-:Y:S01]  /*17760*/  STG.E desc[UR6][R50.64+0xd0], R9 ;  /* 0x0000d00932007986 */ /* 0x0003e2000c101906 */
[----:B------:R-:W-:-:S03]  /*17770*/  FFMA R7, R8, R7, R8 ;  /* 0x0000000708077223 */ /* 0x000fc60000000008 */
[----:B------:R1:W-:Y:S01]  /*17780*/  STG.E desc[UR6][R50.64+0xd4], R13 ;  /* 0x0000d40d32007986 */ /* 0x0003e2000c101906 */
[----:B------:R-:W-:-:S03]  /*17790*/  FFMA R8, R32, R7, RZ ;  /* 0x0000000720087223 */ /* 0x000fc600000000ff */
[----:B------:R1:W-:Y:S01]  /*177a0*/  STG.E desc[UR6][R50.64+0xd8], R21 ;  /* 0x0000d81532007986 */ /* 0x0003e2000c101906 */
[----:B------:R-:W-:-:S04]  /*177b0*/  FFMA R10, -R11, R8, R32 ;  /* 0x000000080b0a7223 */ /* 0x000fc80000000120 */
[----:B------:R-:W-:Y:S01]  /*177c0*/  FFMA R8, R7, R10, R8 ;  /* 0x0000000a07087223 */ /* 0x000fe20000000008 */
[----:B------:R-:W-:Y:S01]  /*177d0*/  HFMA2 R7, -RZ, RZ, 0, 0 ;  /* 0x00000000ff077431 */ /* 0x000fe200000001ff */
[----:B--2---:R-:W-:Y:S06]  /*177e0*/  @!P0 BRA `(.L_x_1094) ;  /* 0x00000000000c8947 */ /* 0x004fec0003800000 */
[----:B-1----:R-:W-:Y:S01]  /*177f0*/  IMAD.MOV.U32 R19, RZ, RZ, R11 ;  /* 0x000000ffff137224 */ /* 0x002fe200078e000b */
[----:B------:R-:W-:-:S07]  /*17800*/  MOV R18, 0x17820 ;  /* 0x0001782000127802 */ /* 0x000fce0000000f00 */
[----:B------:R-:W-:Y:S05]  /*17810*/  CALL.REL.NOINC `($__internal_11_$__cuda_sm3x_div_rn_noftz_f32_slowpath) ;  /* 0x0000004800a87944 */ /* 0x000fea0003c00000 */
.L_x_1094:
[----:B------:R-:W-:Y:S05]  /*17820*/  BSYNC.RECONVERGENT B0 ;  /* 0x0000000000007941 */ /* 0x000fea0003800200 */
.L_x_1093:
[----:B------:R-:W0:Y:S01]  /*17830*/  S2UR UR5, SR_CgaCtaId ;  /* 0x00000000000579c3 */ /* 0x000e220000008800 */
[----:B------:R-:W-:Y:S01]  /*17840*/  UMOV UR4, 0x400 ;  /* 0x0000040000047882 */ /* 0x000fe20000000000 */
[----:B------:R-:W-:Y:S01]  /*17850*/  STG.E desc[UR6][R50.64+0xdc], R8 ;  /* 0x0000dc0832007986 */ /* 0x000fe2000c101906 */
[----:B------:R-:W-:Y:S01]  /*17860*/  BSSY.RECONVERGENT B0, `(.L_x_1095) ;  /* 0x000003f000007945 */ /* 0x000fe20003800200 */
[----:B0-----:R-:W-:-:S09]  /*17870*/  ULEA UR4, UR5, UR4, 0x18 ;  /* 0x0000000405047291 */ /* 0x001fd2000f8ec0ff */
[----:B-1----:R-:W-:Y:S04]  /*17880*/  LDS R9, [UR4+0x2300] ;  /* 0x00230004ff097984 */ /* 0x002fe80008000800 */
[----:B------:R-:W0:Y:S04]  /*17890*/  LDS R10, [UR4+0x2304] ;  /* 0x00230404ff0a7984 */ /* 0x000e280008000800 */
[----:B------:R-:W-:Y:S04]  /*178a0*/  LDS R12, [UR4+0x2308] ;  /* 0x00230804ff0c7984 */ /* 0x000fe80008000800 */
[----:B------:R-:W1:Y:S04]  /*178b0*/  LDS R11, [UR4+0x230c] ;  /* 0x00230c04ff0b7984 */ /* 0x000e680008000800 */
[----:B------:R-:W-:Y:S04]  /*178c0*/  LDS R14, [UR4+0x2310] ;  /* 0x00231004ff0e7984 */ /* 0x000fe80008000800 */
[----:B------:R-:W2:Y:S04]  /*178d0*/  LDS R13, [UR4+0x2314] ;  /* 0x00231404ff0d7984 */ /* 0x000ea80008000800 */
[----:B------:R-:W-:Y:S04]  /*178e0*/  LDS R16, [UR4+0x2318] ;  /* 0x00231804ff107984 */ /* 0x000fe80008000800 */
[----:B------:R-:W3:Y:S04]  /*178f0*/  LDS R15, [UR4+0x231c] ;  /* 0x00231c04ff0f7984 */ /* 0x000ee80008000800 */
[----:B------:R-:W-:Y:S04]  /*17900*/  LDS R18, [UR4+0x2320] ;  /* 0x00232004ff127984 */ /* 0x000fe80008000800 */
[----:B------:R-:W4:Y:S04]  /*17910*/  LDS R17, [UR4+0x2324] ;  /* 0x00232404ff117984 */ /* 0x000f280008000800 */
[----:B------:R-:W-:Y:S04]  /*17920*/  LDS R20, [UR4+0x2328] ;  /* 0x00232804ff147984 */ /* 0x000fe80008000800 */
[----:B------:R-:W5:Y:S01]  /*17930*/  LDS R19, [UR4+0x232c] ;  /* 0x00232c04ff137984 */ /* 0x000f620008000800 */
[----:B0-----:R-:W-:-:S03]  /*17940*/  FMNMX3 R9, R9, RZ, R10, !PT ;  /* 0x000000ff09097276 */ /* 0x001fc6000780000a */
[----:B------:R-:W-:Y:S04]  /*17950*/  LDS R22, [UR4+0x2330] ;  /* 0x00233004ff167984 */ /* 0x000fe80008000800 */
[----:B------:R-:W0:Y:S01]  /*17960*/  LDS R21, [UR4+0x2334] ;  /* 0x00233404ff157984 */ /* 0x000e220008000800 */
[----:B-1----:R-:W-:-:S03]  /*17970*/  FMNMX3 R9, R9, R12, R11, !PT ;  /* 0x0000000c09097276 */ /* 0x002fc6000780000b */
[----:B------:R-:W-:Y:S04]  /*17980*/  LDS R24, [UR4+0x2338] ;  /* 0x00233804ff187984 */ /* 0x000fe80008000800 */
[----:B------:R-:W1:Y:S01]  /*17990*/  LDS R23, [UR4+0x233c] ;  /* 0x00233c04ff177984 */ /* 0x000e620008000800 */
[----:B--2---:R-:W-:-:S03]  /*179a0*/  FMNMX3 R9, R9, R14, R13, !PT ;  /* 0x0000000e09097276 */ /* 0x004fc6000780000d */
[----:B------:R-:W-:Y:S04]  /*179b0*/  LDS R26, [UR4+0x2340] ;  /* 0x00234004ff1a7984 */ /* 0x000fe80008000800 */
[----:B------:R-:W2:Y:S01]  /*179c0*/  LDS R25, [UR4+0x2344] ;  /* 0x00234404ff197984 */ /* 0x000ea20008000800 */
[----:B---3--:R-:W-:-:S03]  /*179d0*/  FMNMX3 R9, R9, R16, R15, !PT ;  /* 0x0000001009097276 */ /* 0x008fc6000780000f */
[----:B------:R-:W-:Y:S04]  /*179e0*/  LDS R28, [UR4+0x2348] ;  /* 0x00234804ff1c7984 */ /* 0x000fe80008000800 */
[----:B------:R-:W3:Y:S01]  /*179f0*/  LDS R27, [UR4+0x234c] ;  /* 0x00234c04ff1b7984 */ /* 0x000ee20008000800 */
[----:B----4-:R-:W-:-:S03]  /*17a00*/  FMNMX3 R9, R9, R18, R17, !PT ;  /* 0x0000001209097276 */ /* 0x010fc60007800011 */
[----:B------:R-:W-:Y:S04]  /*17a10*/  LDS R10, [UR4+0x2350] ;  /* 0x00235004ff0a7984 */ /* 0x000fe80008000800 */
[----:B------:R-:W4:Y:S01]  /*17a20*/  LDS R29, [UR4+0x2354] ;  /* 0x00235404ff1d7984 */ /* 0x000f220008000800 */
[----:B-----5:R-:W-:-:S03]  /*17a30*/  FMNMX3 R9, R9, R20, R19, !PT ;  /* 0x0000001409097276 */ /* 0x020fc60007800013 */
[----:B------:R-:W-:Y:S04]  /*17a40*/  LDS R12, [UR4+0x2358] ;  /* 0x00235804ff0c7984 */ /* 0x000fe80008000800 */
[----:B------:R-:W5:Y:S01]  /*17a50*/  LDS R11, [UR4+0x235c] ;  /* 0x00235c04ff0b7984 */ /* 0x000f620008000800 */
[----:B0-----:R-:W-:-:S03]  /*17a60*/  FMNMX3 R9, R9, R22, R21, !PT ;  /* 0x0000001609097276 */ /* 0x001fc60007800015 */
        /* <DEDUP_REMOVED lines=12> */
[----:B------:R-:W4:Y:S01]  /*17b30*/  LDS R32, [R3+0x2300] ;  /* 0x0023000003207984 */ /* 0x000f220000000800 */
[----:B-----5:R-:W-:-:S04]  /*17b40*/  FMNMX3 R9, R9, R12, R11, !PT ;  /* 0x0000000c09097276 */ /* 0x020fc8000780000b */
[----:B0-----:R-:W-:-:S04]  /*17b50*/  FMNMX3 R9, R9, R14, R13, !PT ;  /* 0x0000000e09097276 */ /* 0x001fc8000780000d */
[----:B-1----:R-:W-:-:S04]  /*17b60*/  FMNMX3 R9, R9, R16, R15, !PT ;  /* 0x0000001009097276 */ /* 0x002fc8000780000f */
[----:B--2---:R-:W-:-:S04]  /*17b70*/  FMNMX3 R9, R9, R18, R17, !PT ;  /* 0x0000001209097276 */ /* 0x004fc80007800011 */
[----:B---3--:R-:W-:-:S05]  /*17b80*/  FMNMX3 R9, R9, R20, R19, !PT ;  /* 0x0000001409097276 */ /* 0x008fca0007800013 */
[----:B------:R-:W-:-:S04]  /*17b90*/  FADD R19, R9, 9.9999999392252902908e-09 ;  /* 0x322bcc7709137421 */ /* 0x000fc80000000000 */
[----:B------:R-:W0:Y:S08]  /*17ba0*/  MUFU.RCP R10, R19 ;  /* 0x00000013000a7308 */ /* 0x000e300000001000 */
[----:B----4-:R-:W1:Y:S01]  /*17bb0*/  FCHK P0, R32, R19 ;  /* 0x0000001320007302 */ /* 0x010e620000000000 */
        /* <DEDUP_REMOVED lines=9> */
.L_x_1096:
[----:B------:R-:W-:Y:S05]  /*17c50*/  BSYNC.RECONVERGENT B0 ;  /* 0x0000000000007941 */ /* 0x000fea0003800200 */
.L_x_1095:
[----:B------:R-:W0:Y:S01]  /*17c60*/  S2UR UR5, SR_CgaCtaId ;  /* 0x00000000000579c3 */ /* 0x000e220000008800 */
[----:B------:R-:W-:Y:S01]  /*17c70*/  UMOV UR4, 0x400 ;  /* 0x0000040000047882 */ /* 0x000fe20000000000 */
[----:B------:R-:W-:Y:S01]  /*17c80*/  LDS R32, [R3+0x4e80] ;  /* 0x004e800003207984 */ /* 0x000fe20000000800 */
[----:B------:R-:W-:Y:S03]  /*17c90*/  BSSY.RECONVERGENT B0, `(.L_x_1097) ;  /* 0x0000043000007945 */ /* 0x000fe60003800200 */
[----:B------:R-:W-:Y:S01]  /*17ca0*/  STG.E desc[UR6][R50.64+0xe0], R33 ;  /* 0x0000e02132007986 */ /* 0x000fe2000c101906 */
[----:B0-----:R-:W-:-:S09]  /*17cb0*/  ULEA UR4, UR5, UR4, 0x18 ;  /* 0x0000000405047291 */ /* 0x001fd2000f8ec0ff */
[----:B------:R-:W0:Y:S04]  /*17cc0*/  LDS.128 R28, [UR4+0x4e80] ;  /* 0x004e8004ff1c7984 */ /* 0x000e280008000c00 */
[----:B------:R-:W1:Y:S04]  /*17cd0*/  LDS.128 R12, [UR4+0x4e90] ;  /* 0x004e9004ff0c7984 */ /* 0x000e680008000c00 */
[----:B------:R-:W2:Y:S04]  /*17ce0*/  LDS.128 R16, [UR4+0x4ea0] ;  /* 0x004ea004ff107984 */ /* 0x000ea80008000c00 */
[----:B------:R-:W3:Y:S04]  /*17cf0*/  LDS.128 R20, [UR4+0x4eb0] ;  /* 0x004eb004ff147984 */ /* 0x000ee80008000c00 */
[----:B------:R-:W4:Y:S04]  /*17d00*/  LDS.128 R24, [UR4+0x4ec0] ;  /* 0x004ec004ff187984 */ /* 0x000f280008000c00 */
[----:B------:R-:W5:Y:S01]  /*17d10*/  LDS.128 R8, [UR4+0x4ed0] ;  /* 0x004ed004ff087984 */ /* 0x000f620008000c00 */
[----:B0-----:R-:W-:-:S04]  /*17d20*/  FMNMX3 R28, R28, RZ, R29, !PT ;  /* 0x000000ff1c1c7276 */ /* 0x001fc8000780001d */
[----:B------:R-:W-:-:S04]  /*17d30*/  FMNMX3 R28, R28, R30, R31, !PT ;  /* 0x0000001e1c1c7276 */ /* 0x000fc8000780001f */
[----:B-1----:R-:W-:Y:S02]  /*17d40*/  FMNMX3 R12, R28, R12, R13, !PT ;  /* 0x0000000c1c0c7276 */ /* 0x002fe4000780000d */
[----:B------:R-:W0:Y:S02]  /*17d50*/  LDS.128 R28, [UR4+0x4ee0] ;  /* 0x004ee004ff1c7984 */ /* 0x000e240008000c00 */
[----:B------:R-:W-:-:S04]  /*17d60*/  FMNMX3 R12, R12, R14, R15, !PT ;  /* 0x0000000e0c0c7276 */ /* 0x000fc8000780000f */
[----:B--2---:R-:W-:Y:S02]  /*17d70*/  FMNMX3 R16, R12, R16, R17, !PT ;  /* 0x000000100c107276 */ /* 0x004fe40007800011 */
[----:B------:R-:W1:Y:S02]  /*17d80*/  LDS.128 R12, [UR4+0x4ef0] ;  /* 0x004ef004ff0c7984 */ /* 0x000e640008000c00 */
[----:B------:R-:W-:Y:S02]  /*17d90*/  FMNMX3 R16, R16, R18, R19, !PT ;  /* 0x0000001210107276 */ /* 0x000fe40007800013 */
[----:B------:R-:W2:Y:S02]  /*17da0*/  LDS R18, [R3+0x4c80] ;  /* 0x004c800003127984 */ /* 0x000ea40000000800 */
[----:B---3--:R-:W-:Y:S02]  /*17db0*/  FMNMX3 R16, R16, R20, R21, !PT ;  /* 0x0000001410107276 */ /* 0x008fe40007800015 */
[----:B------:R-:W3:Y:S02]  /*17dc0*/  LDS R20, [R3+0x4d00] ;  /* 0x004d000003147984 */ /* 0x000ee40000000800 */
[----:B------:R-:W-:-:S02]  /*17dd0*/  FMNMX3 R22, R16, R22, R23, !PT ;  /* 0x0000001610167276 */ /* 0x000fc40007800017 */
[----:B------:R-:W3:Y:S02]  /*17de0*/  LDS R16, [R3+0x2400] ;  /* 0x0024000003107984 */ /* 0x000ee40000000800 */
[----:B----4-:R-:W-:Y:S02]  /*17df0*/  FMNMX3 R22, R22, R24, R25, !PT ;  /* 0x0000001816167276 */ /* 0x010fe40007800019 */
[----:B------:R-:W4:Y:S02]  /*17e00*/  LDS R17, [R3+0x2380] ;  /* 0x0023800003117984 */ /* 0x000f240000000800 */
[----:B------:R-:W-:Y:S02]  /*17e10*/  FMNMX3 R22, R22, R26, R27, !PT ;  /* 0x0000001a16167276 */ /* 0x000fe4000780001b */
[----:B------:R-:W4:Y:S02]  /*17e20*/  LDS R19, [R3+0x2180] ;  /* 0x0021800003137984 */ /* 0x000f240000000800 */
[----:B-----5:R-:W-:-:S02]  /*17e30*/  FMNMX3 R8, R22, R8, R9, !PT ;  /* 0x0000000816087276 */ /* 0x020fc40007800009 */
[----:B------:R-:W5:Y:S02]  /*17e40*/  LDS R22, [R3+0x4d80] ;  /* 0x004d800003167984 */ /* 0x000f640000000800 */
[----:B------:R-:W-:Y:S02]  /*17e50*/  FMNMX3 R8, R8, R10, R11, !PT ;  /* 0x0000000a08087276 */ /* 0x000fe4000780000b */
[----:B------:R-:W5:Y:S04]  /*17e60*/  LDS R21, [R3+0x2200] ;  /* 0x0022000003157984 */ /* 0x000f680000000800 */
[----:B------:R-:W5:Y:S01]  /*17e70*/  LDS R23, [R3+0x2280] ;  /* 0x0022800003177984 */ /* 0x000f620000000800 */
[----:B0-----:R-:W-:-:S03]  /*17e80*/  FMNMX3 R8, R8, R28, R29, !PT ;  /* 0x0000001c08087276 */ /* 0x001fc6000780001d */
[----:B------:R-:W0:Y:S01]  /*17e90*/  LDS R9, [R3+0x4b80] ;  /* 0x004b800003097984 */ /* 0x000e220000000800 */
[----:B------:R-:W-:-:S03]  /*17ea0*/  FMNMX3 R8, R8, R30, R31, !PT ;  /* 0x0000001e08087276 */ /* 0x000fc6000780001f */
[----:B------:R-:W0:Y:S01]  /*17eb0*/  LDS R27, [R3+0x4c00] ;  /* 0x004c0000031b7984 */ /* 0x000e220000000800 */
[----:B-1----:R-:W-:Y:S01]  /*17ec0*/  FMNMX3 R8, R8, R12, R13, !PT ;  /* 0x0000000c08087276 */ /* 0x002fe2000780000d */
[----:B--2---:R-:W1:Y:S03]  /*17ed0*/  POPC R18, R18 ;  /* 0x0000001200127309 */ /* 0x004e660000000000 */
[----:B------:R-:W-:Y:S02]  /*17ee0*/  FMNMX3 R8, R8, R14, R15, !PT ;  /* 0x0000000e08087276 */ /* 0x000fe4000780000f */
[----:B---3--:R-:W-:-:S03]  /*17ef0*/  I2FP.F32.S32 R20, R20 ;  /* 0x0000001400147245 */ /* 0x008fc60000201400 */
[----:B------:R-:W-:Y:S01]  /*17f00*/  FADD R29, R8, 9.9999999392252902908e-09 ;  /* 0x322bcc77081d7421 */ /* 0x000fe20000000000 */
[----:B------:R-:W-:Y:S01]  /*17f10*/  FADD R25, |R16|, -RZ ;  /* 0x800000ff10197221 */ /* 0x000fe20000000200 */
[----:B------:R-:W-:Y:S02]  /*17f20*/  FMUL R13, R20, 0.5 ;  /* 0x3f000000140d7820 */ /* 0x000fe40000400000 */
[----:B------:R-:W2:Y:S01]  /*17f30*/  MUFU.RCP R10, R29 ;  /* 0x0000001d000a7308 */ /* 0x000ea20000001000 */
[----:B----4-:R2:W-:Y:S01]  /*17f40*/  STG.E desc[UR6][R50.64+0xe8], R17 ;  /* 0x0000e81132007986 */ /* 0x0105e2000c101906 */
[----:B-1----:R-:W-:-:S03]  /*17f50*/  I2FP.F32.U32 R8, R18 ;  /* 0x0000001200087245 */ /* 0x002fc60000201000 */
[----:B------:R-:W-:Y:S03]  /*17f60*/  STG.E desc[UR6][R50.64+0xec], R19 ;  /* 0x0000ec1332007986 */ /* 0x000fe6000c101906 */
[----:B------:R-:W1:Y:S01]  /*17f70*/  FCHK P0, R32, R29 ;  /* 0x0000001d20007302 */ /* 0x000e620000000000 */
[----:B------:R-:W-:Y:S01]  /*17f80*/  FMUL R11, R8, 0.25 ;  /* 0x3e800000080b7820 */ /* 0x000fe20000400000 */
[----:B-----5:R-:W-:Y:S01]  /*17f90*/  I2FP.F32.S32 R15, R22 ;  /* 0x00000016000f7245 */ /* 0x020fe20000201400 */
[----:B------:R-:W-:Y:S04]  /*17fa0*/  STG.E desc[UR6][R50.64+0x104], R13 ;  /* 0x0001040d32007986 */ /* 0x000fe8000c101906 */
[----:B------:R-:W-:Y:S01]  /*17fb0*/  STG.E desc[UR6][R50.64+0xf0], R21 ;  /* 0x0000f01532007986 */ /* 0x000fe2000c101906 */
[----:B--2---:R-:W-:-:S03]  /*17fc0*/  FFMA R17, -R29, R10, 1 ;  /* 0x3f8000001d117423 */ /* 0x004fc6000000010a */
[----:B------:R-:W-:Y:S01]  /*17fd0*/  STG.E desc[UR6][R50.64+0xf4], R23 ;  /* 0x0000f41732007986 */ /* 0x000fe2000c101906 */
[----:B------:R-:W-:-:S03]  /*17fe0*/  FFMA R17, R10, R17, R10 ;  /* 0x000000110a117223 */ /* 0x000fc6000000000a */
[----:B0-----:R-:W-:Y:S01]  /*17ff0*/  STG.E desc[UR6][R50.64+0xf8], R9 ;  /* 0x0000f80932007986 */ /* 0x001fe2000c101906 */
[----:B------:R-:W-:-:S03]  /*18000*/  FFMA R8, R32, R17, RZ ;  /* 0x0000001120087223 */ /* 0x000fc600000000ff */
[----:B------:R-:W-:Y:S04]  /*18010*/  STG.E desc[UR6][R50.64+0xfc], R27 ;  /* 0x0000fc1b32007986 */ /* 0x000fe8000c101906 */
[----:B------:R-:W-:Y:S04]  /*18020*/  STG.E desc[UR6][R50.64+0x100], R11 ;  /* 0x0001000b32007986 */ /* 0x000fe8000c101906 */
[----:B------:R-:W-:Y:S04]  /*18030*/  STG.E desc[UR6][R50.64+0x108], R15 ;  /* 0x0001080f32007986 */ /* 0x000fe8000c101906 */
[----:B------:R0:W-:Y:S02]  /*18040*/  STG.E desc[UR6][R50.64+0xe4], R25 ;  /* 0x0000e41932007986 */ /* 0x0001e4000c101906 */
[----:B0-----:R-:W-:-:S04]  /*18050*/  FFMA R25, -R29, R8, R32 ;  /* 0x000000081d197223 */ /* 0x001fc80000000120 */
[----:B------:R-:W-:Y:S01]  /*18060*/  FFMA R25, R17, R25, R8 ;  /* 0x0000001911197223 */ /* 0x000fe20000000008 */
[----:B-1----:R-:W-:Y:S06]  /*18070*/  @!P0 BRA `(.L_x_1098) ;  /* 0x0000000000108947 */ /* 0x002fec0003800000 */
[----:B------:R-:W-:Y:S01]  /*18080*/  IMAD.MOV.U32 R19, RZ, RZ, R29 ;  /* 0x000000ffff137224 */ /* 0x000fe200078e001d */
[----:B------:R-:W-:-:S07]  /*18090*/  MOV R18, 0x180b0 ;  /* 0x000180b000127802 */ /* 0x000fce0000000f00 */
[----:B------:R-:W-:Y:S05]  /*180a0*/  CALL.REL.NOINC `($__internal_11_$__cuda_sm3x_div_rn_noftz_f32_slowpath) ;  /* 0x0000004000847944 */ /* 0x000fea0003c00000 */
[----:B------:R-:W-:-:S07]  /*180b0*/  MOV R25, R8 ;  /* 0x0000000800197202 */ /* 0x000fce0000000f00 */
.L_x_1098:
[----:B------:R-:W-:Y:S05]  /*180c0*/  BSYNC.RECONVERGENT B0 ;  /* 0x0000000000007941 */ /* 0x000fea0003800200 */
.L_x_1097:
[----:B------:R-:W0:Y:S01]  /*180d0*/  LDS.128 R16, [R5+0x1000] ;  /* 0x0010000005107984 */ /* 0x000e220000000c00 */
[----:B------:R-:W-:Y:S01]  /*180e0*/  IMAD.MOV.U32 R12, RZ, RZ, 0x2 ;  /* 0x00000002ff0c7424 */ /* 0x000fe200078e00ff */
[----:B------:R-:W-:Y:S02]  /*180f0*/  BSSY.RECONVERGENT B0, `(.L_x_1099) ;  /* 0x00000ba000007945 */ /* 0x000fe40003800200 */
[----:B------:R-:W1:Y:S04]  /*18100*/  LDS.128 R20, [R5+0x1010] ;  /* 0x0010100005147984 */ /* 0x000e680000000c00 */
[----:B------:R-:W-:Y:S01]  /*18110*/  STG.E desc[UR6][R50.64+0x10c], R25 ;  /* 0x00010c1932007986 */ /* 0x000fe2000c101906 */
[----:B0-----:R-:W-:Y:S01]  /*18120*/  FSETP.GT.AND P0, PT, R17, 0.10000000149011611938, PT ;  /* 0x3dcccccd1100780b */ /* 0x001fe20003f04000 */
[----:B------:R-:W-:Y:S01]  /*18130*/  FADD R32, RZ, R16 ;  /* 0x00000010ff207221 */ /* 0x000fe20000000000 */
[----:B------:R-:W-:-:S02]  /*18140*/  FSETP.GT.AND P6, PT, R16, 0.10000000149011611938, PT ;  /* 0x3dcccccd1000780b */ /* 0x000fc40003fc4000 */
[----:B------:R-:W-:Y:S02]  /*18150*/  FSETP.GT.AND P2, PT, R18, 0.10000000149011611938, PT ;  /* 0x3dcccccd1200780b */ /* 0x000fe40003f44000 */
[----:B------:R-:W-:Y:S02]  /*18160*/  SEL R8, RZ, 0x1, !P0 ;  /* 0x00000001ff087807 */ /* 0x000fe40004000000 */
[----:B------:R-:W-:Y:S02]  /*18170*/  FSETP.GT.AND P3, PT, R19, 0.10000000149011611938, PT ;  /* 0x3dcccccd1300780b */ /* 0x000fe40003f64000 */
[----:B-1----:R-:W-:Y:S02]  /*18180*/  FSETP.GT.AND P4, PT, R20, 0.10000000149011611938, PT ;  /* 0x3dcccccd1400780b */ /* 0x002fe40003f84000 */
[----:B------:R-:W-:Y:S02]  /*18190*/  FSETP.GT.AND P5, PT, R21, 0.10000000149011611938, PT ;  /* 0x3dcccccd1500780b */ /* 0x000fe40003fa4000 */
[----:B------:R-:W-:Y:S01]  /*181a0*/  @!P0 IADD3 R12, PT, PT, RZ, 0x1, RZ ;  /* 0x00000001ff0c8810 */ /* 0x000fe20007ffe0ff */
[----:B------:R-:W-:Y:S01]  /*181b0*/  @!P6 IMAD.MOV R12, RZ, RZ, R8 ;  /* 0x000000ffff0ce224 */ /* 0x000fe200078e0208 */
[----:B------:R-:W-:Y:S01]  /*181c0*/  FMNMX R16, RZ, R16, !PT ;  /* 0x00000010ff107209 */ /* 0x000fe20007800000 */
[----:B------:R-:W0:Y:S01]  /*181d0*/  LDS.128 R8, [R5+0x1020] ;  /* 0x0010200005087984 */ /* 0x000e220000000c00 */
[----:B------:R-:W-:-:S02]  /*181e0*/  FSEL R32, R32, RZ, P6 ;  /* 0x000000ff20207208 */ /* 0x000fc40003000000 */
[----:B------:R-:W-:Y:S01]  /*181f0*/  IADD3 R13, PT, PT, R12, 0x1, RZ ;  /* 0x000000010c0d7810 */ /* 0x000fe20007ffe0ff */
[----:B------:R-:W-:Y:S01]  /*18200*/  @!P2 IMAD.MOV R13, RZ, RZ, R12 ;  /* 0x000000ffff0da224 */ /* 0x000fe200078e020c */
[----:B------:R-:W-:Y:S01]  /*18210*/  FSEL R24, R16, RZ, P6 ;  /* 0x000000ff10187208 */ /* 0x000fe20003000000 */
[----:B------:R-:W-:Y:S01]  /*18220*/  @P0 FADD R32, R17, R32 ;  /* 0x0000002011200221 */ /* 0x000fe20000000000 */
[----:B------:R-:W-:Y:S02]  /*18230*/  FSETP.GT.AND P6, PT, R22, 0.10000000149011611938, PT ;  /* 0x3dcccccd1600780b */ /* 0x000fe40003fc4000 */
[----:B------:R-:W-:Y:S01]  /*18240*/  IADD3 R12, PT, PT, R13, 0x1, RZ ;  /* 0x000000010d0c7810 */ /* 0x000fe20007ffe0ff */
[----:B------:R-:W-:Y:S01]  /*18250*/  @!P3 IMAD.MOV R12, RZ, RZ, R13 ;  /* 0x000000ffff0cb224 */ /* 0x000fe200078e020d */
[----:B------:R-:W-:Y:S01]  /*18260*/  @P0 FMNMX R24, R17, R24, !PT ;  /* 0x0000001811180209 */ /* 0x000fe20007800000 */
[----:B------:R-:W-:Y:S01]  /*18270*/  @P2 FADD R32, R18, R32 ;  /* 0x0000002012202221 */ /* 0x000fe20000000000 */
[----:B------:R-:W-:-:S02]  /*18280*/  FSETP.GT.AND P0, PT, R23, 0.10000000149011611938, PT ;  /* 0x3dcccccd1700780b */ /* 0x000fc40003f04000 */
[----:B------:R-:W-:Y:S01]  /*18290*/  IADD3 R13, PT, PT, R12, 0x1, RZ ;  /* 0x000000010c0d7810 */ /* 0x000fe20007ffe0ff */
[----:B------:R-:W-:Y:S01]  /*182a0*/  @!P4 IMAD.MOV R13, RZ, RZ, R12 ;  /* 0x000000ffff0dc224 */ /* 0x000fe200078e020c */
[----:B------:R-:W-:Y:S01]  /*182b0*/  @P2 FMNMX R24, R18, R24, !PT ;  /* 0x0000001812182209 */ /* 0x000fe20007800000 */
[----:B------:R-:W-:-:S03]  /*182c0*/  @P3 FADD R32, R19, R32 ;  /* 0x0000002013203221 */ /* 0x000fc60000000000 */
[----:B------:R-:W-:Y:S01]  /*182d0*/  IADD3 R26, PT, PT, R13, 0x1, RZ ;  /* 0x000000010d1a7810 */ /* 0x000fe20007ffe0ff */
[----:B------:R-:W-:Y:S01]  /*182e0*/  @!P5 IMAD.MOV R26, RZ, RZ, R13 ;  /* 0x000000ffff1ad224 */ /* 0x000fe200078e020d */
[----:B------:R-:W-:Y:S01]  /*182f0*/  @P3 FMNMX R24, R19, R24, !PT ;  /* 0x0000001813183209 */ /* 0x000fe20007800000 */
[----:B------:R-:W1:Y:S01]  /*18300*/  LDS.128 R12, [R5+0x1030] ;  /* 0x00103000050c7984 */ /* 0x000e620000000c00 */
[----:B------:R-:W-:Y:S02]  /*18310*/  @P4 FADD R32, R32, R20 ;  /* 0x0000001420204221 */ /* 0x000fe40000000000 */
[----:B------:R-:W-:Y:S01]  /*18320*/  IADD3 R16, PT, PT, R26, 0x1, RZ ;  /* 0x000000011a107810 */ /* 0x000fe20007ffe0ff */
[----:B------:R-:W-:Y:S01]  /*18330*/  @!P6 IMAD.MOV R16, RZ, RZ, R26 ;  /* 0x000000ffff10e224 */ /* 0x000fe200078e021a */
[----:B------:R-:W-:Y:S01]  /*18340*/  @P4 FMNMX R24, R24, R20, !PT ;  /* 0x0000001418184209 */ /* 0x000fe20007800000 */
[----:B------:R-:W-:-:S03]  /*18350*/  @P5 FADD R32, R21, R32 ;  /* 0x0000002015205221 */ /* 0x000fc60000000000 */
[----:B------:R-:W-:Y:S01]  /*18360*/  IADD3 R17, PT, PT, R16, 0x1, RZ ;  /* 0x0000000110117810 */ /* 0x000fe20007ffe0ff */
[----:B------:R-:W-:Y:S01]  /*18370*/  @!P0 IMAD.MOV R17, RZ, RZ, R16 ;  /* 0x000000ffff118224 */ /* 0x000fe200078e0210 */
[----:B------:R-:W-:Y:S01]  /*18380*/  @P5 FMNMX R24, R21, R24, !PT ;  /* 0x0000001815185209 */ /* 0x000fe20007800000 */
[----:B------:R-:W-:-:S03]  /*18390*/  @P6 FADD R32, R22, R32 ;  /* 0x0000002016206221 */ /* 0x000fc60000000000 */
[----:B------:R-:W-:Y:S01]  /*183a0*/  IADD3 R16, PT, PT, R17, 0x1, RZ ;  /* 0x0000000111107810 */ /* 0x000fe20007ffe0ff */
[----:B------:R-:W-:Y:S01]  /*183b0*/  @P0 FADD R32, R23, R32 ;  /* 0x0000002017200221 */ /* 0x000fe20000000000 */
[----:B0-----:R-:W-:Y:S02]  /*183c0*/  FSETP.GT.AND P2, PT, R8, 0.10000000149011611938, PT ;  /* 0x3dcccccd0800780b */ /* 0x001fe40003f44000 */
[----:B------:R-:W-:Y:S02]  /*183d0*/  FSETP.GT.AND P3, PT, R9, 0.10000000149011611938, PT ;  /* 0x3dcccccd0900780b */ /* 0x000fe40003f64000 */
[----:B------:R-:W-:Y:S02]  /*183e0*/  FSETP.GT.AND P4, PT, R10, 0.10000000149011611938, PT ;  /* 0x3dcccccd0a00780b */ /* 0x000fe40003f84000 */
[----:B------:R-:W-:Y:S02]  /*183f0*/  FSETP.GT.AND P5, PT, R11, 0.10000000149011611938, PT ;  /* 0x3dcccccd0b00780b */ /* 0x000fe40003fa4000 */
[----:B------:R-:W-:-:S04]  /*18400*/  @P6 FMNMX R24, R22, R24, !PT ;  /* 0x0000001816186209 */ /* 0x000fc80007800000 */
[----:B------:R-:W-:Y:S01]  /*18410*/  @P0 FMNMX R24, R23, R24, !PT ;  /* 0x0000001817180209 */ /* 0x000fe20007800000 */
[----:B------:R-:W-:Y:S02]  /*18420*/  @!P2 IMAD.MOV R16, RZ, RZ, R17 ;  /* 0x000000ffff10a224 */ /* 0x000fe400078e0211 */
[----:B------:R-:W-:Y:S01]  /*18430*/  @P2 FADD R32, R32, R8 ;  /* 0x0000000820202221 */ /* 0x000fe20000000000 */
[----:B------:R-:W-:Y:S02]  /*18440*/  @P2 FMNMX R24, R24, R8, !PT ;  /* 0x0000000818182209 */ /* 0x000fe40007800000 */
[----:B------:R-:W-:Y:S01]  /*18450*/  IADD3 R26, PT, PT, R16, 0x1, RZ ;  /* 0x00000001101a7810 */ /* 0x000fe20007ffe0ff */
[----:B------:R-:W-:Y:S02]  /*18460*/  @!P3 IMAD.MOV R26, RZ, RZ, R16 ;  /* 0x000000ffff1ab224 */ /* 0x000fe400078e0210 */
[C---:B------:R-:W-:Y:S01]  /*18470*/  @P3 FADD R32, R9.reuse, R32 ;  /* 0x0000002009203221 */ /* 0x040fe20000000000 */
[----:B------:R-:W0:Y:S01]  /*18480*/  LDS.128 R16, [R5+0x1040] ;  /* 0x0010400005107984 */ /* 0x000e220000000c00 */
[----:B------:R-:W-:-:S02]  /*18490*/  @P3 FMNMX R24, R9, R24, !PT ;  /* 0x0000001809183209 */ /* 0x000fc40007800000 */
[----:B------:R-:W-:Y:S01]  /*184a0*/  IADD3 R20, PT, PT, R26, 0x1, RZ ;  /* 0x000000011a147810 */ /* 0x000fe20007ffe0ff */
[----:B------:R-:W-:Y:S01]  /*184b0*/  @!P4 IMAD.MOV R20, RZ, RZ, R26 ;  /* 0x000000ffff14c224 */ /* 0x000fe200078e021a */
[----:B-1----:R-:W-:Y:S01]  /*184c0*/  FSETP.GT.AND P6, PT, R12, 0.10000000149011611938, PT ;  /* 0x3dcccccd0c00780b */ /* 0x002fe20003fc4000 */
[----:B------:R-:W-:Y:S01]  /*184d0*/  @P4 FADD R32, R10, R32 ;  /* 0x000000200a204221 */ /* 0x000fe20000000000 */
[----:B------:R-:W-:Y:S02]  /*184e0*/  FSETP.GT.AND P0, PT, R13, 0.10000000149011611938, PT ;  /* 0x3dcccccd0d00780b */ /* 0x000fe40003f04000 */
[----:B------:R-:W-:Y:S01]  /*184f0*/  IADD3 R21, PT, PT, R20, 0x1, RZ ;  /* 0x0000000114157810 */ /* 0x000fe20007ffe0ff */
[----:B------:R-:W-:Y:S01]  /*18500*/  @!P5 IMAD.MOV R21, RZ, RZ, R20 ;  /* 0x000000ffff15d224 */ /* 0x000fe200078e0214 */
[----:B------:R-:W-:Y:S01]  /*18510*/  FSETP.GT.AND P2, PT, R14, 0.10000000149011611938, PT ;  /* 0x3dcccccd0e00780b */ /* 0x000fe20003f44000 */
[----:B------:R-:W-:Y:S01]  /*18520*/  @P5 FADD R32, R11, R32 ;  /* 0x000000200b205221 */ /* 0x000fe20000000000 */
[----:B------:R-:W-:-:S02]  /*18530*/  FSETP.GT.AND P3, PT, R15, 0.10000000149011611938, PT ;  /* 0x3dcccccd0f00780b */ /* 0x000fc40003f64000 */
[----:B------:R-:W-:Y:S02]  /*18540*/  IADD3 R20, PT, PT, R21, 0x1, RZ ;  /* 0x0000000115147810 */ /* 0x000fe40007ffe0ff */
[----:B------:R-:W-:Y:S01]  /*18550*/  @P4 FMNMX R24, R10, R24, !PT ;  /* 0x000000180a184209 */ /* 0x000fe20007800000 */
[----:B------:R-:W-:Y:S02]  /*18560*/  @!P6 IMAD.MOV R20, RZ, RZ, R21 ;  /* 0x000000ffff14e224 */ /* 0x000fe400078e0215 */
[----:B------:R-:W-:Y:S01]  /*18570*/  @P6 FADD R32, R32, R12 ;  /* 0x0000000c20206221 */ /* 0x000fe20000000000 */
[----:B------:R-:W-:Y:S02]  /*18580*/  @P5 FMNMX R24, R11, R24, !PT ;  /* 0x000000180b185209 */ /* 0x000fe40007800000 */
[----:B------:R-:W-:Y:S01]  /*18590*/  IADD3 R26, PT, PT, R20, 0x1, RZ ;  /* 0x00000001141a7810 */ /* 0x000fe20007ffe0ff */
[----:B------:R-:W-:Y:S01]  /*185a0*/  @!P0 IMAD.MOV R26, RZ, RZ, R20 ;  /* 0x000000ffff1a8224 */ /* 0x000fe200078e0214 */
[----:B------:R-:W-:Y:S01]  /*185b0*/  @P6 FMNMX R24, R24, R12, !PT ;  /* 0x0000000c18186209 */ /* 0x000fe20007800000 */
[----:B------:R-:W1:Y:S01]  /*185c0*/  LDS.128 R20, [R5+0x1050] ;  /* 0x0010500005147984 */ /* 0x000e620000000c00 */
[----:B------:R-:W-:-:S02]  /*185d0*/  @P0 FADD R32, R13, R32 ;  /* 0x000000200d200221 */ /* 0x000fc40000000000 */
[----:B------:R-:W-:Y:S01]  /*185e0*/  IADD3 R8, PT, PT, R26, 0x1, RZ ;  /* 0x000000011a087810 */ /* 0x000fe20007ffe0ff */
[----:B------:R-:W-:Y:S01]  /*185f0*/  @!P2 IMAD.MOV R8, RZ, RZ, R26 ;  /* 0x000000ffff08a224 */ /* 0x000fe200078e021a */
[----:B------:R-:W-:Y:S01]  /*18600*/  @P0 FMNMX R24, R13, R24, !PT ;  /* 0x000000180d180209 */ /* 0x000fe20007800000 */
[----:B------:R-:W-:-:S03]  /*18610*/  @P2 FADD R32, R14, R32 ;  /* 0x000000200e202221 */ /* 0x000fc60000000000 */
[----:B------:R-:W-:Y:S01]  /*18620*/  IADD3 R9, PT, PT, R8, 0x1, RZ ;  /* 0x0000000108097810 */ /* 0x000fe20007ffe0ff */
[----:B------:R-:W-:Y:S01]  /*18630*/  @!P3 IMAD.MOV R9, RZ, RZ, R8 ;  /* 0x000000ffff09b224 */ /* 0x000fe200078e0208 */
[----:B------:R-:W-:Y:S01]  /*18640*/  @P2 FMNMX R24, R14, R24, !PT ;  /* 0x000000180e182209 */ /* 0x000fe20007800000 */
[----:B------:R-:W-:Y:S01]  /*18650*/  @P3 FADD R32, R15, R32 ;  /* 0x000000200f203221 */ /* 0x000fe20000000000 */
[----:B0-----:R-:W-:Y:S02]  /*18660*/  FSETP.GT.AND P4, PT, R16, 0.10000000149011611938, PT ;  /* 0x3dcccccd1000780b */ /* 0x001fe40003f84000 */
[----:B------:R-:W-:Y:S02]  /*18670*/  FSETP.GT.AND P5, PT, R17, 0.10000000149011611938, PT ;  /* 0x3dcccccd1100780b */ /* 0x000fe40003fa4000 */
[----:B------:R-:W-:Y:S02]  /*18680*/  IADD3 R8, PT, PT, R9, 0x1, RZ ;  /* 0x0000000109087810 */ /* 0x000fe40007ffe0ff */
[----:B------:R-:W-:-:S02]  /*18690*/  FSETP.GT.AND P6, PT, R18, 0.10000000149011611938, PT ;  /* 0x3dcccccd1200780b */ /* 0x000fc40003fc4000 */
[----:B------:R-:W-:Y:S02]  /*186a0*/  FSETP.GT.AND P0, PT, R19, 0.10000000149011611938, PT ;  /* 0x3dcccccd1300780b */ /* 0x000fe40003f04000 */
[----:B------:R-:W-:-:S03]  /*186b0*/  @P3 FMNMX R24, R15, R24, !PT ;  /* 0x000000180f183209 */ /* 0x000fc60007800000 */
        /* <DEDUP_REMOVED lines=48> */
[----:B------:R-:W-:Y:S02]  /*189c0*/  @P0 FMNMX R24, R9, R24, !PT ;  /* 0x0000001809180209 */ /* 0x000fe40007800000 */
[----:B------:R-:W-:Y:S01]  /*189d0*/  IADD3 R16, PT, PT, R17, 0x1, RZ ;  /* 0x0000000111107810 */ /* 0x000fe20007ffe0ff */
[----:B------:R-:W-:Y:S01]  /*189e0*/  @!P2 IMAD.MOV R16, RZ, RZ, R17 ;  /* 0x000000ffff10a224 */ /* 0x000fe200078e0211 */
[----:B-1----:R-:W-:Y:S01]  /*189f0*/  FSETP.GT.AND P4, PT, R12, 0.10000000149011611938, PT ;  /* 0x3dcccccd0c00780b */ /* 0x002fe20003f84000 */
[----:B------:R-:W-:Y:S01]  /*18a00*/  @P2 FADD R32, R10, R32 ;  /* 0x000000200a202221 */ /* 0x000fe20000000000 */
[----:B------:R-:W-:-:S02]  /*18a10*/  FSETP.GT.AND P5, PT, R13, 0.10000000149011611938, PT ;  /* 0x3dcccccd0d00780b */ /* 0x000fc40003fa4000 */
[----:B------:R-:W-:Y:S01]  /*18a20*/  IADD3 R17, PT, PT, R16, 0x1, RZ ;  /* 0x0000000110117810 */ /* 0x000fe20007ffe0ff */
[----:B------:R-:W-:Y:S01]  /*18a30*/  @!P3 IMAD.MOV R17, RZ, RZ, R16 ;  /* 0x000000ffff11b224 */ /* 0x000fe200078e0210 */
[----:B------:R-:W-:Y:S01]  /*18a40*/  FSETP.GT.AND P6, PT, R14, 0.10000000149011611938, PT ;  /* 0x3dcccccd0e00780b */ /* 0x000fe20003fc4000 */
[----:B------:R-:W-:Y:S01]  /*18a50*/  @P3 FADD R32, R11, R32 ;  /* 0x000000200b203221 */ /* 0x000fe20000000000 */
[----:B------:R-:W-:Y:S02]  /*18a60*/  FSETP.GT.AND P0, PT, R15, 0.10000000149011611938, PT ;  /* 0x3dcccccd0f00780b */ /* 0x000fe40003f04000 */
[----:B------:R-:W-:Y:S02]  /*18a70*/  IADD3 R16, PT, PT, R17, 0x1, RZ ;  /* 0x0000000111107810 */ /* 0x000fe40007ffe0ff */
[----:B------:R-:W-:Y:S01]  /*18a80*/  @P2 FMNMX R24, R10, R24, !PT ;  /* 0x000000180a182209 */ /* 0x000fe20007800000 */
[----:B------:R-:W-:Y:S02]  /*18a90*/  @!P4 IMAD.MOV R16, RZ, RZ, R17 ;  /* 0x000000ffff10c224 */ /* 0x000fe400078e0211 */
[----:B------:R-:W-:Y:S01]  /*18aa0*/  @P4 FADD R32, R32, R12 ;  /* 0x0000000c20204221 */ /* 0x000fe20000000000 */
[----:B------:R-:W-:-:S02]  /*18ab0*/  @P3 FMNMX R24, R11, R24, !PT ;  /* 0x000000180b183209 */ /* 0x000fc40007800000 */
        /* <DEDUP_REMOVED lines=12> */
[----:B------:R-:W-:Y:S02]  /*18b80*/  I2FP.F32.U32 R19, R47 ;  /* 0x0000002f00137245 */ /* 0x000fe40000201000 */
[----:B------:R-:W-:Y:S01]  /*18b90*/  @P0 FMNMX R24, R15, R24, !PT ;  /* 0x000000180f180209 */ /* 0x000fe20007800000 */
[----:B------:R0:W-:Y:S01]  /*18ba0*/  STG.E desc[UR6][R50.64+0x110], R32 ;  /* 0x0001102032007986 */ /* 0x0001e2000c101906 */
[----:B------:R-:W1:Y:S01]  /*18bb0*/  MUFU.RCP R8, R19 ;  /* 0x0000001300087308 */ /* 0x000e620000001000 */
[----:B------:R-:W-:Y:S01]  /*18bc0*/  FMUL R9, R19, 0.03125 ;  /* 0x3d00000013097820 */ /* 0x000fe20000400000 */
[----:B------:R-:W-:Y:S01]  /*18bd0*/  ISETP.NE.AND P3, PT, R47, RZ, PT ;  /* 0x000000ff2f00720c */ /* 0x000fe20003f65270 */
[----:B------:R0:W-:Y:S04]  /*18be0*/  STG.E desc[UR6][R50.64+0x114], R24 ;  /* 0x0001141832007986 */ /* 0x0001e8000c101906 */
[----:B------:R0:W-:Y:S01]  /*18bf0*/  STG.E desc[UR6][R50.64+0x118], R9 ;  /* 0x0001180932007986 */ /* 0x0001e2000c101906 */
[----:B------:R-:W2:Y:S01]  /*18c00*/  FCHK P0, R32, R19 ;  /* 0x0000001320007302 */ /* 0x000ea20000000000 */
[----:B-1----:R-:W-:-:S04]  /*18c10*/  FFMA R11, -R19, R8, 1 ;  /* 0x3f800000130b7423 */ /* 0x002fc80000000108 */
[----:B------:R-:W-:-:S04]  /*18c20*/  FFMA R11, R8, R11, R8 ;  /* 0x0000000b080b7223 */ /* 0x000fc80000000008 */
[----:B------:R-:W-:-:S04]  /*18c30*/  FFMA R8, R32, R11, RZ ;  /* 0x0000000b20087223 */ /* 0x000fc800000000ff */
[----:B------:R-:W-:-:S04]  /*18c40*/  FFMA R10, -R19, R8, R32 ;  /* 0x00000008130a7223 */ /* 0x000fc80000000120 */
[----:B------:R-:W-:Y:S01]  /*18c50*/  FFMA R8, R11, R10, R8 ;  /* 0x0000000a0b087223 */ /* 0x000fe20000000008 */
[----:B0-2---:R-:W-:Y:S06]  /*18c60*/  @!P0 BRA `(.L_x_1100) ;  /* 0x0000000000088947 */ /* 0x005fec0003800000 */
[----:B------:R-:W-:-:S07]  /*18c70*/  MOV R18, 0x18c90 ;  /* 0x00018c9000127802 */ /* 0x000fce0000000f00 */
[----:B------:R-:W-:Y:S05]  /*18c80*/  CALL.REL.NOINC `($__internal_11_$__cuda_sm3x_div_rn_noftz_f32_slowpath) ;  /* 0x00000034008c7944 */ /* 0x000fea0003c00000 */
.L_x_1100:
[----:B------:R-:W-:Y:S05]  /*18c90*/  BSYNC.RECONVERGENT B0 ;  /* 0x0000000000007941 */ /* 0x000fea0003800200 */
.L_x_1099:
[----:B------:R-:W-:Y:S01]  /*18ca0*/  FSEL R46, R8, RZ, P3 ;  /* 0x000000ff082e7208 */ /* 0x000fe20001800000 */
[----:B------:R-:W-:Y:S01]  /*18cb0*/  BSSY.RECONVERGENT B0, `(.L_x_1101) ;  /* 0x0000010000007945 */ /* 0x000fe20003800200 */
[C---:B------:R-:W-:Y:S01]  /*18cc0*/  ISETP.NE.AND P0, PT, R0.reuse, RZ, PT ;  /* 0x000000ff0000720c */ /* 0x040fe20003f05270 */
[----:B------:R-:W-:Y:S01]  /*18cd0*/  HFMA2 R48, -RZ, RZ, 0, 0 ;  /* 0x00000000ff307431 */ /* 0x000fe200000001ff */
[C---:B------:R-:W-:Y:S01]  /*18ce0*/  ISETP.NE.AND P6, PT, R0.reuse, 0x1, PT ;  /* 0x000000010000780c */ /* 0x040fe20003fc5270 */
[----:B------:R0:W-:Y:S01]  /*18cf0*/  STG.E desc[UR6][R50.64+0x11c], R46 ;  /* 0x00011c2e32007986 */ /* 0x0001e2000c101906 */
[C---:B------:R-:W-:Y:S01]  /*18d00*/  ISETP.NE.AND P5, PT, R0.reuse, 0x2, PT ;  /* 0x000000020000780c */ /* 0x040fe20003fa5270 */
[C---:B------:R-:W-:Y:S01]  /*18d10*/  IMAD R41, R0.reuse, 0x60, R41 ;  /* 0x0000006000297824 */ /* 0x040fe200078e0229 */
[C---:B------:R-:W-:Y:S02]  /*18d20*/  ISETP.NE.AND P4, PT, R0.reuse, 0x3, PT ;  /* 0x000000030000780c */ /* 0x040fe40003f85270 */
[----:B------:R-:W-:-:S02]  /*18d30*/  ISETP.NE.AND P3, PT, R0, 0x4, PT ;  /* 0x000000040000780c */ /* 0x000fc40003f65270 */
[----:B------:R-:W-:-:S03]  /*18d40*/  ISETP.NE.AND P2, PT, R0, 0x5, PT ;  /* 0x000000050000780c */ /* 0x000fc60003f45270 */
[----:B------:R-:W-:Y:S10]  /*18d50*/  @!P0 BRA `(.L_x_1102) ;  /* 0x0000000000148947 */ /* 0x000ff40003800000 */
[----:B------:R-:W1:Y:S02]  /*18d60*/  LDS R8, [R41+-0x4300] ;  /* 0xffbd000029087984 */ /* 0x000e640000000800 */
[----:B-1----:R-:W-:-:S13]  /*18d70*/  FSETP.GT.AND P0, PT, R8, RZ, PT ;  /* 0x000000ff0800720b */ /* 0x002fda0003f04000 */
[----:B------:R-:W-:Y:S01]  /*18d80*/  @P0 FMNMX R45, R8, 1.00000000000000000000e+10, PT ;  /* 0x501502f9082d0809 */ /* 0x000fe20003800000 */
[----:B------:R-:W-:Y:S01]  /*18d90*/  @P0 IMAD.MOV.U32 R7, RZ, RZ, R8 ;  /* 0x000000ffff070224 */ /* 0x000fe200078e0008 */
[----:B------:R-:W-:-:S07]  /*18da0*/  @P0 MOV R48, 0x1 ;  /* 0x0000000100300802 */ /* 0x000fce0000000f00 */
.L_x_1102:
[----:B------:R-:W-:Y:S05]  /*18db0*/  BSYNC.RECONVERGENT B0 ;  /* 0x0000000000007941 */ /* 0x000fea0003800200 */
.L_x_1101:
[----:B------:R-:W-:Y:S01]  /*18dc0*/  BSSY.RECONVERGENT B0, `(.L_x_1103) ;  /* 0x0000008000007945 */ /* 0x000fe20003800200 */
[----:B------:R-:W-:-:S03]  /*18dd0*/  ISETP.NE.AND P0, PT, R0, 0x6, PT ;  /* 0x000000060000780c */ /* 0x000fc60003f05270 */
[----:B------:R-:W-:Y:S10]  /*18de0*/  @!P6 BRA `(.L_x_1104) ;  /* 0x000000000014e947 */ /* 0x000ff40003800000 */
[----:B------:R-:W1:Y:S02]  /*18df0*/  LDS R8, [R41+-0x42fc] ;  /* 0xffbd040029087984 */ /* 0x000e640000000800 */
[----:B-1----:R-:W-:-:S13]  /*18e00*/  FSETP.GT.AND P6, PT, R8, RZ, PT ;  /* 0x000000ff0800720b */ /* 0x002fda0003fc4000 */
[----:B------:R-:W-:Y:S01]  /*18e10*/  @P6 FMNMX R45, R45, R8, PT ;  /* 0x000000082d2d6209 */ /* 0x000fe20003800000 */
[----:B------:R-:W-:Y:S01]  /*18e20*/  @P6 FADD R7, R7, R8 ;  /* 0x0000000807076221 */ /* 0x000fe20000000000 */
[----:B------:R-:W-:-:S07]  /*18e30*/  @P6 VIADD R48, R48, 0x1 ;  /* 0x0000000130306836 */ /* 0x000fce0000000000 */
.L_x_1104:
[----:B------:R-:W-:Y:S05]  /*18e40*/  BSYNC.RECONVERGENT B0 ;  /* 0x0000000000007941 */ /* 0x000fea0003800200 */
.L_x_1103:
[----:B------:R-:W-:Y:S01]  /*18e50*/  BSSY.RECONVERGENT B0, `(.L_x_1105) ;  /* 0x0000008000007945 */ /* 0x000fe20003800200 */
[----:B------:R-:W-:-:S03]  /*18e60*/  ISETP.NE.AND P6, PT, R0, 0x7, PT ;  /* 0x000000070000780c */ /* 0x000fc60003fc5270 */
[----:B------:R-:W-:Y:S10]  /*18e70*/  @!P5 BRA `(.L_x_1106) ;  /* 0x000000000014d947 */ /* 0x000ff40003800000 */
[----:B------:R-:W1:Y:S02]  /*18e80*/  LDS R8, [R41+-0x42f8] ;  /* 0xffbd080029087984 */ /* 0x000e640000000800 */
[----:B-1----:R-:W-:-:S13]  /*18e90*/  FSETP.GT.AND P5, PT, R8, RZ, PT ;  /* 0x000000ff0800720b */ /* 0x002fda0003fa4000 */
[----:B------:R-:W-:Y:S01]  /*18ea0*/  @P5 FMNMX R45, R45, R8, PT ;  /* 0x000000082d2d5209 */ /* 0x000fe20003800000 */
[----:B------:R-:W-:Y:S01]  /*18eb0*/  @P5 FADD R7, R7, R8 ;  /* 0x0000000807075221 */ /* 0x000fe20000000000 */
[----:B------:R-:W-:-:S07]  /*18ec0*/  @P5 IADD3 R48, PT, PT, R48, 0x1, RZ ;  /* 0x0000000130305810 */ /* 0x000fce0007ffe0ff */
.L_x_1106:
[----:B------:R-:W-:Y:S05]  /*18ed0*/  BSYNC.RECONVERGENT B0 ;  /* 0x0000000000007941 */ /* 0x000fea0003800200 */
.L_x_1105:
        /* <DEDUP_REMOVED lines=8> */
.L_x_1108:
[----:B------:R-:W-:Y:S05]  /*18f60*/  BSYNC.RECONVERGENT B0 ;  /* 0x0000000000007941 */ /* 0x000fea0003800200 */
.L_x_1107:
        /* <DEDUP_REMOVED lines=8> */
.L_x_1110:
[----:B------:R-:W-:Y:S05]  /*18ff0*/  BSYNC.RECONVERGENT B0 ;  /* 0x0000000000007941 */ /* 0x000fea0003800200 */
.L_x_1109:
        /* <DEDUP_REMOVED lines=8> */
.L_x_1112:
[----:B------:R-:W-:Y:S05]  /*19080*/  BSYNC.RECONVERGENT B0 ;  /* 0x0000000000007941 */ /* 0x000fea0003800200 */
.L_x_1111:
        /* <DEDUP_REMOVED lines=8> */
.L_x_1114:
[----:B------:R-:W-:Y:S05]  /*19110*/  BSYNC.RECONVERGENT B0 ;  /* 0x0000000000007941 */ /* 0x000fea0003800200 */
.L_x_1113:
        /* <DEDUP_REMOVED lines=8> */
.L_x_1116:
[----:B------:R-:W-:Y:S05]  /*191a0*/  BSYNC.RECONVERGENT B0 ;  /* 0x0000000000007941 */ /* 0x000fea0003800200 */
.L_x_1115:
        /* <DEDUP_REMOVED lines=8> */
.L_x_1118:
[----:B------:R-:W-:Y:S05]  /*19230*/  BSYNC.RECONVERGENT B0 ;  /* 0x0000000000007941 */ /* 0x000fea0003800200 */
.L_x_1117:
        /* <DEDUP_REMOVED lines=8> */
.L_x_1120:
[----:B------:R-:W-:Y:S05]  /*192c0*/  BSYNC.RECONVERGENT B0 ;  /* 0x0000000000007941 */ /* 0x000fea0003800200 */
.L_x_1119:
        /* <DEDUP_REMOVED lines=8> */
.L_x_1122:
[----:B------:R-:W-:Y:S05]  /*19350*/  BSYNC.RECONVERGENT B0 ;  /* 0x0000000000007941 */ /* 0x000fea0003800200 */
.L_x_1121:
        /* <DEDUP_REMOVED lines=8> */
.L_x_1124:
[----:B------:R-:W-:Y:S05]  /*193e0*/  BSYNC.RECONVERGENT B0 ;  /* 0x0000000000007941 */ /* 0x000fea0003800200 */
.L_x_1123:
        /* <DEDUP_REMOVED lines=8> */
.L_x_1126:
[----:B------:R-:W-:Y:S05]  /*19470*/  BSYNC.RECONVERGENT B0 ;  /* 0x0000000000007941 */ /* 0x000fea0003800200 */
.L_x_1125:
        /* <DEDUP_REMOVED lines=8> */
.L_x_1128:
[----:B------:R-:W-:Y:S05]  /*19500*/  BSYNC.RECONVERGENT B0 ;  /* 0x0000000000007941 */ /* 0x000fea0003800200 */
.L_x_1127:
        /* <DEDUP_REMOVED lines=8> */
.L_x_1130:
[----:B------:R-:W-:Y:S05]  /*19590*/  BSYNC.RECONVERGENT B0 ;  /* 0x0000000000007941 */ /* 0x000fea0003800200 */
.L_x_1129:
        /* <DEDUP_REMOVED lines=8> */
.L_x_1132:
[----:B------:R-:W-:Y:S05]  /*19620*/  BSYNC.RECONVERGENT B0 ;  /* 0x0000000000007941 */ /* 0x000fea0003800200 */
.L_x_1131:
        /* <DEDUP_REMOVED lines=8> */
.L_x_1134:
[----:B------:R-:W-:Y:S05]  /*196b0*/  BSYNC.RECONVERGENT B0 ;  /* 0x0000000000007941 */ /* 0x000fea0003800200 */
.L_x_1133:
        /* <DEDUP_REMOVED lines=8> */
.L_x_1136:
[----:B------:R-:W-:Y:S05]  /*19740*/  BSYNC.RECONVERGENT B0 ;  /* 0x0000000000007941 */ /* 0x000fea0003800200 */
.L_x_1135:
        /* <DEDUP_REMOVED lines=8> */
.L_x_1138:
[----:B------:R-:W-:Y:S05]  /*197d0*/  BSYNC.RECONVERGENT B0 ;  /* 0x0000000000007941 */ /* 0x000fea0003800200 */
.L_x_1137:
        /* <DEDUP_REMOVED lines=8> */
.L_x_1140:
[----:B------:R-:W-:Y:S05]  /*19860*/  BSYNC.RECONVERGENT B0 ;  /* 0x0000000000007941 */ /* 0x000fea0003800200 */
.L_x_1139:
        /* <DEDUP_REMOVED lines=8> */
.L_x_1142:
[----:B------:R-:W-:Y:S05]  /*198f0*/  BSYNC.RECONVERGENT B0 ;  /* 0x0000000000007941 */ /* 0x000fea0003800200 */
.L_x_1141:
        /* <DEDUP_REMOVED lines=8> */
.L_x_1144:
[----:B------:R-:W-:Y:S05]  /*19980*/  BSYNC.RECONVERGENT B0 ;  /* 0x0000000000007941 */ /* 0x000fea0003800200 */
.L_x_1143:
        /* <DEDUP_REMOVED lines=8> */
.L_x_1146:
[----:B------:R-:W-:Y:S05]  /*19a10*/  BSYNC.RECONVERGENT B0 ;  /* 0x0000000000007941 */ /* 0x000fea0003800200 */
.L_x_1145:
        /* <DEDUP_REMOVED lines=8> */
.L_x_1148:
[----:B------:R-:W-:Y:S05]  /*19aa0*/  BSYNC.RECONVERGENT B0 ;  /* 0x0000000000007941 */ /* 0x000fea0003800200 */
.L_x_1147:
        /* <DEDUP_REMOVED lines=8> */
.L_x_1150:
[----:B------:R-:W-:Y:S05]  /*19b30*/  BSYNC.RECONVERGENT B0 ;  /* 0x0000000000007941 */ /* 0x000fea0003800200 */
.L_x_1149:
[----:B------:R-:W-:Y:S01]  /*19b40*/  BSSY.RECONVERGENT B0, `(.L_x_1151) ;  /* 0x000000a000007945 */ /* 0x000fe20003800200 */
[----:B------:R-:W-:Y:S01]  /*19b50*/  ISETP.NE.AND P0, PT, R0, 0x1e, PT ;  /* 0x0000001e0000780c */ /* 0x000fe20003f05270 */
[----:B------:R-:W-:Y:S01]  /*19b60*/  IMAD.MOV.U32 R9, RZ, RZ, 0x3d4ccccd ;  /* 0x3d4ccccdff097424 */ /* 0x000fe200078e00ff */
[----:B------:R-:W-:Y:S01]  /*19b70*/  MOV R10, 0x41a00000 ;  /* 0x41a00000000a7802 */ /* 0x000fe20000000f00 */
[----:B------:R-:W-:Y:S10]  /*19b80*/  @!P6 BRA `(.L_x_1152) ;  /* 0x000000000014e947 */ /* 0x000ff40003800000 */
[----:B------:R-:W1:Y:S02]  /*19b90*/  LDS R8, [R41+-0x429c] ;  /* 0xffbd640029087984 */ /* 0x000e640000000800 */
[----:B-1----:R-:W-:-:S13]  /*19ba0*/  FSETP.GT.AND P6, PT, R8, RZ, PT ;  /* 0x000000ff0800720b */ /* 0x002fda0003fc4000 */
[----:B------:R-:W-:Y:S01]  /*19bb0*/  @P6 FMNMX R45, R45, R8, PT ;  /* 0x000000082d2d6209 */ /* 0x000fe20003800000 */
[----:B------:R-:W-:Y:S01]  /*19bc0*/  @P6 FADD R7, R7, R8 ;  /* 0x0000000807076221 */ /* 0x000fe20000000000 */
[----:B------:R-:W-:-:S07]  /*19bd0*/  @P6 VIADD R48, R48, 0x1 ;  /* 0x0000000130306836 */ /* 0x000fce0000000000 */
.L_x_1152:
[----:B------:R-:W-:Y:S05]  /*19be0*/  BSYNC.RECONVERGENT B0 ;  /* 0x0000000000007941 */ /* 0x000fea0003800200 */
.L_x_1151:
[----:B------:R-:W-:Y:S01]  /*19bf0*/  FFMA R8, R9, -R10, 1 ;  /* 0x3f80000009087423 */ /* 0x000fe2000000080a */
[----:B------:R-:W-:Y:S01]  /*19c00*/  BSSY.RECONVERGENT B0, `(.L_x_1153) ;  /* 0x0000009000007945 */ /* 0x000fe20003800200 */
[----:B------:R-:W-:Y:S02]  /*19c10*/  ISETP.NE.AND P6, PT, R0, 0x1f, PT ;  /* 0x0000001f0000780c */ /* 0x000fe40003fc5270 */
[----:B------:R-:W-:Y:S01]  /*19c20*/  FFMA R8, R8, R9, 0.050000000745058059692 ;  /* 0x3d4ccccd08087423 */ /* 0x000fe20000000009 */
[----:B------:R-:W-:Y:S10]  /*19c30*/  @!P5 BRA `(.L_x_1154) ;  /* 0x000000000014d947 */ /* 0x000ff40003800000 */
[----:B------:R-:W1:Y:S02]  /*19c40*/  LDS R10, [R41+-0x4298] ;  /* 0xffbd6800290a7984 */ /* 0x000e640000000800 */
[----:B-1----:R-:W-:-:S13]  /*19c50*/  FSETP.GT.AND P5, PT, R10, RZ, PT ;  /* 0x000000ff0a00720b */ /* 0x002fda0003fa4000 */
[----:B------:R-:W-:Y:S01]  /*19c60*/  @P5 FMNMX R45, R45, R10, PT ;  /* 0x0000000a2d2d5209 */ /* 0x000fe20003800000 */
[----:B------:R-:W-:Y:S01]  /*19c70*/  @P5 FADD R7, R7, R10 ;  /* 0x0000000a07075221 */ /* 0x000fe20000000000 */
[----:B------:R-:W-:-:S07]  /*19c80*/  @P5 IADD3 R48, PT, PT, R48, 0x1, RZ ;  /* 0x0000000130305810 */ /* 0x000fce0007ffe0ff */
.L_x_1154:
[----:B------:R-:W-:Y:S05]  /*19c90*/  BSYNC.RECONVERGENT B0 ;  /* 0x0000000000007941 */ /* 0x000fea0003800200 */
.L_x_1153:
[----:B------:R-:W-:Y:S04]  /*19ca0*/  BSSY.RECONVERGENT B0, `(.L_x_1155) ;  /* 0x0000007000007945 */ /* 0x000fe80003800200 */
[----:B------:R-:W-:Y:S05]  /*19cb0*/  @!P4 BRA `(.L_x_1156) ;  /* 0x000000000014c947 */ /* 0x000fea0003800000 */
[----:B------:R-:W1:Y:S02]  /*19cc0*/  LDS R10, [R41+-0x4294] ;  /* 0xffbd6c00290a7984 */ /* 0x000e640000000800 */
[----:B-1----:R-:W-:-:S13]  /*19cd0*/  FSETP.GT.AND P4, PT, R10, RZ, PT ;  /* 0x000000ff0a00720b */ /* 0x002fda0003f84000 */
[----:B------:R-:W-:Y:S01]  /*19ce0*/  @P4 FMNMX R45, R45, R10, PT ;  /* 0x0000000a2d2d4209 */ /* 0x000fe20003800000 */
[----:B------:R-:W-:Y:S01]  /*19cf0*/  @P4 FADD R7, R7, R10 ;  /* 0x0000000a07074221 */ /* 0x000fe20000000000 */
[----:B------:R-:W-:-:S07]  /*19d00*/  @P4 VIADD R48, R48, 0x1 ;  /* 0x0000000130304836 */ /* 0x000fce0000000000 */
.L_x_1156:
[----:B------:R-:W-:Y:S05]  /*19d10*/  BSYNC.RECONVERGENT B0 ;  /* 0x0000000000007941 */ /* 0x000fea0003800200 */
.L_x_1155:
[----:B------:R-:W-:Y:S04]  /*19d20*/  BSSY.RECONVERGENT B0, `(.L_x_1157) ;  /* 0x0000007000007945 */ /* 0x000fe80003800200 */
[----:B------:R-:W-:Y:S05]  /*19d30*/  @!P3 BRA `(.L_x_1158) ;  /* 0x000000000014b947 */ /* 0x000fea0003800000 */
[----:B------:R-:W1:Y:S02]  /*19d40*/  LDS R10, [R41+-0x4290] ;  /* 0xffbd7000290a7984 */ /* 0x000e640000000800 */
[----:B-1----:R-:W-:-:S13]  /*19d50*/  FSETP.GT.AND P3, PT, R10, RZ, PT ;  /* 0x000000ff0a00720b */ /* 0x002fda0003f64000 */
[----:B------:R-:W-:Y:S01]  /*19d60*/  @P3 FMNMX R45, R45, R10, PT ;  /* 0x0000000a2d2d3209 */ /* 0x000fe20003800000 */
[----:B------:R-:W-:Y:S01]  /*19d70*/  @P3 FADD R7, R7, R10 ;  /* 0x0000000a07073221 */ /* 0x000fe20000000000 */
[----:B------:R-:W-:-:S07]  /*19d80*/  @P3 IADD3 R48, PT, PT, R48, 0x1, RZ ;  /* 0x0000000130303810 */ /* 0x000fce0007ffe0ff */
.L_x_1158:
[----:B------:R-:W-:Y:S05]  /*19d90*/  BSYNC.RECONVERGENT B0 ;  /* 0x0000000000007941 */ /* 0x000fea0003800200 */
.L_x_1157:
[----:B------:R-:W-:Y:S04]  /*19da0*/  BSSY.RECONVERGENT B0, `(.L_x_1159) ;  /* 0x0000007000007945 */ /* 0x000fe80003800200 */
[----:B------:R-:W-:Y:S05]  /*19db0*/  @!P2 BRA `(.L_x_1160) ;  /* 0x000000000014a947 */ /* 0x000fea0003800000 */
[----:B------:R-:W1:Y:S02]  /*19dc0*/  LDS R10, [R41+-0x428c] ;  /* 0xffbd7400290a7984 */ /* 0x000e640000000800 */
[----:B-1----:R-:W-:-:S13]  /*19dd0*/  FSETP.GT.AND P2, PT, R10, RZ, PT ;  /* 0x000000ff0a00720b */ /* 0x002fda0003f44000 */
[----:B------:R-:W-:Y:S01]  /*19de0*/  @P2 FMNMX R45, R45, R10, PT ;  /* 0x0000000a2d2d2209 */ /* 0x000fe20003800000 */
[----:B------:R-:W-:Y:S01]  /*19df0*/  @P2 FADD R7, R7, R10 ;  /* 0x0000000a07072221 */ /* 0x000fe20000000000 */
[----:B------:R-:W-:-:S07]  /*19e00*/  @P2 VIADD R48, R48, 0x1 ;  /* 0x0000000130302836 */ /* 0x000fce0000000000 */
.L_x_1160:
[----:B------:R-:W-:Y:S05]  /*19e10*/  BSYNC.RECONVERGENT B0 ;  /* 0x0000000000007941 */ /* 0x000fea0003800200 */
.L_x_1159:
[----:B------:R-:W-:Y:S04]  /*19e20*/  BSSY.RECONVERGENT B0, `(.L_x_1161) ;  /* 0x0000007000007945 */ /* 0x000fe80003800200 */
[----:B------:R-:W-:Y:S05]  /*19e30*/  @!P0 BRA `(.L_x_1162) ;  /* 0x0000000000148947 */ /* 0x000fea0003800000 */
[----:B------:R-:W1:Y:S02]  /*19e40*/  LDS R10, [R41+-0x4288] ;  /* 0xffbd7800290a7984 */ /* 0x000e640000000800 */
[----:B-1----:R-:W-:-:S13]  /*19e50*/  FSETP.GT.AND P0, PT, R10, RZ, PT ;  /* 0x000000ff0a00720b */ /* 0x002fda0003f04000 */
[----:B------:R-:W-:Y:S01]  /*19e60*/  @P0 FMNMX R45, R45, R10, PT ;  /* 0x0000000a2d2d0209 */ /* 0x000fe20003800000 */
[----:B------:R-:W-:Y:S01]  /*19e70*/  @P0 FADD R7, R7, R10 ;  /* 0x0000000a07070221 */ /* 0x000fe20000000000 */
[----:B------:R-:W-:-:S07]  /*19e80*/  @P0 IADD3 R48, PT, PT, R48, 0x1, RZ ;  /* 0x0000000130300810 */ /* 0x000fce0007ffe0ff */
.L_x_1162:
[----:B------:R-:W-:Y:S05]  /*19e90*/  BSYNC.RECONVERGENT B0 ;  /* 0x0000000000007941 */ /* 0x000fea0003800200 */
.L_x_1161:
[----:B------:R-:W-:Y:S04]  /*19ea0*/  BSSY.RECONVERGENT B0, `(.L_x_1163) ;  /* 0x0000007000007945 */ /* 0x000fe80003800200 */
[----:B------:R-:W-:Y:S05]  /*19eb0*/  @!P6 BRA `(.L_x_1164) ;  /* 0x000000000014e947 */ /* 0x000fea0003800000 */
[----:B------:R-:W1:Y:S02]  /*19ec0*/  LDS R10, [R41+-0x4284] ;  /* 0xffbd7c00290a7984 */ /* 0x000e640000000800 */
[----:B-1----:R-:W-:-:S13]  /*19ed0*/  FSETP.GT.AND P0, PT, R10, RZ, PT ;  /* 0x000000ff0a00720b */ /* 0x002fda0003f04000 */
[----:B------:R-:W-:Y:S01]  /*19ee0*/  @P0 FMNMX R45, R45, R10, PT ;  /* 0x0000000a2d2d0209 */ /* 0x000fe20003800000 */
[----:B------:R-:W-:Y:S01]  /*19ef0*/  @P0 FADD R7, R7, R10 ;  /* 0x0000000a07070221 */ /* 0x000fe20000000000 */
[----:B------:R-:W-:-:S07]  /*19f00*/  @P0 VIADD R48, R48, 0x1 ;  /* 0x0000000130300836 */ /* 0x000fce0000000000 */
.L_x_1164:
[----:B------:R-:W-:Y:S05]  /*19f10*/  BSYNC.RECONVERGENT B0 ;  /* 0x0000000000007941 */ /* 0x000fea0003800200 */
.L_x_1163:
[----:B------:R-:W1:Y:S01]  /*19f20*/  FCHK P0, R45, 20 ;  /* 0x41a000002d007902 */ /* 0x000e620000000000 */
[----:B------:R-:W-:Y:S01]  /*19f30*/  FFMA R10, R8, R45, RZ ;  /* 0x0000002d080a7223 */ /* 0x000fe200000000ff */
[----:B------:R-:W-:Y:S01]  /*19f40*/  BSSY.RECONVERGENT B0, `(.L_x_1165) ;  /* 0x0000009000007945 */ /* 0x000fe20003800200 */
[----:B------:R-:W-:Y:S02]  /*19f50*/  FSETP.GEU.AND P3, PT, R45, 1.00000000000000000000e+09, PT ;  /* 0x4e6e6b282d00780b */ /* 0x000fe40003f6e000 */
[----:B------:R-:W-:-:S04]  /*19f60*/  FFMA R9, R10, -20, R45 ;  /* 0xc1a000000a097823 */ /* 0x000fc8000000002d */
[----:B------:R-:W-:Y:S01]  /*19f70*/  FFMA R8, R8, R9, R10 ;  /* 0x0000000908087223 */ /* 0x000fe2000000000a */
[----:B-1----:R-:W-:Y:S06]  /*19f80*/  @!P0 BRA `(.L_x_1166) ;  /* 0x0000000000108947 */ /* 0x002fec0003800000 */
[----:B------:R-:W-:Y:S01]  /*19f90*/  MOV R32, R45 ;  /* 0x0000002d00207202 */ /* 0x000fe20000000f00 */
[----:B------:R-:W-:Y:S01]  /*19fa0*/  IMAD.MOV.U32 R19, RZ, RZ, 0x41a00000 ;  /* 0x41a00000ff137424 */ /* 0x000fe200078e00ff */
[----:B------:R-:W-:-:S07]  /*19fb0*/  MOV R18, 0x19fd0 ;  /* 0x00019fd000127802 */ /* 0x000fce0000000f00 */
[----:B0-----:R-:W-:Y:S05]  /*19fc0*/  CALL.REL.NOINC `($__internal_11_$__cuda_sm3x_div_rn_noftz_f32_slowpath) ;  /* 0x0000002000bc7944 */ /* 0x001fea0003c00000 */
.L_x_1166:
[----:B------:R-:W-:Y:S05]  /*19fd0*/  BSYNC.RECONVERGENT B0 ;  /* 0x0000000000007941 */ /* 0x000fea0003800200 */
.L_x_1165:
[----:B------:R-:W-:Y:S01]  /*19fe0*/  FSEL R9, R8, RZ, !P3 ;  /* 0x000000ff08097208 */ /* 0x000fe20005800000 */
[----:B------:R-:W-:Y:S01]  /*19ff0*/  BSSY.RECONVERGENT B0, `(.L_x_1167) ;  /* 0x0000015000007945 */ /* 0x000fe20003800200 */
[----:B------:R-:W-:Y:S01]  /*1a000*/  ISETP.NE.AND P0, PT, R48, RZ, PT ;  /* 0x000000ff3000720c */ /* 0x000fe20003f05270 */
[----:B------:R-:W-:Y:S02]  /*1a010*/  HFMA2 R53, -RZ, RZ, 0, 0 ;  /* 0x00000000ff357431 */ /* 0x000fe400000001ff */
[----:B------:R1:W-:Y:S10]  /*1a020*/  STG.E desc[UR6][R50.64+0x120], R9 ;  /* 0x0001200932007986 */ /* 0x0003f4000c101906 */
[----:B------:R-:W-:Y:S05]  /*1a030*/  @!P0 BRA `(.L_x_1168) ;  /* 0x0000000000408947 */ /* 0x000fea0003800000 */
[----:B------:R-:W-:Y:S01]  /*1a040*/  I2FP.F32.U32 R8, R48 ;  /* 0x0000003000087245 */ /* 0x000fe20000201000 */
[----:B------:R-:W-:Y:S04]  /*1a050*/  BSSY.RECONVERGENT B1, `(.L_x_1169) ;  /* 0x000000d000017945 */ /* 0x000fe80003800200 */
[----:B------:R-:W-:-:S04]  /*1a060*/  FMUL R19, R8, 20 ;  /* 0x41a0000008137820 */ /* 0x000fc80000400000 */
[----:B------:R-:W1:Y:S08]  /*1a070*/  MUFU.RCP R8, R19 ;  /* 0x0000001300087308 */ /* 0x000e700000001000 */
[----:B------:R-:W2:Y:S01]  /*1a080*/  FCHK P0, R7, R19 ;  /* 0x0000001307007302 */ /* 0x000ea20000000000 */
[----:B-1----:R-:W-:-:S04]  /*1a090*/  FFMA R9, -R19, R8, 1 ;  /* 0x3f80000013097423 */ /* 0x002fc80000000108 */
[----:B------:R-:W-:-:S04]  /*1a0a0*/  FFMA R8, R8, R9, R8 ;  /* 0x0000000908087223 */ /* 0x000fc80000000008 */
[----:B------:R-:W-:-:S04]  /*1a0b0*/  FFMA R9, R8, R7, RZ ;  /* 0x0000000708097223 */ /* 0x000fc800000000ff */
[----:B------:R-:W-:-:S04]  /*1a0c0*/  FFMA R10, -R19, R9, R7 ;  /* 0x00000009130a7223 */ /* 0x000fc80000000107 */
[----:B------:R-:W-:Y:S01]  /*1a0d0*/  FFMA R8, R8, R10, R9 ;  /* 0x0000000a08087223 */ /* 0x000fe20000000009 */
[----:B--2---:R-:W-:Y:S06]  /*1a0e0*/  @!P0 BRA `(.L_x_1170) ;  /* 0x00000000000c8947 */ /* 0x004fec0003800000 */
[----:B------:R-:W-:Y:S01]  /*1a0f0*/  IMAD.MOV.U32 R32, RZ, RZ, R7 ;  /* 0x000000ffff207224 */ /* 0x000fe200078e0007 */
[----:B------:R-:W-:-:S07]  /*1a100*/  MOV R18, 0x1a120 ;  /* 0x0001a12000127802 */ /* 0x000fce0000000f00 */
[----:B0-----:R-:W-:Y:S05]  /*1a110*/  CALL.REL.NOINC `($__internal_11_$__cuda_sm3x_div_rn_noftz_f32_slowpath) ;  /* 0x0000002000687944 */ /* 0x001fea0003c00000 */
.L_x_1170:
[----:B------:R-:W-:Y:S05]  /*1a120*/  BSYNC.RECONVERGENT B1 ;  /* 0x0000000000017941 */ /* 0x000fea0003800200 */
.L_x_1169:
[----:B------:R-:W-:-:S07]  /*1a130*/  MOV R53, R8 ;  /* 0x0000000800357202 */ /* 0x000fce0000000f00 */
.L_x_1168:
[----:B------:R-:W-:Y:S05]  /*1a140*/  BSYNC.RECONVERGENT B0 ;  /* 0x0000000000007941 */ /* 0x000fea0003800200 */
.L_x_1167:
[----:B------:R-:W2:Y:S01]  /*1a150*/  S2R R8, SR_CgaCtaId ;  /* 0x0000000000087919 */ /* 0x000ea20000008800 */
[----:B------:R-:W-:Y:S01]  /*1a160*/  MOV R49, 0x400 ;  /* 0x0000040000317802 */ /* 0x000fe20000000f00 */
[----:B------:R-:W-:Y:S01]  /*1a170*/  BSSY.RECONVERGENT B0, `(.L_x_1171) ;  /* 0x000008f000007945 */ /* 0x000fe20003800200 */
[----:B------:R-:W-:Y:S02]  /*1a180*/  STG.E desc[UR6][R50.64+0x124], R53 ;  /* 0x0001243532007986 */ /* 0x000fe4000c101906 */
[----:B--2---:R-:W-:-:S05]  /*1a190*/  LEA R49, R8, R49, 0x18 ;  /* 0x0000003108317211 */ /* 0x004fca00078ec0ff */
[----:B------:R-:W2:Y:S04]  /*1a1a0*/  LDS.128 R32, [R49+0x2000] ;  /* 0x0020000031207984 */ /* 0x000ea80000000c00 */
[----:B------:R-:W3:Y:S04]  /*1a1b0*/  LDS.128 R12, [R49+0x2010] ;  /* 0x00201000310c7984 */ /* 0x000ee80000000c00 */
[----:B------:R-:W4:Y:S04]  /*1a1c0*/  LDS.128 R28, [R49+0x2020] ;  /* 0x00202000311c7984 */ /* 0x000f280000000c00 */
[----:B------:R-:W5:Y:S04]  /*1a1d0*/  LDS.128 R20, [R49+0x2030] ;  /* 0x0020300031147984 */ /* 0x000f680000000c00 */
[----:B------:R-:W0:Y:S04]  /*1a1e0*/  LDS.128 R24, [R49+0x2040] ;  /* 0x0020400031187984 */ /* 0x000e280000000c00 */
[----:B------:R-:W0:Y:S04]  /*1a1f0*/  LDS.128 R16, [R49+0x2050] ;  /* 0x0020500031107984 */ /* 0x000e280000000c00 */
[----:B-1----:R-:W1:Y:S04]  /*1a200*/  LDS.128 R8, [R49+0x2060] ;  /* 0x0020600031087984 */ /* 0x002e680000000c00 */
[----:B------:R-:W1:Y:S04]  /*1a210*/  LDS.128 R40, [R49+0x2070] ;  /* 0x0020700031287984 */ /* 0x000e680000000c00 */
[----:B------:R-:W1:Y:S01]  /*1a220*/  LDS.128 R36, [R49+0x2080] ;  /* 0x0020800031247984 */ /* 0x000e620000000c00 */
[----:B--2---:R-:W-:Y:S01]  /*1a230*/  FADD R33, RZ, R33 ;  /* 0x00000021ff217221 */ /* 0x004fe20000000000 */
[----:B------:R-:W-:-:S03]  /*1a240*/  FADD R32, RZ, R32 ;  /* 0x00000020ff207221 */ /* 0x000fc60000000000 */
[----:B---3--:R-:W-:Y:S01]  /*1a250*/  FADD R52, R33, R12 ;  /* 0x0000000c21347221 */ /* 0x008fe20000000000 */
[----:B------:R-:W-:Y:S01]  /*1a260*/  FADD R12, RZ, R34 ;  /* 0x00000022ff0c7221 */ /* 0x000fe20000000000 */
[----:B------:R-:W-:Y:S02]  /*1a270*/  FADD R55, R35, R32 ;  /* 0x0000002023377221 */ /* 0x000fe40000000000 */
[----:B------:R-:W-:Y:S01]  /*1a280*/  FADD R15, R15, R52 ;  /* 0x000000340f0f7221 */ /* 0x000fe20000000000 */
[----:B------:R-:W2:Y:S01]  /*1a290*/  LDS.128 R32, [R49+0x2090] ;  /* 0x0020900031207984 */ /* 0x000ea20000000c00 */
[----:B------:R-:W-:Y:S01]  /*1a2a0*/  FADD R57, R12, R13 ;  /* 0x0000000d0c397221 */ /* 0x000fe20000000000 */
[----:B------:R-:W-:Y:S01]  /*1a2b0*/  FADD R52, R55, R14 ;  /* 0x0000000e37347221 */ /* 0x000fe20000000000 */
[----:B----4-:R-:W-:Y:S02]  /*1a2c0*/  FADD R30, R15, R30 ;  /* 0x0000001e0f1e7221 */ /* 0x010fe40000000000 */
[----:B------:R-:W3:Y:S01]  /*1a2d0*/  LDS.128 R12, [R49+0x20a0] ;  /* 0x0020a000310c7984 */ /* 0x000ee20000000c00 */
[----:B------:R-:W-:Y:S01]  /*1a2e0*/  FADD R28, R57, R28 ;  /* 0x0000001c391c7221 */ /* 0x000fe20000000000 */
[----:B------:R-:W-:Y:S01]  /*1a2f0*/  FADD R29, R52, R29 ;  /* 0x0000001d341d7221 */ /* 0x000fe20000000000 */
[----:B-----5:R-:W-:-:S02]  /*1a300*/  FADD R55, R30, R21 ;  /* 0x000000151e377221 */ /* 0x020fc40000000000 */
[----:B------:R-:W-:Y:S01]  /*1a310*/  FADD R21, R31, R28 ;  /* 0x0000001c1f157221 */ /* 0x000fe20000000000 */
[----:B------:R-:W-:Y:S01]  /*1a320*/  FADD R20, R29, R20 ;  /* 0x000000141d147221 */ /* 0x000fe20000000000 */
[----:B0-----:R-:W-:Y:S01]  /*1a330*/  FADD R52, R55, R24 ;  /* 0x0000001837347221 */ /* 0x001fe20000000000 */
[----:B------:R-:W0:Y:S01]  /*1a340*/  LDS.128 R28, [R49+0x20b0] ;  /* 0x0020b000311c7984 */ /* 0x000e220000000c00 */
[----:B------:R-:W-:Y:S01]  /*1a350*/  FADD R24, R21, R22 ;  /* 0x0000001615187221 */ /* 0x000fe20000000000 */
[----:B------:R-:W-:Y:S01]  /*1a360*/  FADD R55, R23, R20 ;  /* 0x0000001417377221 */ /* 0x000fe20000000000 */
[----:B------:R-:W-:Y:S01]  /*1a370*/  FADD R27, R27, R52 ;  /* 0x000000341b1b7221 */ /* 0x000fe20000000000 */
[----:B------:R-:W4:Y:S01]  /*1a380*/  LDS.128 R20, [R49+0x20c0] ;  /* 0x0020c00031147984 */ /* 0x000f220000000c00 */
[----:B------:R-:W-:Y:S01]  /*1a390*/  FADD R57, R24, R25 ;  /* 0x0000001918397221 */ /* 0x000fe20000000000 */
[----:B------:R-:W-:Y:S01]  /*1a3a0*/  FADD R52, R55, R26 ;  /* 0x0000001a37347221 */ /* 0x000fe20000000000 */
[----:B------:R-:W-:-:S02]  /*1a3b0*/  FADD R18, R27, R18 ;  /* 0x000000121b127221 */ /* 0x000fc40000000000 */
[----:B------:R-:W5:Y:S01]  /*1a3c0*/  LDS.128 R24, [R49+0x20d0] ;  /* 0x0020d00031187984 */ /* 0x000f620000000c00 */
[----:B------:R-:W-:Y:S01]  /*1a3d0*/  FADD R16, R57, R16 ;  /* 0x0000001039107221 */ /* 0x000fe20000000000 */
[----:B------:R-:W-:Y:S01]  /*1a3e0*/  FADD R17, R52, R17 ;  /* 0x0000001134117221 */ /* 0x000fe20000000000 */
[----:B-1----:R-:W-:Y:S02]  /*1a3f0*/  FADD R55, R18, R9 ;  /* 0x0000000912377221 */ /* 0x002fe40000000000 */
[----:B------:R-:W-:Y:S01]  /*1a400*/  FADD R9, R19, R16 ;  /* 0x0000001013097221 */ /* 0x000fe20000000000 */
[----:B------:R-:W-:Y:S01]  /*1a410*/  FADD R8, R17, R8 ;  /* 0x0000000811087221 */ /* 0x000fe20000000000 */
[----:B------:R-:W-:Y:S01]  /*1a420*/  FADD R52, R55, R40 ;  /* 0x0000002837347221 */ /* 0x000fe20000000000 */
[----:B------:R-:W1:Y:S01]  /*1a430*/  LDS.128 R16, [R49+0x20e0] ;  /* 0x0020e00031107984 */ /* 0x000e620000000c00 */
[----:B------:R-:W-:Y:S01]  /*1a440*/  FADD R40, R9, R10 ;  /* 0x0000000a09287221 */ /* 0x000fe20000000000 */
[----:B------:R-:W-:Y:S01]  /*1a450*/  FADD R55, R11, R8 ;  /* 0x000000080b377221 */ /* 0x000fe20000000000 */
[----:B------:R-:W-:Y:S01]  /*1a460*/  FADD R43, R43, R52 ;  /* 0x000000342b2b7221 */ /* 0x000fe20000000000 */
[----:B------:R-:W1:Y:S01]  /*1a470*/  LDS.128 R8, [R49+0x20f0] ;  /* 0x0020f00031087984 */ /* 0x000e620000000c00 */
[----:B------:R-:W-:Y:S01]  /*1a480*/  FADD R57, R40, R41 ;  /* 0x0000002928397221 */ /* 0x000fe20000000000 */
[----:B------:R-:W-:Y:S01]  /*1a490*/  FADD R52, R55, R42 ;  /* 0x0000002a37347221 */ /* 0x000fe20000000000 */
[----:B------:R-:W-:-:S02]  /*1a4a0*/  FADD R38, R43, R38 ;  /* 0x000000262b267221 */ /* 0x000fc40000000000 */
[----:B------:R-:W1:Y:S01]  /*1a4b0*/  LDS.128 R40, [R49+0x2100] ;  /* 0x0021000031287984 */ /* 0x000e620000000c00 */
[----:B------:R-:W-:Y:S01]  /*1a4c0*/  FADD R36, R57, R36 ;  /* 0x0000002439247221 */ /* 0x000fe20000000000 */
[----:B------:R-:W-:Y:S01]  /*1a4d0*/  FADD R37, R52, R37 ;  /* 0x0000002534257221 */ /* 0x000fe20000000000 */
[----:B--2---:R-:W-:Y:S02]  /*1a4e0*/  FADD R55, R38, R33 ;  /* 0x0000002126377221 */ /* 0x004fe40000000000 */
[----:B------:R-:W-:Y:S01]  /*1a4f0*/  FADD R33, R39, R36 ;  /* 0x0000002427217221 */ /* 0x000fe20000000000 */
[----:B------:R-:W-:Y:S01]  /*1a500*/  FADD R32, R37, R32 ;  /* 0x0000002025207221 */ /* 0x000fe20000000000 */
[----:B---3--:R-:W-:Y:S01]  /*1a510*/  FADD R52, R55, R12 ;  /* 0x0000000c37347221 */ /* 0x008fe20000000000 */
[----:B------:R-:W2:Y:S01]  /*1a520*/  LDS.128 R36, [R49+0x2110] ;  /* 0x0021100031247984 */ /* 0x000ea20000000c00 */
[----:B------:R-:W-:Y:S01]  /*1a530*/  FADD R12, R33, R34 ;  /* 0x00000022210c7221 */ /* 0x000fe20000000000 */
[----:B------:R-:W-:Y:S01]  /*1a540*/  FADD R55, R35, R32 ;  /* 0x0000002023377221 */ /* 0x000fe20000000000 */
[----:B------:R-:W-:Y:S01]  /*1a550*/  FADD R15, R15, R52 ;  /* 0x000000340f0f7221 */ /* 0x000fe20000000000 */
[----:B------:R-:W3:Y:S01]  /*1a560*/  LDS.128 R32, [R49+0x2120] ;  /* 0x0021200031207984 */ /* 0x000ee20000000c00 */
[----:B------:R-:W-:Y:S01]  /*1a570*/  FADD R57, R12, R13 ;  /* 0x0000000d0c397221 */ /* 0x000fe20000000000 */
[----:B------:R-:W-:Y:S01]  /*1a580*/  FADD R52, R55, R14 ;  /* 0x0000000e37347221 */ /* 0x000fe20000000000 */
[----:B0-----:R-:W-:-:S02]  /*1a590*/  FADD R30, R15, R30 ;  /* 0x0000001e0f1e7221 */ /* 0x001fc40000000000 */
[----:B------:R-:W0:Y:S01]  /*1a5a0*/  LDS.128 R12, [R49+0x2130] ;  /* 0x00213000310c7984 */ /* 0x000e220000000c00 */
[----:B------:R-:W-:Y:S01]  /*1a5b0*/  FADD R28, R57, R28 ;  /* 0x0000001c391c7221 */ /* 0x000fe20000000000 */
[----:B------:R-:W-:Y:S01]  /*1a5c0*/  FADD R29, R52, R29 ;  /* 0x0000001d341d7221 */ /* 0x000fe20000000000 */
[----:B----4-:R-:W-:Y:S02]  /*1a5d0*/  FADD R55, R30, R21 ;  /* 0x000000151e377221 */ /* 0x010fe40000000000 */
[----:B------:R-:W-:Y:S01]  /*1a5e0*/  FADD R21, R31, R28 ;  /* 0x0000001c1f157221 */ /* 0x000fe20000000000 */
[----:B------:R-:W-:Y:S01]  /*1a5f0*/  FADD R20, R29, R20 ;  /* 0x000000141d147221 */ /* 0x000fe20000000000 */
[----:B-----5:R-:W-:Y:S01]  /*1a600*/  FADD R52, R55, R24 ;  /* 0x0000001837347221 */ /* 0x020fe20000000000 */
[----:B------:R-:W4:Y:S01]  /*1a610*/  LDS.128 R28, [R49+0x2140] ;  /* 0x00214000311c7984 */ /* 0x000f220000000c00 */
[----:B------:R-:W-:Y:S01]  /*1a620*/  FADD R24, R21, R22 ;  /* 0x0000001615187221 */ /* 0x000fe20000000000 */
[----:B------:R-:W-:Y:S01]  /*1a630*/  FADD R55, R23, R20 ;  /* 0x0000001417377221 */ /* 0x000fe20000000000 */
[----:B------:R-:W-:Y:S01]  /*1a640*/  FADD R27, R27, R52 ;  /* 0x000000341b1b7221 */ /* 0x000fe20000000000 */
[----:B------:R-:W5:Y:S01]  /*1a650*/  LDS.128 R20, [R49+0x2150] ;  /* 0x0021500031147984 */ /* 0x000f620000000c00 */
[----:B------:R-:W-:Y:S01]  /*1a660*/  FADD R57, R24, R25 ;  /* 0x0000001918397221 */ /* 0x000fe20000000000 */
[----:B------:R-:W-:Y:S01]  /*1a670*/  FADD R52, R55, R26 ;  /* 0x0000001a37347221 */ /* 0x000fe20000000000 */
[----:B-1----:R-:W-:-:S02]  /*1a680*/  FADD R18, R27, R18 ;  /* 0x000000121b127221 */ /* 0x002fc40000000000 */
[----:B------:R-:W1:Y:S01]  /*1a690*/  LDS.128 R24, [R49+0x2160] ;  /* 0x0021600031187984 */ /* 0x000e620000000c00 */
[----:B------:R-:W-:Y:S01]  /*1a6a0*/  FADD R16, R57, R16 ;  /* 0x0000001039107221 */ /* 0x000fe20000000000 */
[----:B------:R-:W-:Y:S01]  /*1a6b0*/  FADD R17, R52, R17 ;  /* 0x0000001134117221 */ /* 0x000fe20000000000 */
[----:B------:R-:W-:Y:S02]  /*1a6c0*/  FADD R55, R18, R9 ;  /* 0x0000000912377221 */ /* 0x000fe40000000000 */
[----:B------:R-:W-:Y:S01]  /*1a6d0*/  FADD R9, R19, R16 ;  /* 0x0000001013097221 */ /* 0x000fe20000000000 */
[----:B------:R-:W-:Y:S01]  /*1a6e0*/  FADD R8, R17, R8 ;  /* 0x0000000811087221 */ /* 0x000fe20000000000 */
[----:B------:R-:W-:Y:S01]  /*1a6f0*/  FADD R40, R55, R40 ;  /* 0x0000002837287221 */ /* 0x000fe20000000000 */
[----:B------:R-:W1:Y:S01]  /*1a700*/  LDS.128 R16, [R49+0x2170] ;  /* 0x0021700031107984 */ /* 0x000e620000000c00 */
[----:B------:R-:W-:Y:S01]  /*1a710*/  FADD R10, R9, R10 ;  /* 0x0000000a090a7221 */ /* 0x000fe20000000000 */
[----:B------:R-:W-:Y:S01]  /*1a720*/  FADD R11, R11, R8 ;  /* 0x000000080b0b7221 */ /* 0x000fe20000000000 */
[----:B------:R-:W-:Y:S01]  /*1a730*/  FADD R43, R43, R40 ;  /* 0x000000282b2b7221 */ /* 0x000fe20000000000 */
[----:B------:R-:W1:Y:S01]  /*1a740*/  LDS R8, [R4+0x2004] ;  /* 0x0020040004087984 */ /* 0x000e620000000800 */
[----:B------:R-:W-:Y:S01]  /*1a750*/  FADD R41, R10, R41 ;  /* 0x000000290a297221 */ /* 0x000fe20000000000 */
[----:B------:R-:W-:Y:S01]  /*1a760*/  FADD R42, R11, R42 ;  /* 0x0000002a0b2a7221 */ /* 0x000fe20000000000 */
[----:B--2---:R-:W-:Y:S01]  /*1a770*/  FADD R38, R43, R38 ;  /* 0x000000262b267221 */ /* 0x004fe20000000000 */
[----:B------:R-:W2:Y:S01]  /*1a780*/  LDS R10, [R4+0x2000] ;  /* 0x00200000040a7984 */ /* 0x000ea20000000800 */
[----:B------:R-:W-:Y:S01]  /*1a790*/  FADD R36, R41, R36 ;  /* 0x0000002429247221 */ /* 0x000fe20000000000 */
[----:B------:R-:W-:Y:S01]  /*1a7a0*/  FADD R37, R42, R37 ;  /* 0x000000252a257221 */ /* 0x000fe20000000000 */
[----:B---3--:R-:W-:Y:S01]  /*1a7b0*/  FADD R33, R38, R33 ;  /* 0x0000002126217221 */ /* 0x008fe20000000000 */
[----:B------:R3:W2:Y:S01]  /*1a7c0*/  LDS R9, [R4+0x2008] ;  /* 0x0020080004097984 */ /* 0x0006a20000000800 */
[----:B------:R-:W-:Y:S01]  /*1a7d0*/  FADD R39, R39, R36 ;  /* 0x0000002427277221 */ /* 0x000fe20000000000 */
[----:B------:R-:W-:Y:S01]  /*1a7e0*/  FADD R32, R37, R32 ;  /* 0x0000002025207221 */ /* 0x000fe20000000000 */
[----:B0-----:R-:W-:-:S02]  /*1a7f0*/  FADD R12, R33, R12 ;  /* 0x0000000c210c7221 */ /* 0x001fc40000000000 */
[----:B------:R-:W-:Y:S01]  /*1a800*/  FADD R34, R39, R34 ;  /* 0x0000002227227221 */ /* 0x000fe20000000000 */
[----:B------:R-:W-:Y:S01]  /*1a810*/  FADD R35, R35, R32 ;  /* 0x0000002023237221 */ /* 0x000fe20000000000 */
[----:B------:R-:W-:Y:S02]  /*1a820*/  FADD R15, R15, R12 ;  /* 0x0000000c0f0f7221 */ /* 0x000fe40000000000 */
[----:B------:R-:W-:Y:S01]  /*1a830*/  FADD R13, R34, R13 ;  /* 0x0000000d220d7221 */ /* 0x000fe20000000000 */
[----:B------:R-:W-:Y:S01]  /*1a840*/  FADD R14, R35, R14 ;  /* 0x0000000e230e7221 */ /* 0x000fe20000000000 */
[----:B----4-:R-:W-:Y:S02]  /*1a850*/  FADD R30, R15, R30 ;  /* 0x0000001e0f1e7221 */ /* 0x010fe40000000000 */
[----:B------:R-:W-:Y:S01]  /*1a860*/  FADD R28, R13, R28 ;  /* 0x0000001c0d1c7221 */ /* 0x000fe20000000000 */
[----:B------:R-:W-:Y:S01]  /*1a870*/  FADD R29, R14, R29 ;  /* 0x0000001d0e1d7221 */ /* 0x000fe20000000000 */
[----:B-----5:R-:W-:-:S02]  /*1a880*/  FADD R21, R30, R21 ;  /* 0x000000151e157221 */ /* 0x020fc40000000000 */
[----:B------:R-:W-:Y:S01]  /*1a890*/  FADD R31, R31, R28 ;  /* 0x0000001c1f1f7221 */ /* 0x000fe20000000000 */
[----:B------:R-:W-:Y:S01]  /*1a8a0*/  FADD R20, R29, R20 ;  /* 0x000000141d147221 */ /* 0x000fe20000000000 */
[----:B-1----:R-:W-:Y:S02]  /*1a8b0*/  FADD R24, R21, R24 ;  /* 0x0000001815187221 */ /* 0x002fe40000000000 */
[----:B------:R-:W-:Y:S01]  /*1a8c0*/  FADD R22, R31, R22 ;  /* 0x000000161f167221 */ /* 0x000fe20000000000 */
[----:B------:R-:W-:Y:S01]  /*1a8d0*/  FADD R23, R23, R20 ;  /* 0x0000001417177221 */ /* 0x000fe20000000000 */
[----:B------:R-:W-:Y:S02]  /*1a8e0*/  FADD R27, R27, R24 ;  /* 0x000000181b1b7221 */ /* 0x000fe40000000000 */
[----:B------:R-:W-:Y:S01]  /*1a8f0*/  FADD R25, R22, R25 ;  /* 0x0000001916197221 */ /* 0x000fe20000000000 */
[----:B------:R-:W-:Y:S01]  /*1a900*/  FADD R26, R23, R26 ;  /* 0x0000001a171a7221 */ /* 0x000fe20000000000 */
[----:B------:R-:W-:-:S02]  /*1a910*/  FADD R27, R27, R18 ;  /* 0x000000121b1b7221 */ /* 0x000fc40000000000 */
[----:B------:R-:W-:Y:S01]  /*1a920*/  FADD R16, R25, R16 ;  /* 0x0000001019107221 */ /* 0x000fe20000000000 */
[----:B------:R-:W-:Y:S01]  /*1a930*/  FADD R17, R26, R17 ;  /* 0x000000111a117221 */ /* 0x000fe20000000000 */
[----:B---3--:R-:W-:Y:S02]  /*1a940*/  FFMA R4, R27, -0.03125, R8 ;  /* 0xbd0000001b047823 */ /* 0x008fe40000000008 */
[----:B------:R-:W-:Y:S01]  /*1a950*/  FADD R16, R19, R16 ;  /* 0x0000001013107221 */ /* 0x000fe20000000000 */
[----:B--2---:R-:W-:Y:S01]  /*1a960*/  FFMA R10, R17, -0.03125, R10 ;  /* 0xbd000000110a7823 */ /* 0x004fe2000000000a */
[----:B------:R-:W-:Y:S02]  /*1a970*/  FMUL R11, R4, R4 ;  /* 0x00000004040b7220 */ /* 0x000fe40000400000 */
[----:B------:R-:W-:Y:S02]  /*1a980*/  FFMA R9, R16, -0.03125, R9 ;  /* 0xbd00000010097823 */ /* 0x000fe40000000009 */
[----:B------:R-:W-:-:S04]  /*1a990*/  FFMA R8, R10, R10, R11 ;  /* 0x0000000a0a087223 */ /* 0x000fc8000000000b */
[----:B------:R-:W-:-:S04]  /*1a9a0*/  FFMA R11, R9, R9, R8 ;  /* 0x00000009090b7223 */ /* 0x000fc80000000008 */
[----:B------:R-:W-:Y:S01]  /*1a9b0*/  VIADD R12, R11, 0xf3000000 ;  /* 0xf30000000b0c7836 */ /* 0x000fe20000000000 */
[----:B------:R0:W1:Y:S04]  /*1a9c0*/  MUFU.RSQ R8, R11 ;  /* 0x0000000b00087308 */ /* 0x0000680000001400 */
[----:B------:R-:W-:-:S13]  /*1a9d0*/  ISETP.GT.U32.AND P0, PT, R12, 0x727fffff, PT ;  /* 0x727fffff0c00780c */ /* 0x000fda0003f04070 */
[----:B01----:R-:W-:Y:S05]  /*1a9e0*/  @!P0 BRA `(.L_x_1172) ;  /* 0x00000000000c8947 */ /* 0x003fea0003800000 */
[----:B------:R-:W-:-:S07]  /*1a9f0*/  MOV R16, 0x1aa10 ;  /* 0x0001aa1000107802 */ /* 0x000fce0000000f00 */
[----:B------:R-:W-:Y:S05]  /*1aa00*/  CALL.REL.NOINC `($__internal_10_$__cuda_sm20_sqrt_rn_f32_slowpath) ;  /* 0x0000001400d47944 */ /* 0x000fea0003c00000 */
[----:B------:R-:W-:Y:S05]  /*1aa10*/  BRA `(.L_x_1173) ;  /* 0x0000000000107947 */ /* 0x000fea0003800000 */
.L_x_1172:
[----:B------:R-:W-:Y:S01]  /*1aa20*/  FMUL.FTZ R12, R11, R8 ;  /* 0x000000080b0c7220 */ /* 0x000fe20000410000 */
[----:B------:R-:W-:-:S03]  /*1aa30*/  FMUL.FTZ R8, R8, 0.5 ;  /* 0x3f00000008087820 */ /* 0x000fc60000410000 */
[----:B------:R-:W-:-:S04]  /*1aa40*/  FFMA R11, -R12, R12, R11 ;  /* 0x0000000c0c0b7223 */ /* 0x000fc8000000010b */
[----:B------:R-:W-:-:S07]  /*1aa50*/  FFMA R11, R11, R8, R12 ;  /* 0x000000080b0b7223 */ /* 0x000fce000000000c */
.L_x_1173:
[----:B------:R-:W-:Y:S05]  /*1aa60*/  BSYNC.RECONVERGENT B0 ;  /* 0x0000000000007941 */ /* 0x000fea0003800200 */
.L_x_1171:
[----:B------:R-:W-:Y:S02]  /*1aa70*/  HFMA2 R8, -RZ, RZ, 1.1591796875, -112.625 ;  /* 0x3ca3d70aff087431 */ /* 0x000fe400000001ff */
[----:B------:R-:W-:Y:S01]  /*1aa80*/  IMAD.MOV.U32 R13, RZ, RZ, 0x42480000 ;  /* 0x42480000ff0d7424 */ /* 0x000fe200078e00ff */
[----:B------:R-:W0:Y:S01]  /*1aa90*/  FCHK P0, R11, 50 ;  /* 0x424800000b007902 */ /* 0x000e220000000000 */
[----:B------:R-:W-:Y:S02]  /*1aaa0*/  BSSY.RECONVERGENT B0, `(.L_x_1174) ;  /* 0x000000b000007945 */ /* 0x000fe40003800200 */
[----:B------:R-:W-:-:S04]  /*1aab0*/  FFMA R13, R8, -R13, 1 ;  /* 0x3f800000080d7423 */ /* 0x000fc8000000080d */
[----:B------:R-:W-:-:S04]  /*1aac0*/  FFMA R8, R13, R8, 0.019999999552965164185 ;  /* 0x3ca3d70a0d087423 */ /* 0x000fc80000000008 */
[----:B------:R-:W-:-:S04]  /*1aad0*/  FFMA R12, R8, R11, RZ ;  /* 0x0000000b080c7223 */ /* 0x000fc800000000ff */
[----:B------:R-:W-:-:S04]  /*1aae0*/  FFMA R13, R12, -50, R11 ;  /* 0xc24800000c0d7823 */ /* 0x000fc8000000000b */
[----:B------:R-:W-:Y:S01]  /*1aaf0*/  FFMA R8, R8, R13, R12 ;  /* 0x0000000d08087223 */ /* 0x000fe2000000000c */
[----:B0-----:R-:W-:Y:S06]  /*1ab00*/  @!P0 BRA `(.L_x_1175) ;  /* 0x0000000000108947 */ /* 0x001fec0003800000 */
[----:B------:R-:W-:Y:S01]  /*1ab10*/  MOV R32, R11 ;  /* 0x0000000b00207202 */ /* 0x000fe20000000f00 */
[----:B------:R-:W-:Y:S01]  /*1ab20*/  IMAD.MOV.U32 R19, RZ, RZ, 0x42480000 ;  /* 0x42480000ff137424 */ /* 0x000fe200078e00ff */
[----:B------:R-:W-:-:S07]  /*1ab30*/  MOV R18, 0x1ab50 ;  /* 0x0001ab5000127802 */ /* 0x000fce0000000f00 */
[----:B------:R-:W-:Y:S05]  /*1ab40*/  CALL.REL.NOINC `($__internal_11_$__cuda_sm3x_div_rn_noftz_f32_slowpath) ;  /* 0x0000001400dc7944 */ /* 0x000fea0003c00000 */
.L_x_1175:
[----:B------:R-:W-:Y:S05]  /*1ab50*/  BSYNC.RECONVERGENT B0 ;  /* 0x0000000000007941 */ /* 0x000fea0003800200 */
.L_x_1174:
[----:B------:R-:W-:Y:S01]  /*1ab60*/  FADD R11, R11, 9.9999999392252902908e-09 ;  /* 0x322bcc770b0b7421 */ /* 0x000fe20000000000 */
[----:B------:R0:W-:Y:S01]  /*1ab70*/  STG.E desc[UR6][R50.64+0x128], R8 ;  /* 0x0001280832007986 */ /* 0x0001e2000c101906 */
[----:B------:R-:W-:Y:S02]  /*1ab80*/  BSSY.RECONVERGENT B0, `(.L_x_1176) ;  /* 0x000000e000007945 */ /* 0x000fe40003800200 */
[----:B------:R-:W1:Y:S08]  /*1ab90*/  MUFU.RCP R12, R11 ;  /* 0x0000000b000c7308 */ /* 0x000e700000001000 */
[----:B------:R-:W2:Y:S01]  /*1aba0*/  FCHK P0, R10, R11 ;  /* 0x0000000b0a007302 */ /* 0x000ea20000000000 */
[----:B-1----:R-:W-:-:S04]  /*1abb0*/  FFMA R13, -R11, R12, 1 ;  /* 0x3f8000000b0d7423 */ /* 0x002fc8000000010c */
[----:B------:R-:W-:-:S04]  /*1abc0*/  FFMA R13, R12, R13, R12 ;  /* 0x0000000d0c0d7223 */ /* 0x000fc8000000000c */
[----:B------:R-:W-:-:S04]  /*1abd0*/  FFMA R12, R10, R13, RZ ;  /* 0x0000000d0a0c7223 */ /* 0x000fc800000000ff */
[----:B------:R-:W-:-:S04]  /*1abe0*/  FFMA R14, -R11, R12, R10 ;  /* 0x0000000c0b0e7223 */ /* 0x000fc8000000010a */
[----:B------:R-:W-:Y:S01]  /*1abf0*/  FFMA R12, R13, R14, R12 ;  /* 0x0000000e0d0c7223 */ /* 0x000fe2000000000c */
[----:B0-2---:R-:W-:Y:S06]  /*1ac00*/  @!P0 BRA `(.L_x_1177) ;  /* 0x0000000000148947 */ /* 0x005fec0003800000 */
[----:B------:R-:W-:Y:S01]  /*1ac10*/  MOV R32, R10 ;  /* 0x0000000a00207202 */ /* 0x000fe20000000f00 */
[----:B------:R-:W-:Y:S01]  /*1ac20*/  IMAD.MOV.U32 R19, RZ, RZ, R11 ;  /* 0x000000ffff137224 */ /* 0x000fe200078e000b */
[----:B------:R-:W-:-:S07]  /*1ac30*/  MOV R18, 0x1ac50 ;  /* 0x0001ac5000127802 */ /* 0x000fce0000000f00 */
[----:B------:R-:W-:Y:S05]  /*1ac40*/  CALL.REL.NOINC `($__internal_11_$__cuda_sm3x_div_rn_noftz_f32_slowpath) ;  /* 0x00000014009c7944 */ /* 0x000fea0003c00000 */
[----:B------:R-:W-:-:S07]  /*1ac50*/  MOV R12, R8 ;  /* 0x00000008000c7202 */ /* 0x000fce0000000f00 */
.L_x_1177:
[----:B------:R-:W-:Y:S05]  /*1ac60*/  BSYNC.RECONVERGENT B0 ;  /* 0x0000000000007941 */ /* 0x000fea0003800200 */
.L_x_1176:
[----:B------:R-:W0:Y:S01]  /*1ac70*/  MUFU.RCP R8, R11 ;  /* 0x0000000b00087308 */ /* 0x000e220000001000 */
[----:B------:R-:W-:Y:S01]  /*1ac80*/  FADD R12, R12, 1 ;  /* 0x3f8000000c0c7421 */ /* 0x000fe20000000000 */
[----:B------:R-:W-:Y:S03]  /*1ac90*/  BSSY.RECONVERGENT B0, `(.L_x_1178) ;  /* 0x000000e000007945 */ /* 0x000fe60003800200 */
[----:B------:R-:W-:-:S03]  /*1aca0*/  FMUL R13, R12, 0.5 ;  /* 0x3f0000000c0d7820 */ /* 0x000fc60000400000 */
[----:B------:R-:W1:Y:S02]  /*1acb0*/  FCHK P0, R4, R11 ;  /* 0x0000000b04007302 */ /* 0x000e640000000000 */
[----:B------:R2:W-:Y:S01]  /*1acc0*/  STG.E desc[UR6][R50.64+0x12c], R13 ;  /* 0x00012c0d32007986 */ /* 0x0005e2000c101906 */
[----:B0-----:R-:W-:-:S04]  /*1acd0*/  FFMA R15, -R11, R8, 1 ;  /* 0x3f8000000b0f7423 */ /* 0x001fc80000000108 */
[----:B------:R-:W-:-:S04]  /*1ace0*/  FFMA R17, R8, R15, R8 ;  /* 0x0000000f08117223 */ /* 0x000fc80000000008 */
[----:B------:R-:W-:-:S04]  /*1acf0*/  FFMA R8, R4, R17, RZ ;  /* 0x0000001104087223 */ /* 0x000fc800000000ff */
[----:B------:R-:W-:-:S04]  /*1ad00*/  FFMA R15, -R11, R8, R4 ;  /* 0x000000080b0f7223 */ /* 0x000fc80000000104 */
[----:B------:R-:W-:Y:S01]  /*1ad10*/  FFMA R8, R17, R15, R8 ;  /* 0x0000000f11087223 */ /* 0x000fe20000000008 */
[----:B-12---:R-:W-:Y:S06]  /*1ad20*/  @!P0 BRA `(.L_x_1179) ;  /* 0x0000000000108947 */ /* 0x006fec0003800000 */
[----:B------:R-:W-:Y:S01]  /*1ad30*/  IMAD.MOV.U32 R32, RZ, RZ, R4 ;  /* 0x000000ffff207224 */ /* 0x000fe200078e0004 */
[----:B------:R-:W-:Y:S02]  /*1ad40*/  MOV R19, R11 ;  /* 0x0000000b00137202 */ /* 0x000fe40000000f00 */
[----:B------:R-:W-:-:S07]  /*1ad50*/  MOV R18, 0x1ad70 ;  /* 0x0001ad7000127802 */ /* 0x000fce0000000f00 */
[----:B------:R-:W-:Y:S05]  /*1ad60*/  CALL.REL.NOINC `($__internal_11_$__cuda_sm3x_div_rn_noftz_f32_slowpath) ;  /* 0x0000001400547944 */ /* 0x000fea0003c00000 */
.L_x_1179:
[----:B------:R-:W-:Y:S05]  /*1ad70*/  BSYNC.RECONVERGENT B0 ;  /* 0x0000000000007941 */ /* 0x000fea0003800200 */
.L_x_1178:
        /* <DEDUP_REMOVED lines=16> */
[----:B------:R-:W-:-:S07]  /*1ae80*/  IMAD.MOV.U32 R24, RZ, RZ, R8 ;  /* 0x000000ffff187224 */ /* 0x000fce00078e0008 */
.L_x_1181:
[----:B------:R-:W-:Y:S05]  /*1ae90*/  BSYNC.RECONVERGENT B0 ;  /* 0x0000000000007941 */ /* 0x000fea0003800200 */
.L_x_1180:
[----:B------:R-:W0:Y:S01]  /*1aea0*/  LDS.128 R12, [R5+0x1000] ;  /* 0x00100000050c7984 */ /* 0x000e220000000c00 */
[----:B------:R-:W-:Y:S01]  /*1aeb0*/  FADD R24, R24, 1 ;  /* 0x3f80000018187421 */ /* 0x000fe20000000000 */
[----:B------:R-:W-:Y:S02]  /*1aec0*/  BSSY.RECONVERGENT B0, `(.L_x_1182) ;  /* 0x000008b000007945 */ /* 0x000fe40003800200 */
[----:B------:R-:W1:Y:S04]  /*1aed0*/  LDS.128 R20, [R5+0x1010] ;  /* 0x0010100005147984 */ /* 0x000e680000000c00 */
[----:B------:R-:W2:Y:S04]  /*1aee0*/  LDS.128 R8, [R5+0x1020] ;  /* 0x0010200005087984 */ /* 0x000ea80000000c00 */
[----:B------:R-:W3:Y:S01]  /*1aef0*/  LDS.128 R16, [R5+0x1030] ;  /* 0x0010300005107984 */ /* 0x000ee20000000c00 */
[C---:B0-----:R-:W-:Y:S01]  /*1af00*/  FADD R4, -R46.reuse, R12 ;  /* 0x0000000c2e047221 */ /* 0x041fe20000000100 */
[----:B------:R-:W-:Y:S01]  /*1af10*/  FSETP.GT.AND P2, PT, R13, 0.10000000149011611938, PT ;  /* 0x3dcccccd0d00780b */ /* 0x000fe20003f44000 */
[----:B------:R-:W-:Y:S01]  /*1af20*/  FADD R13, -R46, R13 ;  /* 0x0000000d2e0d7221 */ /* 0x000fe20000000100 */
[----:B------:R-:W-:Y:S01]  /*1af30*/  FSETP.GT.AND P0, PT, R12, 0.10000000149011611938, PT ;  /* 0x3dcccccd0c00780b */ /* 0x000fe20003f04000 */
[----:B------:R-:W-:Y:S01]  /*1af40*/  FFMA R4, R4, R4, RZ ;  /* 0x0000000404047223 */ /* 0x000fe200000000ff */
[----:B------:R-:W-:-:S04]  /*1af50*/  FSETP.GT.AND P3, PT, R14, 0.10000000149011611938, PT ;  /* 0x3dcccccd0e00780b */ /* 0x000fc80003f64000 */
[----:B------:R-:W-:Y:S02]  /*1af60*/  FSEL R32, R4, RZ, P0 ;  /* 0x000000ff04207208 */ /* 0x000fe40000000000 */
[----:B------:R-:W-:Y:S01]  /*1af70*/  FSETP.GT.AND P0, PT, R15, 0.10000000149011611938, PT ;  /* 0x3dcccccd0f00780b */ /* 0x000fe20003f04000 */
[C---:B------:R-:W-:Y:S02]  /*1af80*/  FADD R15, -R46.reuse, R15 ;  /* 0x0000000f2e0f7221 */ /* 0x040fe40000000100 */
[----:B------:R-:W-:Y:S01]  /*1af90*/  @P2 FFMA R32, R13, R13, R32 ;  /* 0x0000000d0d202223 */ /* 0x000fe20000000020 */
[----:B------:R-:W-:Y:S01]  /*1afa0*/  FADD R13, -R46, R14 ;  /* 0x0000000e2e0d7221 */ /* 0x000fe20000000100 */
[----:B-1----:R-:W-:-:S03]  /*1afb0*/  FSETP.GT.AND P2, PT, R20, 0.10000000149011611938, PT ;  /* 0x3dcccccd1400780b */ /* 0x002fc60003f44000 */
[----:B------:R-:W-:Y:S01]  /*1afc0*/  @P3 FFMA R32, R13, R13, R32 ;  /* 0x0000000d0d203223 */ /* 0x000fe20000000020 */
[----:B------:R-:W-:Y:S01]  /*1afd0*/  FSETP.GT.AND P3, PT, R21, 0.10000000149011611938, PT ;  /* 0x3dcccccd1500780b */ /* 0x000fe20003f64000 */
[C---:B------:R-:W-:Y:S01]  /*1afe0*/  FADD R13, -R46.reuse, R20 ;  /* 0x000000142e0d7221 */ /* 0x040fe20000000100 */
[----:B------:R-:W-:Y:S02]  /*1aff0*/  FADD R21, -R46, R21 ;  /* 0x000000152e157221 */ /* 0x000fe40000000100 */
[----:B------:R-:W-:Y:S01]  /*1b000*/  @P0 FFMA R32, R15, R15, R32 ;  /* 0x0000000f0f200223 */ /* 0x000fe20000000020 */
[----:B------:R-:W-:-:S04]  /*1b010*/  FSETP.GT.AND P0, PT, R22, 0.10000000149011611938, PT ;  /* 0x3dcccccd1600780b */ /* 0x000fc80003f04000 */
[----:B------:R-:W-:Y:S01]  /*1b020*/  @P2 FFMA R32, R13, R13, R32 ;  /* 0x0000000d0d202223 */ /* 0x000fe20000000020 */
[----:B------:R-:W-:Y:S01]  /*1b030*/  FSETP.GT.AND P2, PT, R23, 0.10000000149011611938, PT ;  /* 0x3dcccccd1700780b */ /* 0x000fe20003f44000 */
[----:B------:R-:W0:Y:S01]  /*1b040*/  LDS.128 R12, [R5+0x1040] ;  /* 0x00104000050c7984 */ /* 0x000e220000000c00 */
[C---:B------:R-:W-:Y:S01]  /*1b050*/  FADD R23, -R46.reuse, R23 ;  /* 0x000000172e177221 */ /* 0x040fe20000000100 */
[----:B------:R-:W-:Y:S01]  /*1b060*/  @P3 FFMA R32, R21, R21, R32 ;  /* 0x0000001515203223 */ /* 0x000fe20000000020 */
[----:B------:R-:W-:Y:S01]  /*1b070*/  FADD R21, -R46, R22 ;  /* 0x000000162e157221 */ /* 0x000fe20000000100 */
[----:B--2---:R-:W-:-:S03]  /*1b080*/  FSETP.GT.AND P3, PT, R8, 0.10000000149011611938, PT ;  /* 0x3dcccccd0800780b */ /* 0x004fc60003f64000 */
        /* <DEDUP_REMOVED lines=8> */
[----:B------:R-:W1:Y:S01]  /*1b110*/  LDS.128 R20, [R5+0x1050] ;  /* 0x0010500005147984 */ /* 0x000e620000000c00 */
[C---:B------:R-:W-:Y:S01]  /*1b120*/  FADD R11, -R46.reuse, R11 ;  /* 0x0000000b2e0b7221 */ /* 0x040fe20000000100 */
[----:B------:R-:W-:Y:S01]  /*1b130*/  @P0 FFMA R32, R9, R9, R32 ;  /* 0x0000000909200223 */ /* 0x000fe20000000020 */
[----:B------:R-:W-:Y:S01]  /*1b140*/  FADD R9, -R46, R10 ;  /* 0x0000000a2e097221 */ /* 0x000fe20000000100 */
[----:B---3--:R-:W-:-:S03]  /*1b150*/  FSETP.GT.AND P0, PT, R16, 0.10000000149011611938, PT ;  /* 0x3dcccccd1000780b */ /* 0x008fc60003f04000 */
        /* <DEDUP_REMOVED lines=8> */
[----:B------:R-:W2:Y:S01]  /*1b1e0*/  LDS.128 R8, [R5+0x1060] ;  /* 0x0010600005087984 */ /* 0x000ea20000000c00 */
[C---:B------:R-:W-:Y:S01]  /*1b1f0*/  FADD R19, -R46.reuse, R19 ;  /* 0x000000132e137221 */ /* 0x040fe20000000100 */
[----:B------:R-:W-:Y:S01]  /*1b200*/  @P2 FFMA R32, R17, R17, R32 ;  /* 0x0000001111202223 */ /* 0x000fe20000000020 */
[----:B------:R-:W-:Y:S01]  /*1b210*/  FADD R17, -R46, R18 ;  /* 0x000000122e117221 */ /* 0x000fe20000000100 */
[----:B0-----:R-:W-:-:S03]  /*1b220*/  FSETP.GT.AND P2, PT, R12, 0.10000000149011611938, PT ;  /* 0x3dcccccd0c00780b */ /* 0x001fc60003f44000 */
        /* <DEDUP_REMOVED lines=8> */
[----:B------:R0:W3:Y:S01]  /*1b2b0*/  LDS.128 R16, [R5+0x1070] ;  /* 0x0010700005107984 */ /* 0x0000e20000000c00 */
[----:B------:R-:W-:Y:S01]  /*1b2c0*/  FADD R15, -R46, R15 ;  /* 0x0000000f2e0f7221 */ /* 0x000fe20000000100 */
[----:B------:R-:W-:Y:S01]  /*1b2d0*/  @P3 FFMA R32, R13, R13, R32 ;  /* 0x0000000d0d203223 */ /* 0x000fe20000000020 */
[----:B-1----:R-:W-:Y:S01]  /*1b2e0*/  FSETP.GT.AND P3, PT, R20, 0.10000000149011611938, PT ;  /* 0x3dcccccd1400780b */ /* 0x002fe20003f64000 */
[----:B------:R-:W-:-:S04]  /*1b2f0*/  FADD R13, -R46, R14 ;  /* 0x0000000e2e0d7221 */ /* 0x000fc80000000100 */
[----:B------:R-:W-:Y:S01]  /*1b300*/  @P0 FFMA R32, R13, R13, R32 ;  /* 0x0000000d0d200223 */ /* 0x000fe20000000020 */
[----:B------:R-:W-:Y:S01]  /*1b310*/  FSETP.GT.AND P0, PT, R21, 0.10000000149011611938, PT ;  /* 0x3dcccccd1500780b */ /* 0x000fe20003f04000 */
[C---:B------:R-:W-:Y:S01]  /*1b320*/  FADD R13, -R46.reuse, R20 ;  /* 0x000000142e0d7221 */ /* 0x040fe20000000100 */
[----:B------:R-:W-:Y:S01]  /*1b330*/  FADD R21, -R46, R21 ;  /* 0x000000152e157221 */ /* 0x000fe20000000100 */
[----:B------:R-:W-:Y:S01]  /*1b340*/  @P2 FFMA R32, R15, R15, R32 ;  /* 0x0000000f0f202223 */ /* 0x000fe20000000020 */
[----:B------:R-:W-:Y:S01]  /*1b350*/  FSETP.GT.AND P2, PT, R22, 0.10000000149011611938, PT ;  /* 0x3dcccccd1600780b */ /* 0x000fe20003f44000 */
[C---:B0-----:R-:W-:Y:S02]  /*1b360*/  FADD R5, -R46.reuse, R22 ;  /* 0x000000162e057221 */ /* 0x041fe40000000100 */
[----:B------:R-:W-:Y:S01]  /*1b370*/  @P3 FFMA R32, R13, R13, R32 ;  /* 0x0000000d0d203223 */ /* 0x000fe20000000020 */
[----:B------:R-:W-:Y:S01]  /*1b380*/  FSETP.GT.AND P3, PT, R23, 0.10000000149011611938, PT ;  /* 0x3dcccccd1700780b */ /* 0x000fe20003f64000 */
[----:B------:R-:W-:-:S04]  /*1b390*/  FADD R23, -R46, R23 ;  /* 0x000000172e177221 */ /* 0x000fc80000000100 */
[----:B------:R-:W-:Y:S01]  /*1b3a0*/  @P0 FFMA R32, R21, R21, R32 ;  /* 0x0000001515200223 */ /* 0x000fe20000000020 */
[----:B--2---:R-:W-:-:S03]  /*1b3b0*/  FSETP.GT.AND P0, PT, R8, 0.10000000149011611938, PT ;  /* 0x3dcccccd0800780b */ /* 0x004fc60003f04000 */
[----:B------:R-:W-:Y:S01]  /*1b3c0*/  @P2 FFMA R32, R5, R5, R32 ;  /* 0x0000000505202223 */ /* 0x000fe20000000020 */
[----:B------:R-:W-:Y:S01]  /*1b3d0*/  FSETP.GT.AND P2, PT, R9, 0.10000000149011611938, PT ;  /* 0x3dcccccd0900780b */ /* 0x000fe20003f44000 */
[C---:B------:R-:W-:Y:S01]  /*1b3e0*/  FADD R5, -R46.reuse, R8 ;  /* 0x000000082e057221 */ /* 0x040fe20000000100 */
[----:B------:R-:W-:Y:S01]  /*1b3f0*/  FADD R9, -R46, R9 ;  /* 0x000000092e097221 */ /* 0x000fe20000000100 */
[----:B------:R-:W-:Y:S01]  /*1b400*/  @P3 FFMA R32, R23, R23, R32 ;  /* 0x0000001717203223 */ /* 0x000fe20000000020 */
[----:B------:R-:W-:-:S05]  /*1b410*/  FSETP.GT.AND P3, PT, R10, 0.10000000149011611938, PT ;  /* 0x3dcccccd0a00780b */ /* 0x000fca0003f64000 */
[----:B------:R-:W-:Y:S01]  /*1b420*/  @P0 FFMA R32, R5, R5, R32 ;  /* 0x0000000505200223 */ /* 0x000fe20000000020 */
[----:B------:R-:W-:Y:S01]  /*1b430*/  FSETP.GT.AND P0, PT, R11, 0.10000000149011611938, PT ;  /* 0x3dcccccd0b00780b */ /* 0x000fe20003f04000 */
[C---:B------:R-:W-:Y:S01]  /*1b440*/  FADD R5, -R46.reuse, R10 ;  /* 0x0000000a2e057221 */ /* 0x040fe20000000100 */
[----:B------:R-:W-:Y:S01]  /*1b450*/  FADD R11, -R46, R11 ;  /* 0x0000000b2e0b7221 */ /* 0x000fe20000000100 */
[----:B------:R-:W-:Y:S01]  /*1b460*/  @P2 FFMA R32, R9, R9, R32 ;  /* 0x0000000909202223 */ /* 0x000fe20000000020 */
[----:B---3--:R-:W-:Y:S01]  /*1b470*/  FSETP.GT.AND P2, PT, R16, 0.10000000149011611938, PT ;  /* 0x3dcccccd1000780b */ /* 0x008fe20003f44000 */
[----:B------:R-:W-:Y:S02]  /*1b480*/  FADD R9, -R46, R16 ;  /* 0x000000102e097221 */ /* 0x000fe40000000100 */
[----:B------:R-:W-:Y:S01]  /*1b490*/  @P3 FFMA R32, R5, R5, R32 ;  /* 0x0000000505203223 */ /* 0x000fe20000000020 */
[----:B------:R-:W-:Y:S01]  /*1b4a0*/  FSETP.GT.AND P3, PT, R17, 0.10000000149011611938, PT ;  /* 0x3dcccccd1100780b */ /* 0x000fe20003f64000 */
[----:B------:R-:W-:Y:S01]  /*1b4b0*/  FMUL R5, R24, 0.5 ;  /* 0x3f00000018057820 */ /* 0x000fe20000400000 */
[----:B------:R-:W-:-:S03]  /*1b4c0*/  FADD R17, -R46, R17 ;  /* 0x000000112e117221 */ /* 0x000fc60000000100 */
[----:B------:R-:W-:Y:S01]  /*1b4d0*/  @P0 FFMA R32, R11, R11, R32 ;  /* 0x0000000b0b200223 */ /* 0x000fe20000000020 */
[----:B------:R0:W-:Y:S01]  /*1b4e0*/  STG.E desc[UR6][R50.64+0x134], R5 ;  /* 0x0001340532007986 */ /* 0x0001e2000c101906 */
[----:B------:R-:W-:Y:S02]  /*1b4f0*/  FSETP.GT.AND P0, PT, R18, 0.10000000149011611938, PT ;  /* 0x3dcccccd1200780b */ /* 0x000fe40003f04000 */
[----:B------:R-:W-:Y:S01]  /*1b500*/  @P2 FFMA R32, R9, R9, R32 ;  /* 0x0000000909202223 */ /* 0x000fe20000000020 */
[----:B------:R-:W-:Y:S01]  /*1b510*/  FSETP.GT.AND P2, PT, R19, 0.10000000149011611938, PT ;  /* 0x3dcccccd1300780b */ /* 0x000fe20003f44000 */
[C---:B------:R-:W-:Y:S01]  /*1b520*/  FADD R9, -R46.reuse, R18 ;  /* 0x000000122e097221 */ /* 0x040fe20000000100 */
[----:B------:R-:W-:Y:S01]  /*1b530*/  FADD R19, -R46, R19 ;  /* 0x000000132e137221 */ /* 0x000fe20000000100 */
[----:B------:R-:W-:Y:S01]  /*1b540*/  @P3 FFMA R32, R17, R17, R32 ;  /* 0x0000001111203223 */ /* 0x000fe20000000020 */
[----:B------:R-:W-:-:S06]  /*1b550*/  ISETP.GE.U32.AND P3, PT, R47, 0x2, PT ;  /* 0x000000022f00780c */ /* 0x000fcc0003f66070 */
[----:B------:R-:W-:Y:S01]  /*1b560*/  @P0 FFMA R32, R9, R9, R32 ;  /* 0x0000000909200223 */ /* 0x000fe20000000020 */
[----:B------:R-:W-:-:S03]  /*1b570*/  HFMA2 R9, -RZ, RZ, 0, 0 ;  /* 0x00000000ff097431 */ /* 0x000fc600000001ff */
[----:B------:R-:W-:-:S03]  /*1b580*/  @P2 FFMA R32, R19, R19, R32 ;  /* 0x0000001313202223 */ /* 0x000fc60000000020 */
[----:B0-----:R-:W-:Y:S05]  /*1b590*/  @!P3 BRA `(.L_x_1183) ;  /* 0x000000000074b947 */ /* 0x001fea0003800000 */
[----:B------:R-:W-:Y:S01]  /*1b5a0*/  VIADD R47, R47, 0xffffffff ;  /* 0xffffffff2f2f7836 */ /* 0x000fe20000000000 */
[----:B------:R-:W-:Y:S04]  /*1b5b0*/  BSSY.RECONVERGENT B1, `(.L_x_1184) ;  /* 0x000000c000017945 */ /* 0x000fe80003800200 */
[----:B------:R-:W-:-:S04]  /*1b5c0*/  I2FP.F32.U32 R19, R47 ;  /* 0x0000002f00137245 */ /* 0x000fc80000201000 */
        /* <DEDUP_REMOVED lines=10> */
.L_x_1185:
[----:B------:R-:W-:Y:S05]  /*1b670*/  BSYNC.RECONVERGENT B1 ;  /* 0x0000000000017941 */ /* 0x000fea0003800200 */
.L_x_1184:
[----:B------:R-:W-:Y:S01]  /*1b680*/  IADD3 R4, PT, PT, R8, -0xd000000, RZ ;  /* 0xf300000008047810 */ /* 0x000fe20007ffe0ff */
[----:B------:R0:W1:Y:S01]  /*1b690*/  MUFU.RSQ R5, R8 ;  /* 0x0000000800057308 */ /* 0x0000620000001400 */
[----:B------:R-:W-:Y:S02]  /*1b6a0*/  BSSY.RECONVERGENT B1, `(.L_x_1183) ;  /* 0x000000c000017945 */ /* 0x000fe40003800200 */
[----:B------:R-:W-:-:S13]  /*1b6b0*/  ISETP.GT.U32.AND P0, PT, R4, 0x727fffff, PT ;  /* 0x727fffff0400780c */ /* 0x000fda0003f04070 */
[----:B0-----:R-:W-:Y:S05]  /*1b6c0*/  @!P0 BRA `(.L_x_1186) ;  /* 0x0000000000148947 */ /* 0x001fea0003800000 */
[----:B------:R-:W-:Y:S01]  /*1b6d0*/  IMAD.MOV.U32 R11, RZ, RZ, R8 ;  /* 0x000000ffff0b7224 */ /* 0x000fe200078e0008 */
[----:B------:R-:W-:-:S07]  /*1b6e0*/  MOV R16, 0x1b700 ;  /* 0x0001b70000107802 */ /* 0x000fce0000000f00 */
[----:B-1----:R-:W-:Y:S05]  /*1b6f0*/  CALL.REL.NOINC `($__internal_10_$__cuda_sm20_sqrt_rn_f32_slowpath) ;  /* 0x0000000800987944 */ /* 0x002fea0003c00000 */
[----:B------:R-:W-:Y:S01]  /*1b700*/  MOV R9, R11 ;  /* 0x0000000b00097202 */ /* 0x000fe20000000f00 */
[----:B------:R-:W-:Y:S06]  /*1b710*/  BRA `(.L_x_1187) ;  /* 0x0000000000107947 */ /* 0x000fec0003800000 */
.L_x_1186:
[C---:B-1----:R-:W-:Y:S01]  /*1b720*/  FMUL.FTZ R9, R5.reuse, R8 ;  /* 0x0000000805097220 */ /* 0x042fe20000410000 */
[----:B------:R-:W-:-:S03]  /*1b730*/  FMUL.FTZ R4, R5, 0.5 ;  /* 0x3f00000005047820 */ /* 0x000fc60000410000 */
[----:B------:R-:W-:-:S04]  /*1b740*/  FFMA R8, -R9, R9, R8 ;  /* 0x0000000909087223 */ /* 0x000fc80000000108 */
[----:B------:R-:W-:-:S07]  /*1b750*/  FFMA R9, R8, R4, R9 ;  /* 0x0000000408097223 */ /* 0x000fce0000000009 */
.L_x_1187:
[----:B------:R-:W-:Y:S05]  /*1b760*/  BSYNC.RECONVERGENT B1 ;  /* 0x0000000000017941 */ /* 0x000fea0003800200 */
.L_x_1183:
[----:B------:R-:W-:Y:S05]  /*1b770*/  BSYNC.RECONVERGENT B0 ;  /* 0x0000000000007941 */ /* 0x000fea0003800200 */
.L_x_1182:
[----:B------:R0:W-:Y:S01]  /*1b780*/  STG.E desc[UR6][R50.64+0x138], R9 ;  /* 0x0001380932007986 */ /* 0x0001e2000c101906 */
[----:B------:R-:W-:Y:S01]  /*1b790*/  ISETP.GE.U32.AND P0, PT, R48, 0x3, PT ;  /* 0x000000033000780c */ /* 0x000fe20003f06070 */
[----:B------:R-:W-:Y:S01]  /*1b7a0*/  BSSY.RECONVERGENT B0, `(.L_x_1188) ;  /* 0x0000020000007945 */ /* 0x000fe20003800200 */
[----:B------:R-:W-:-:S11]  /*1b7b0*/  IMAD.MOV.U32 R5, RZ, RZ, RZ ;  /* 0x000000ffff057224 */ /* 0x000fd600078e00ff */
[----:B0-----:R-:W-:Y:S05]  /*1b7c0*/  @!P0 BRA `(.L_x_1189) ;  /* 0x0000000000748947 */ /* 0x001fea0003800000 */
        /* <DEDUP_REMOVED lines=12> */
[----:B------:R-:W-:Y:S05]  /*1b890*/  CALL.REL.NOINC `($__internal_11_$__cuda_sm3x_div_rn_noftz_f32_slowpath) ;  /* 0x0000000800887944 */ /* 0x000fea0003c00000 */
.L_x_1191:
[----:B------:R-:W-:Y:S05]  /*1b8a0*/  BSYNC.RECONVERGENT B1 ;  /* 0x0000000000017941 */ /* 0x000fea0003800200 */
.L_x_1190:
[C---:B------:R-:W-:Y:S01]  /*1b8b0*/  FADD R19, R8.reuse, 9.9999999392252902908e-09 ;  /* 0x322bcc7708137421 */ /* 0x040fe20000000000 */
[----:B------:R-:W-:Y:S01]  /*1b8c0*/  FADD R32, R8, -R45 ;  /* 0x8000002d08207221 */ /* 0x000fe20000000000 */
[----:B------:R-:W-:Y:S02]  /*1b8d0*/  BSSY.RECONVERGENT B1, `(.L_x_1189) ;  /* 0x000000c000017945 */ /* 0x000fe40003800200 */
        /* <DEDUP_REMOVED lines=11> */
.L_x_1192:
[----:B------:R-:W-:Y:S05]  /*1b990*/  BSYNC.RECONVERGENT B1 ;  /* 0x0000000000017941 */ /* 0x000fea0003800200 */
.L_x_1189:
[----:B------:R-:W-:Y:S05]  /*1b9a0*/  BSYNC.RECONVERGENT B0 ;  /* 0x0000000000007941 */ /* 0x000fea0003800200 */
.L_x_1188:
[----:B------:R-:W0:Y:S01]  /*1b9b0*/  LDS R7, [R2+0x3d00] ;  /* 0x003d000002077984 */ /* 0x000e220000000800 */
[----:B------:R-:W-:-:S03]  /*1b9c0*/  IMAD R0, R0, 0x14, R49 ;  /* 0x0000001400007824 */ /* 0x000fc600078e0231 */
[----:B------:R-:W1:Y:S04]  /*1b9d0*/  LDS R9, [R2+0x3d04] ;  /* 0x003d040002097984 */ /* 0x000e680000000800 */
[----:B------:R-:W2:Y:S04]  /*1b9e0*/  LDS R11, [R2+0x3d08] ;  /* 0x003d0800020b7984 */ /* 0x000ea80000000800 */
[----:B------:R-:W3:Y:S04]  /*1b9f0*/  LDS R13, [R2+0x3d0c] ;  /* 0x003d0c00020d7984 */ /* 0x000ee80000000800 */
[----:B------:R-:W4:Y:S04]  /*1ba00*/  LDS R15, [R2+0x3d10] ;  /* 0x003d1000020f7984 */ /* 0x000f280000000800 */
[----:B------:R-:W5:Y:S04]  /*1ba10*/  LDS R17, [R2+0x3d14] ;  /* 0x003d140002117984 */ /* 0x000f680000000800 */
        /* <DEDUP_REMOVED lines=15> */
[----:B------:R2:W-:Y:S04]  /*1bb10*/  STG.E desc[UR6][R50.64+0x13c], R5 ;  /* 0x00013c0532007986 */ /* 0x0005e8000c101906 */
[----:B0-----:R0:W-:Y:S04]  /*1bb20*/  STG.E desc[UR6][R50.64+0x140], R7 ;  /* 0x0001400732007986 */ /* 0x0011e8000c101906 */
[----:B-1----:R0:W-:Y:S04]  /*1bb30*/  STG.E desc[UR6][R50.64+0x144], R9 ;  /* 0x0001440932007986 */ /* 0x0021e8000c101906 */
[----:B--2---:R0:W-:Y:S04]  /*1bb40*/  STG.E desc[UR6][R50.64+0x148], R11 ;  /* 0x0001480b32007986 */ /* 0x0041e8000c101906 */
[----:B---3--:R0:W-:Y:S04]  /*1bb50*/  STG.E desc[UR6][R50.64+0x14c], R13 ;  /* 0x00014c0d32007986 */ /* 0x0081e8000c101906 */
[----:B----4-:R0:W-:Y:S04]  /*1bb60*/  STG.E desc[UR6][R50.64+0x150], R15 ;  /* 0x0001500f32007986 */ /* 0x0101e8000c101906 */
[----:B-----5:R0:W-:Y:S04]  /*1bb70*/  STG.E desc[UR6][R50.64+0x154], R17 ;  /* 0x0001541132007986 */ /* 0x0201e8000c101906 */
[----:B------:R0:W-:Y:S04]  /*1bb80*/  STG.E desc[UR6][R50.64+0x158], R19 ;  /* 0x0001581332007986 */ /* 0x0001e8000c101906 */
        /* <DEDUP_REMOVED lines=13> */
[----:B------:R0:W-:Y:S02]  /*1bc60*/  STG.E desc[UR6][R50.64+0x190], R47 ;  /* 0x0001902f32007986 */ /* 0x0001e4000c101906 */
.L_x_1092:
[----:B------:R-:W-:Y:S06]  /*1bc70*/  MEMBAR.SC.GPU ;  /* 0x0000000000007992 */ /* 0x000fec0000002000 */
[----:B------:R-:W-:-:S00]  /*1bc80*/  ERRBAR ;  /* 0x00000000000079ab */ /* 0x000fc00000000000 */
[----:B------:R-:W-:Y:S06]  /*1bc90*/  CGAERRBAR ;  /* 0x00000000000075ab */ /* 0x000fec0000000000 */
[----:B------:R-:W-:Y:S01]  /*1bca0*/  CCTL.IVALL ;  /* 0x00000000ff00798f */ /* 0x000fe20002000000 */
[----:B------:R-:W-:Y:S05]  /*1bcb0*/  @!P1 EXIT ;  /* 0x000000000000994d */ /* 0x000fea0003800000 */
[----:B0-----:R-:W0:Y:S01]  /*1bcc0*/  LDS R17, [R3+0x4c00] ;  /* 0x004c000003117984 */ /* 0x001e220000000800 */
[----:B------:R-:W2:Y:S03]  /*1bcd0*/  LDC.64 R4, c[0x0][0x3e0] ;  /* 0x0000f800ff047b82 */ /* 0x000ea60000000a00 */
[----:B------:R-:W3:Y:S04]  /*1bce0*/  LDS R19, [R3+0x4d00] ;  /* 0x004d000003137984 */ /* 0x000ee80000000800 */
[----:B------:R-:W4:Y:S01]  /*1bcf0*/  LDS R21, [R3+0x4c80] ;  /* 0x004c800003157984 */ /* 0x000f220000000800 */
[----:B------:R-:W0:Y:S03]  /*1bd00*/  LDC.64 R8, c[0x0][0x3e8] ;  /* 0x0000fa00ff087b82 */ /* 0x000e260000000a00 */
[----:B------:R-:W4:Y:S04]  /*1bd10*/  LDS R23, [R3+0x4d80] ;  /* 0x004d800003177984 */ /* 0x000f280000000800 */
[----:B------:R-:W4:Y:S01]  /*1bd20*/  LDS R25, [R3+0x2380] ;  /* 0x0023800003197984 */ /* 0x000f220000000800 */
[----:B------:R-:W3:Y:S08]  /*1bd30*/  LDC.64 R10, c[0x0][0x3f0] ;  /* 0x0000fc00ff0a7b82 */ /* 0x000ef00000000a00 */
[----:B-1----:R-:W1:Y:S01]  /*1bd40*/  LDC.64 R12, c[0x0][0x3f8] ;  /* 0x0000fe00ff0c7b82 */ /* 0x002e620000000a00 */
[----:B--2---:R-:W-:-:S07]  /*1bd50*/  IMAD.WIDE.U32 R4, R6, 0x4, R4 ;  /* 0x0000000406047825 */ /* 0x004fce00078e0004 */
[----:B------:R-:W2:Y:S01]  /*1bd60*/  LDC.64 R14, c[0x0][0x400] ;  /* 0x00010000ff0e7b82 */ /* 0x000ea20000000a00 */
[C---:B0-----:R-:W-:Y:S01]  /*1bd70*/  IMAD.WIDE.U32 R8, R6.reuse, 0x4, R8 ;  /* 0x0000000406087825 */ /* 0x041fe200078e0008 */
[----:B------:R-:W-:Y:S03]  /*1bd80*/  STG.E desc[UR6][R4.64], R17 ;  /* 0x0000001104007986 */ /* 0x000fe6000c101906 */
[C---:B---3--:R-:W-:Y:S01]  /*1bd90*/  IMAD.WIDE.U32 R10, R6.reuse, 0x4, R10 ;  /* 0x00000004060a7825 */ /* 0x048fe200078e000a */
[----:B------:R-:W-:Y:S04]  /*1bda0*/  STG.E desc[UR6][R8.64], R19 ;  /* 0x0000001308007986 */ /* 0x000fe8000c101906 */
[----:B----4-:R-:W-:Y:S01]  /*1bdb0*/  STG.E desc[UR6][R10.64], R21 ;  /* 0x000000150a007986 */ /* 0x010fe2000c101906 */
[----:B-1----:R-:W-:-:S05]  /*1bdc0*/  IMAD.WIDE.U32 R12, R6, 0x4, R12 ;  /* 0x00000004060c7825 */ /* 0x002fca00078e000c */
[----:B------:R-:W-:Y:S01]  /*1bdd0*/  STG.E desc[UR6][R12.64], R23 ;  /* 0x000000170c007986 */ /* 0x000fe2000c101906 */
[----:B--2---:R-:W-:-:S05]  /*1bde0*/  IMAD.WIDE.U32 R6, R6, 0x4, R14 ;  /* 0x0000000406067825 */ /* 0x004fca00078e000e */
[----:B------:R-:W-:Y:S01]  /*1bdf0*/  STG.E desc[UR6][R6.64], R25 ;  /* 0x0000001906007986 */ /* 0x000fe2000c101906 */
[----:B------:R-:W-:Y:S05]  /*1be00*/  EXIT ;  /* 0x000000000000794d */ /* 0x000fea0003800000 */
        .weak           $__internal_9_$__cuda_sm20_rcp_rn_f32_slowpath
        .type           $__internal_9_$__cuda_sm20_rcp_rn_f32_slowpath,@function
        .size           $__internal_9_$__cuda_sm20_rcp_rn_f32_slowpath,($__internal_10_$__cuda_sm20_sqrt_rn_f32_slowpath - $__internal_9_$__cuda_sm20_rcp_rn_f32_slowpath)
$__internal_9_$__cuda_sm20_rcp_rn_f32_slowpath:
[----:B------:R-:W-:Y:S01]  /*1be10*/  SHF.L.U32 R8, R9, 0x1, RZ ;  /* 0x0000000109087819 */ /* 0x000fe200000006ff */
[----:B------:R-:W-:Y:S03]  /*1be20*/  BSSY.RECONVERGENT B2, `(.L_x_1193) ;  /* 0x0000030000027945 */ /* 0x000fe60003800200 */
        /* <DEDUP_REMOVED lines=13> */
.L_x_1194:
        /* <DEDUP_REMOVED lines=26> */
[----:B------:R-:W-:Y:S02]  /*1c0a0*/  ISETP.GE.AND P0, PT, R8, RZ, PT ;  /* 0x000000ff0800720c */ /* 0x000fe40003f06270 */
[----:B------:R-:W-:-:S04]  /*1c0b0*/  IADD3 R8, PT, PT, R20, -0xfc, RZ ;  /* 0xffffff0414087810 */ /* 0x000fc80007ffe0ff */
[----:B------:R-:W-:-:S07]  /*1c0c0*/  SHF.R.U32.HI R8, RZ, R8, R11 ;  /* 0x00000008ff087219 */ /* 0x000fce000001160b */
[----:B------:R-:W-:-:S05]  /*1c0d0*/  @!P0 VIADD R8, R8, 0x1 ;  /* 0x0000000108088836 */ /* 0x000fca0000000000 */
[----:B------:R-:W-:-:S04]  /*1c0e0*/  @!P2 SHF.L.U32 R8, R8, 0x1, RZ ;  /* 0x000000010808a819 */ /* 0x000fc800000006ff */
[----:B------:R-:W-:Y:S01]  /*1c0f0*/  LOP3.LUT R11, R8, 0x80000000, R9, 0xf8, !PT ;  /* 0x80000000080b7812 */ /* 0x000fe200078ef809 */
[----:B------:R-:W-:Y:S06]  /*1c100*/  BRA `(.L_x_1195) ;  /* 0x0000000000047947 */ /* 0x000fec0003800000 */
.L_x_1196:
[----:B------:R0:W1:Y:S02]  /*1c110*/  MUFU.RCP R11, R9 ;  /* 0x00000009000b7308 */ /* 0x0000640000001000 */
.L_x_1195:
[----:B------:R-:W-:Y:S05]  /*1c120*/  BSYNC.RECONVERGENT B2 ;  /* 0x0000000000027941 */ /* 0x000fea0003800200 */
.L_x_1193:
[----:B0-----:R-:W-:Y:S02]  /*1c130*/  HFMA2 R9, -RZ, RZ, 0, 0 ;  /* 0x00000000ff097431 */ /* 0x001fe400000001ff */
[----:B------:R-:W-:-:S04]  /*1c140*/  IMAD.MOV.U32 R8, RZ, RZ, R19 ;  /* 0x000000ffff087224 */ /* 0x000fc800078e0013 */
[----:B-1----:R-:W-:Y:S05]  /*1c150*/  RET.REL.NODEC R8 `(mega_fused_pocket_detection) ;  /* 0xfffffe3c08a87950 */ /* 0x002fea0003c3ffff */
        .weak           $__internal_10_$__cuda_sm20_sqrt_rn_f32_slowpath
        .type           $__internal_10_$__cuda_sm20_sqrt_rn_f32_slowpath,@function
        .size           $__internal_10_$__cuda_sm20_sqrt_rn_f32_slowpath,($__internal_11_$__cuda_sm3x_div_rn_noftz_f32_slowpath - $__internal_10_$__cuda_sm20_sqrt_rn_f32_slowpath)
$__internal_10_$__cuda_sm20_sqrt_rn_f32_slowpath:
[----:B------:R-:W-:-:S13]  /*1c160*/  LOP3.LUT P0, RZ, R11, 0x7fffffff, RZ, 0xc0, !PT ;  /* 0x7fffffff0bff7812 */ /* 0x000fda000780c0ff */
[----:B------:R-:W-:Y:S01]  /*1c170*/  @!P0 IMAD.MOV.U32 R17, RZ, RZ, R11 ;  /* 0x000000ffff118224 */ /* 0x000fe200078e000b */
[----:B------:R-:W-:Y:S06]  /*1c180*/  @!P0 BRA `(.L_x_1197) ;  /* 0x0000000000408947 */ /* 0x000fec0003800000 */
[----:B------:R-:W-:-:S13]  /*1c190*/  FSETP.GEU.FTZ.AND P0, PT, R11, RZ, PT ;  /* 0x000000ff0b00720b */ /* 0x000fda0003f1e000 */
[----:B------:R-:W-:Y:S01]  /*1c1a0*/  @!P0 MOV R17, 0x7fffffff ;  /* 0x7fffffff00118802 */ /* 0x000fe20000000f00 */
        /* <DEDUP_REMOVED lines=14> */
.L_x_1197:
[----:B------:R-:W-:Y:S01]  /*1c290*/  MOV R11, R17 ;  /* 0x00000011000b7202 */ /* 0x000fe20000000f00 */
[----:B------:R-:W-:-:S04]  /*1c2a0*/  IMAD.MOV.U32 R17, RZ, RZ, 0x0 ;  /* 0x00000000ff117424 */ /* 0x000fc800078e00ff */
[----:B------:R-:W-:Y:S05]  /*1c2b0*/  RET.REL.NODEC R16 `(mega_fused_pocket_detection) ;  /* 0xfffffe3c10507950 */ /* 0x000fea0003c3ffff */
        .weak           $__internal_11_$__cuda_sm3x_div_rn_noftz_f32_slowpath
        .type           $__internal_11_$__cuda_sm3x_div_rn_noftz_f32_slowpath,@function
        .size           $__internal_11_$__cuda_sm3x_div_rn_noftz_f32_slowpath,(.L_x_1221 - $__internal_11_$__cuda_sm3x_div_rn_noftz_f32_slowpath)
$__internal_11_$__cuda_sm3x_div_rn_noftz_f32_slowpath:
[----:B------:R-:W-:Y:S01]  /*1c2c0*/  SHF.R.U32.HI R8, RZ, 0x17, R19 ;  /* 0x00000017ff087819 */ /* 0x000fe20000011613 */
[----:B------:R-:W-:Y:S01]  /*1c2d0*/  BSSY.RECONVERGENT B2, `(.L_x_1198) ;  /* 0x0000062000027945 */ /* 0x000fe20003800200 */
[----:B------:R-:W-:Y:S02]  /*1c2e0*/  SHF.R.U32.HI R23, RZ, 0x17, R32 ;  /* 0x00000017ff177819 */ /* 0x000fe40000011620 */
[----:B------:R-:W-:Y:S02]  /*1c2f0*/  LOP3.LUT R8, R8, 0xff, RZ, 0xc0, !PT ;  /* 0x000000ff08087812 */ /* 0x000fe400078ec0ff */
[----:B------:R-:W-:Y:S02]  /*1c300*/  LOP3.LUT R23, R23, 0xff, RZ, 0xc0, !PT ;  /* 0x000000ff17177812 */ /* 0x000fe400078ec0ff */
[----:B------:R-:W-:-:S03]  /*1c310*/  IADD3 R16, PT, PT, R8, -0x1, RZ ;  /* 0xffffffff08107810 */ /* 0x000fc60007ffe0ff */
[----:B------:R-:W-:Y:S01]  /*1c320*/  VIADD R17, R23, 0xffffffff ;  /* 0xffffffff17117836 */ /* 0x000fe20000000000 */
[----:B------:R-:W-:-:S04]  /*1c330*/  ISETP.GT.U32.AND P0, PT, R16, 0xfd, PT ;  /* 0x000000fd1000780c */ /* 0x000fc80003f04070 */
[----:B------:R-:W-:-:S13]  /*1c340*/  ISETP.GT.U32.OR P0, PT, R17, 0xfd, P0 ;  /* 0x000000fd1100780c */ /* 0x000fda0000704470 */
[----:B------:R-:W-:Y:S01]  /*1c350*/  @!P0 MOV R28, RZ ;  /* 0x000000ff001c8202 */ /* 0x000fe20000000f00 */
        /* <DEDUP_REMOVED lines=24> */
.L_x_1199:
[----:B------:R-:W-:Y:S01]  /*1c4e0*/  LEA R16, R8, 0xc0800000, 0x17 ;  /* 0xc080000008107811 */ /* 0x000fe200078eb8ff */
[----:B------:R-:W-:Y:S01]  /*1c4f0*/  VIADD R23, R23, 0xffffff81 ;  /* 0xffffff8117177836 */ /* 0x000fe20000000000 */
[----:B------:R-:W-:Y:S02]  /*1c500*/  BSSY.RECONVERGENT B3, `(.L_x_1204) ;  /* 0x0000035000037945 */ /* 0x000fe40003800200 */
[----:B------:R-:W-:Y:S01]  /*1c510*/  IADD3 R31, PT, PT, -R16, R19, RZ ;  /* 0x00000013101f7210 */ /* 0x000fe20007ffe1ff */
[C---:B------:R-:W-:Y:S01]  /*1c520*/  IMAD R21, R23.reuse, -0x800000, R32 ;  /* 0xff80000017157824 */ /* 0x040fe200078e0220 */
[----:B------:R-:W-:Y:S02]  /*1c530*/  IADD3 R23, PT, PT, R23, 0x7f, -R8 ;  /* 0x0000007f17177810 */ /* 0x000fe40007ffe808 */
[----:B------:R-:W0:Y:S01]  /*1c540*/  MUFU.RCP R17, R31 ;  /* 0x0000001f00117308 */ /* 0x000e220000001000 */
[----:B------:R-:W-:Y:S01]  /*1c550*/  FADD.FTZ R22, -R31, -RZ ;  /* 0x800000ff1f167221 */ /* 0x000fe20000010100 */
[----:B------:R-:W-:-:S03]  /*1c560*/  IADD3 R28, PT, PT, R23, R28, RZ ;  /* 0x0000001c171c7210 */ /* 0x000fc60007ffe0ff */
        /* <DEDUP_REMOVED lines=26> */
[----:B------:R-:W-:Y:S02]  /*1c710*/  ISETP.NE.AND P2, PT, R8, RZ, PT ;  /* 0x000000ff0800720c */ /* 0x000fe40003f45270 */
[----:B------:R-:W-:-:S02]  /*1c720*/  LOP3.LUT R21, R21, 0x800000, RZ, 0xfc, !PT ;  /* 0x0080000015157812 */ /* 0x000fc400078efcff */
[----:B------:R-:W-:Y:S02]  /*1c730*/  IADD3 R8, PT, PT, -R8, RZ, RZ ;  /* 0x000000ff08087210 */ /* 0x000fe40007ffe1ff */
[----:B------:R-:W-:Y:S02]  /*1c740*/  SHF.L.U32 R16, R21, R16, RZ ;  /* 0x0000001015107219 */ /* 0x000fe400000006ff */
[----:B------:R-:W-:Y:S02]  /*1c750*/  FSETP.NEU.FTZ.AND P0, PT, R23, R22, PT ;  /* 0x000000161700720b */ /* 0x000fe40003f1d000 */
[----:B------:R-:W-:Y:S02]  /*1c760*/  SEL R8, R8, RZ, P4 ;  /* 0x000000ff08087207 */ /* 0x000fe40002000000 */
[----:B------:R-:W-:Y:S02]  /*1c770*/  ISETP.NE.AND P2, PT, R16, RZ, P2 ;  /* 0x000000ff1000720c */ /* 0x000fe40001745270 */
[----:B------:R-:W-:-:S02]  /*1c780*/  SHF.R.U32.HI R21, RZ, R8, R21 ;  /* 0x00000008ff157219 */ /* 0x000fc40000011615 */
[----:B------:R-:W-:Y:S02]  /*1c790*/  PLOP3.LUT P0, PT, P0, P2, PT, 0xf8, 0x8f ;  /* 0x00000000008f781c */ /* 0x000fe40000705f70 */
[----:B------:R-:W-:Y:S02]  /*1c7a0*/  SHF.R.U32.HI R16, RZ, 0x1, R21 ;  /* 0x00000001ff107819 */ /* 0x000fe40000011615 */
[----:B------:R-:W-:-:S04]  /*1c7b0*/  SEL R17, RZ, 0x1, !P0 ;  /* 0x00000001ff117807 */ /* 0x000fc80004000000 */
[----:B------:R-:W-:-:S04]  /*1c7c0*/  LOP3.LUT R8, R17, 0x1, R16, 0xf8, !PT ;  /* 0x0000000111087812 */ /* 0x000fc800078ef810 */
[----:B------:R-:W-:-:S05]  /*1c7d0*/  LOP3.LUT R21, R8, R21, RZ, 0xc0, !PT ;  /* 0x0000001508157212 */ /* 0x000fca00078ec0ff */
[----:B------:R-:W-:-:S05]  /*1c7e0*/  IMAD.IADD R16, R16, 0x1, R21 ;  /* 0x0000000110107824 */ /* 0x000fca00078e0215 */
[----:B------:R-:W-:Y:S01]  /*1c7f0*/  LOP3.LUT R19, R16, R19, RZ, 0xfc, !PT ;  /* 0x0000001310137212 */ /* 0x000fe200078efcff */
[----:B------:R-:W-:Y:S06]  /*1c800*/  BRA `(.L_x_1207) ;  /* 0x0000000000107947 */ /* 0x000fec0003800000 */
.L_x_1206:
[----:B------:R-:W-:-:S04]  /*1c810*/  LOP3.LUT R19, R19, 0x80000000, RZ, 0xc0, !PT ;  /* 0x8000000013137812 */ /* 0x000fc800078ec0ff */
[----:B------:R-:W-:Y:S01]  /*1c820*/  LOP3.LUT R19, R19, 0x7f800000, RZ, 0xfc, !PT ;  /* 0x7f80000013137812 */ /* 0x000fe200078efcff */
[----:B------:R-:W-:Y:S06]  /*1c830*/  BRA `(.L_x_1207) ;  /* 0x0000000000047947 */ /* 0x000fec0003800000 */
.L_x_1205:
[----:B------:R-:W-:-:S07]  /*1c840*/  LEA R19, R28, R19, 0x17 ;  /* 0x000000131c137211 */ /* 0x000fce00078eb8ff */
.L_x_1207:
[----:B------:R-:W-:Y:S05]  /*1c850*/  BSYNC.RECONVERGENT B3 ;  /* 0x0000000000037941 */ /* 0x000fea0003800200 */
.L_x_1204:
[----:B------:R-:W-:Y:S05]  /*1c860*/  BRA `(.L_x_1208) ;  /* 0x0000000000207947 */ /* 0x000fea0003800000 */
.L_x_1203:
[----:B------:R-:W-:-:S04]  /*1c870*/  LOP3.LUT R19, R19, 0x80000000, R32, 0x48, !PT ;  /* 0x8000000013137812 */ /* 0x000fc800078e4820 */
[----:B------:R-:W-:Y:S01]  /*1c880*/  LOP3.LUT R19, R19, 0x7f800000, RZ, 0xfc, !PT ;  /* 0x7f80000013137812 */ /* 0x000fe200078efcff */
[----:B------:R-:W-:Y:S06]  /*1c890*/  BRA `(.L_x_1208) ;  /* 0x0000000000147947 */ /* 0x000fec0003800000 */
.L_x_1202:
[----:B------:R-:W-:Y:S01]  /*1c8a0*/  LOP3.LUT R19, R19, 0x80000000, R32, 0x48, !PT ;  /* 0x8000000013137812 */ /* 0x000fe200078e4820 */
[----:B------:R-:W-:Y:S06]  /*1c8b0*/  BRA `(.L_x_1208) ;  /* 0x00000000000c7947 */ /* 0x000fec0003800000 */
.L_x_1201:
[----:B------:R-:W0:Y:S01]  /*1c8c0*/  MUFU.RSQ R19, -QNAN ;  /* 0xffc0000000137908 */ /* 0x000e220000001400 */
[----:B------:R-:W-:Y:S05]  /*1c8d0*/  BRA `(.L_x_1208) ;  /* 0x0000000000047947 */ /* 0x000fea0003800000 */
.L_x_1200:
[----:B------:R-:W-:-:S07]  /*1c8e0*/  FADD.FTZ R19, R32, R19 ;  /* 0x0000001320137221 */ /* 0x000fce0000010000 */
.L_x_1208:
[----:B------:R-:W-:Y:S05]  /*1c8f0*/  BSYNC.RECONVERGENT B2 ;  /* 0x0000000000027941 */ /* 0x000fea0003800200 */
.L_x_1198:
[----:B0-----:R-:W-:Y:S02]  /*1c900*/  IMAD.MOV.U32 R8, RZ, RZ, R19 ;  /* 0x000000ffff087224 */ /* 0x001fe400078e0013 */
[----:B------:R-:W-:-:S04]  /*1c910*/  HFMA2 R19, -RZ, RZ, 0, 0 ;  /* 0x00000000ff137431 */ /* 0x000fc800000001ff */
[----:B------:R-:W-:Y:S05]  /*1c920*/  RET.REL.NODEC R18 `(mega_fused_pocket_detection) ;  /* 0xfffffe3412b47950 */ /* 0x000fea0003c3ffff */
.L_x_1209:
        /* <DEDUP_REMOVED lines=13> */
.L_x_1221:


//--------------------- .nv.global.init           --------------------------
	.section	.nv.global.init,"aw",@progbits
	.align	4
.nv.global.init:
	.type		__cudart_i2opi_f,@object
	.size		__cudart_i2opi_f,(.L_7 - __cudart_i2opi_f)
__cudart_i2opi_f:
        /*0000*/ 	.byte	0x41, 0x90, 0x43, 0x3c, 0x99, 0x95, 0x62, 0xdb, 0xc0, 0xdd, 0x34, 0xf5, 0xd1, 0x57, 0x27, 0xfc
        /*0010*/ 	.byte	0x29, 0x15, 0x44, 0x4e, 0x6e, 0x83, 0xf9, 0xa2
.L_7:


//--------------------- .nv.shared.reserved.0     --------------------------
	.section	.nv.shared.reserved.0,"aw",@nobits
	.weak		__nv_reservedSMEM_offset_0_alias
	.size		__nv_reservedSMEM_offset_0_alias, 0, 64
	.other		__nv_reservedSMEM_offset_0_alias,@"STO_CUDA_RESERVED_SHARED STV_DEFAULT"
__nv_reservedSMEM_offset_0_alias:
	.zero		0
	.zero		64


//--------------------- .nv.shared.mega_fused_pocket_detection_batch_with_metrics --------------------------
	.section	.nv.shared.mega_fused_pocket_detection_batch_with_metrics,"aw",@nobits
	.sectionflags	@""
	.align	16
.nv.shared.mega_fused_pocket_detection_batch_with_metrics:
	.zero		39052


//--------------------- .nv.shared.mega_fused_batch_detection --------------------------
	.section	.nv.shared.mega_fused_batch_detection,"aw",@nobits
	.sectionflags	@""
	.align	16
.nv.shared.mega_fused_batch_detection:
	.zero		39040


//--------------------- .nv.shared.mega_fused_pocket_detection --------------------------
	.section	.nv.shared.mega_fused_pocket_detection,"aw",@nobits
	.sectionflags	@""
	.align	16
.nv.shared.mega_fused_pocket_detection:
	.zero		39040


//--------------------- .nv.constant0.finalize_batch_metrics --------------------------
	.section	.nv.constant0.finalize_batch_metrics,"a",@progbits
	.sectionflags	@""
	.align	4
.nv.constant0.finalize_batch_metrics:
	.zero		980


//--------------------- .nv.constant0.mega_fused_pocket_detection_batch_with_metrics --------------------------
	.section	.nv.constant0.mega_fused_pocket_detection_batch_with_metrics,"a",@progbits
	.sectionflags	@""
	.align	4
.nv.constant0.mega_fused_pocket_detection_batch_with_metrics:
	.zero		1080


//--------------------- .nv.constant0.mega_fused_batch_detection --------------------------
	.section	.nv.constant0.mega_fused_batch_detection,"a",@progbits
	.sectionflags	@""
	.align	4
.nv.constant0.mega_fused_batch_detection:
	.zero		1000


//--------------------- .nv.constant0.mega_fused_pocket_detection --------------------------
	.section	.nv.constant0.mega_fused_pocket_detection,"a",@progbits
	.sectionflags	@""
	.align	4
.nv.constant0.mega_fused_pocket_detection:
	.zero		1048


//--------------------- SYMBOLS --------------------------

	.type		.nv.reservedSmem.offset0,@object
	.size		.nv.reservedSmem.offset0,0x4
	.type		.nv.reservedSmem.cap,@object
	.size		.nv.reservedSmem.cap,0x4
